def attn_fwd(
    Q,
    K,
    V,
    Out,
    Lse,
    sm_scale,
    stride_qz,
    stride_qh,
    stride_qm,
    stride_qk,
    stride_kz,
    stride_kh,
    stride_kn,
    stride_kk,
    stride_vz,
    stride_vh,
    stride_vn,
    stride_vk,
    stride_oz,
    stride_oh,
    stride_om,
    stride_ok,
    seqlen_q,
    seqlen_k,
    BLOCK_M: tl.constexpr,
    BLOCK_N: tl.constexpr,
    HEAD_DIM: tl.constexpr,
    CAUSAL: tl.constexpr,
):
    start_m = tl.program_id(0)
    off_hz = tl.program_id(1)
    q_off = off_hz * stride_qh
    k_off = off_hz * stride_kh
    v_off = off_hz * stride_vh
    offs_m = start_m * BLOCK_M + tl.arange(0, BLOCK_M)
    offs_d = tl.arange(0, HEAD_DIM)
    offs_n = tl.arange(0, BLOCK_N)
    q_ptrs = Q + q_off + offs_m[:, None] * stride_qm + offs_d[None, :] * stride_qk
    k_ptrs = K + k_off + offs_d[:, None] * stride_kk + offs_n[None, :] * stride_kn
    v_ptrs = V + v_off + offs_n[:, None] * stride_vn + offs_d[None, :] * stride_vk
    m_i = tl.full([BLOCK_M], float("-inf"), dtype=tl.float32)
    l_i = tl.zeros([BLOCK_M], dtype=tl.float32) + 1.0
    acc = tl.zeros([BLOCK_M, HEAD_DIM], dtype=tl.float32)
    q = tl.load(q_ptrs)
    acc, l_i, m_i = _attn_fwd_inner(
        acc,
        l_i,
        m_i,
        q,
        k_ptrs,
        v_ptrs,
        sm_scale,
        stride_kn,
        stride_vn,
        start_m,
        seqlen_k,
        BLOCK_M,
        BLOCK_N,
        HEAD_DIM,
        CAUSAL,
    )
    acc = acc / l_i[:, None]
    lse = m_i + tl.math.log2(l_i) / 1.4426950408889634
    o_ptrs = (
        Out
        + off_hz * stride_oh
        + offs_m[:, None] * stride_om
        + offs_d[None, :] * stride_ok
    )
    tl.store(o_ptrs, acc.to(Out.dtype.element_ty))
    tl.store(Lse + off_hz * seqlen_q + offs_m, lse)

# config = {"BLOCK_M": 64, "BLOCK_N": 128, "HEAD_DIM": 512, "arch": "sm_80", "causal": false, "dtype": "fp16", "num_stages": 3, "num_warps": 8}
# arch = sm_80


// ===== COMPILED SASS (sm_80) =====

	.target	sm_80

	.elftype	@"ET_EXEC"


//--------------------- .note.nv.tkinfo           --------------------------
	.section	.note.nv.tkinfo,"",@"SHT_NOTE"
	.sectionflags	@"SHF_NOTE_NV_TKINFO"
	.tkinfo
        /*0018*/ 	.word	0x00000002
        /*0030*/ 	.string	""
        /*0030*/ 	.string	"ptxas"
        /*0030*/ 	.string	"Cuda compilation tools, release 13.0, V13.0.88"
        /*0030*/ 	.string	"Build cuda_13.0.r13.0/compiler.36424714_0"
        /*0030*/ 	.string	"-v  -suppress-debug-info  -lineinfo  -arch sm_80 "



//--------------------- .note.nv.cuinfo           --------------------------
	.section	.note.nv.cuinfo,"",@"SHT_NOTE"
	.sectionflags	@"SHF_NOTE_NV_CUINFO"
        /*0018*/ 	.short	0x0002
        /*001a*/ 	.short	0x0050
        /*001c*/ 	.short	0x0082
	.zero		2


//--------------------- .nv.info                  --------------------------
	.section	.nv.info,"",@"SHT_CUDA_INFO"
	.align	4


	//----- nvinfo : EIATTR_REGCOUNT
	.align		4
        /*0000*/ 	.byte	0x04, 0x2f
        /*0002*/ 	.short	(.L_2 - .L_1)
	.align		4
.L_1:
        /*0004*/ 	.word	index@(attn_fwd)
        /*0008*/ 	.word	0x000000ff


	//----- nvinfo : EIATTR_FRAME_SIZE
	.align		4
.L_2:
        /*000c*/ 	.byte	0x04, 0x11
        /*000e*/ 	.short	(.L_4 - .L_3)
	.align		4
.L_3:
        /*0010*/ 	.word	index@(attn_fwd)
        /*0014*/ 	.word	0x00001538


	//----- nvinfo : EIATTR_MIN_STACK_SIZE
	.align		4
.L_4:
        /*0018*/ 	.byte	0x04, 0x12
        /*001a*/ 	.short	(.L_6 - .L_5)
	.align		4
.L_5:
        /*001c*/ 	.word	index@(attn_fwd)
        /*0020*/ 	.word	0x00001538
.L_6:


//--------------------- .nv.info.attn_fwd         --------------------------
	.section	.nv.info.attn_fwd,"",@"SHT_CUDA_INFO"
	.sectionflags	@""
	.align	4


	//----- nvinfo : EIATTR_CUDA_API_VERSION
	.align		4
        /*0000*/ 	.byte	0x04, 0x37
        /*0002*/ 	.short	(.L_8 - .L_7)
.L_7:
        /*0004*/ 	.word	0x00000082


	//----- nvinfo : EIATTR_SW2861232_WAR
	.align		4
.L_8:
        /*0008*/ 	.byte	0x01, 0x35
	.zero		2


	//----- nvinfo : EIATTR_PARAM_CBANK
	.align		4
        /*000c*/ 	.byte	0x04, 0x0a
        /*000e*/ 	.short	(.L_10 - .L_9)
	.align		4
.L_9:
        /*0010*/ 	.word	index@(.nv.constant0.attn_fwd)
        /*0014*/ 	.short	0x0160
        /*0016*/ 	.short	0x0088


	//----- nvinfo : EIATTR_CBANK_PARAM_SIZE
	.align		4
.L_10:
        /*0018*/ 	.byte	0x03, 0x19
        /*001a*/ 	.short	0x0088


	//----- nvinfo : EIATTR_KPARAM_INFO
	.align		4
        /*001c*/ 	.byte	0x04, 0x17
        /*001e*/ 	.short	(.L_12 - .L_11)
.L_11:
        /*0020*/ 	.word	0x00000000
        /*0024*/ 	.short	0x0019
        /*0026*/ 	.short	0x0080
        /*0028*/ 	.byte	0x00, 0xf4, 0x21, 0x00


	//----- nvinfo : EIATTR_KPARAM_INFO
	.align		4
.L_12:
        /*002c*/ 	.byte	0x04, 0x17
        /*002e*/ 	.short	(.L_14 - .L_13)
.L_13:
        /*0030*/ 	.word	0x00000000
        /*0034*/ 	.short	0x0018
        /*0036*/ 	.short	0x0078
        /*0038*/ 	.byte	0x00, 0xf4, 0x21, 0x00


	//----- nvinfo : EIATTR_KPARAM_INFO
	.align		4
.L_14:
        /*003c*/ 	.byte	0x04, 0x17
        /*003e*/ 	.short	(.L_16 - .L_15)
.L_15:
        /*0040*/ 	.word	0x00000000
        /*0044*/ 	.short	0x0017
        /*0046*/ 	.short	0x0070
        /*0048*/ 	.byte	0x00, 0xf0, 0x11, 0x00


	//----- nvinfo : EIATTR_KPARAM_INFO
	.align		4
.L_16:
        /*004c*/ 	.byte	0x04, 0x17
        /*004e*/ 	.short	(.L_18 - .L_17)
.L_17:
        /*0050*/ 	.word	0x00000000
        /*0054*/ 	.short	0x0016
        /*0056*/ 	.short	0x006c
        /*0058*/ 	.byte	0x00, 0xf0, 0x11, 0x00


	//----- nvinfo : EIATTR_KPARAM_INFO
	.align		4
.L_18:
        /*005c*/ 	.byte	0x04, 0x17
        /*005e*/ 	.short	(.L_20 - .L_19)
.L_19:
        /*0060*/ 	.word	0x00000000
        /*0064*/ 	.short	0x0015
        /*0066*/ 	.short	0x0068
        /*0068*/ 	.byte	0x00, 0xf0, 0x11, 0x00


	//----- nvinfo : EIATTR_KPARAM_INFO
	.align		4
.L_20:
        /*006c*/ 	.byte	0x04, 0x17
        /*006e*/ 	.short	(.L_22 - .L_21)
.L_21:
        /*0070*/ 	.word	0x00000000
        /*0074*/ 	.short	0x0014
        /*0076*/ 	.short	0x0064
        /*0078*/ 	.byte	0x00, 0xf0, 0x11, 0x00


	//----- nvinfo : EIATTR_KPARAM_INFO
	.align		4
.L_22:
        /*007c*/ 	.byte	0x04, 0x17
        /*007e*/ 	.short	(.L_24 - .L_23)
.L_23:
        /*0080*/ 	.word	0x00000000
        /*0084*/ 	.short	0x0013
        /*0086*/ 	.short	0x0060
        /*0088*/ 	.byte	0x00, 0xf0, 0x11, 0x00


	//----- nvinfo : EIATTR_KPARAM_INFO
	.align		4
.L_24:
        /*008c*/ 	.byte	0x04, 0x17
        /*008e*/ 	.short	(.L_26 - .L_25)
.L_25:
        /*0090*/ 	.word	0x00000000
        /*0094*/ 	.short	0x0012
        /*0096*/ 	.short	0x005c
        /*0098*/ 	.byte	0x00, 0xf0, 0x11, 0x00


	//----- nvinfo : EIATTR_KPARAM_INFO
	.align		4
.L_26:
        /*009c*/ 	.byte	0x04, 0x17
        /*009e*/ 	.short	(.L_28 - .L_27)
.L_27:
        /*00a0*/ 	.word	0x00000000
        /*00a4*/ 	.short	0x0011
        /*00a6*/ 	.short	0x0058
        /*00a8*/ 	.byte	0x00, 0xf0, 0x11, 0x00


	//----- nvinfo : EIATTR_KPARAM_INFO
	.align		4
.L_28:
        /*00ac*/ 	.byte	0x04, 0x17
        /*00ae*/ 	.short	(.L_30 - .L_29)
.L_29:
        /*00b0*/ 	.word	0x00000000
        /*00b4*/ 	.short	0x0010
        /*00b6*/ 	.short	0x0054
        /*00b8*/ 	.byte	0x00, 0xf0, 0x11, 0x00


	//----- nvinfo : EIATTR_KPARAM_INFO
	.align		4
.L_30:
        /*00bc*/ 	.byte	0x04, 0x17
        /*00be*/ 	.short	(.L_32 - .L_31)
.L_31:
        /*00c0*/ 	.word	0x00000000
        /*00c4*/ 	.short	0x000f
        /*00c6*/ 	.short	0x0050
        /*00c8*/ 	.byte	0x00, 0xf0, 0x11, 0x00


	//----- nvinfo : EIATTR_KPARAM_INFO
	.align		4
.L_32:
        /*00cc*/ 	.byte	0x04, 0x17
        /*00ce*/ 	.short	(.L_34 - .L_33)
.L_33:
        /*00d0*/ 	.word	0x00000000
        /*00d4*/ 	.short	0x000e
        /*00d6*/ 	.short	0x004c
        /*00d8*/ 	.byte	0x00, 0xf0, 0x11, 0x00


	//----- nvinfo : EIATTR_KPARAM_INFO
	.align		4
.L_34:
        /*00dc*/ 	.byte	0x04, 0x17
        /*00de*/ 	.short	(.L_36 - .L_35)
.L_35:
        /*00e0*/ 	.word	0x00000000
        /*00e4*/ 	.short	0x000d
        /*00e6*/ 	.short	0x0048
        /*00e8*/ 	.byte	0x00, 0xf0, 0x11, 0x00


	//----- nvinfo : EIATTR_KPARAM_INFO
	.align		4
.L_36:
        /*00ec*/ 	.byte	0x04, 0x17
        /*00ee*/ 	.short	(.L_38 - .L_37)
.L_37:
        /*00f0*/ 	.word	0x00000000
        /*00f4*/ 	.short	0x000c
        /*00f6*/ 	.short	0x0044
        /*00f8*/ 	.byte	0x00, 0xf0, 0x11, 0x00


	//----- nvinfo : EIATTR_KPARAM_INFO
	.align		4
.L_38:
        /*00fc*/ 	.byte	0x04, 0x17
        /*00fe*/ 	.short	(.L_40 - .L_39)
.L_39:
        /*0100*/ 	.word	0x00000000
        /*0104*/ 	.short	0x000b
        /*0106*/ 	.short	0x0040
        /*0108*/ 	.byte	0x00, 0xf0, 0x11, 0x00


	//----- nvinfo : EIATTR_KPARAM_INFO
	.align		4
.L_40:
        /*010c*/ 	.byte	0x04, 0x17
        /*010e*/ 	.short	(.L_42 - .L_41)
.L_41:
        /*0110*/ 	.word	0x00000000
        /*0114*/ 	.short	0x000a
        /*0116*/ 	.short	0x003c
        /*0118*/ 	.byte	0x00, 0xf0, 0x11, 0x00


	//----- nvinfo : EIATTR_KPARAM_INFO
	.align		4
.L_42:
        /*011c*/ 	.byte	0x04, 0x17
        /*011e*/ 	.short	(.L_44 - .L_43)
.L_43:
        /*0120*/ 	.word	0x00000000
        /*0124*/ 	.short	0x0009
        /*0126*/ 	.short	0x0038
        /*0128*/ 	.byte	0x00, 0xf0, 0x11, 0x00


	//----- nvinfo : EIATTR_KPARAM_INFO
	.align		4
.L_44:
        /*012c*/ 	.byte	0x04, 0x17
        /*012e*/ 	.short	(.L_46 - .L_45)
.L_45:
        /*0130*/ 	.word	0x00000000
        /*0134*/ 	.short	0x0008
        /*0136*/ 	.short	0x0034
        /*0138*/ 	.byte	0x00, 0xf0, 0x11, 0x00


	//----- nvinfo : EIATTR_KPARAM_INFO
	.align		4
.L_46:
        /*013c*/ 	.byte	0x04, 0x17
        /*013e*/ 	.short	(.L_48 - .L_47)
.L_47:
        /*0140*/ 	.word	0x00000000
        /*0144*/ 	.short	0x0007
        /*0146*/ 	.short	0x0030
        /*0148*/ 	.byte	0x00, 0xf0, 0x11, 0x00


	//----- nvinfo : EIATTR_KPARAM_INFO
	.align		4
.L_48:
        /*014c*/ 	.byte	0x04, 0x17
        /*014e*/ 	.short	(.L_50 - .L_49)
.L_49:
        /*0150*/ 	.word	0x00000000
        /*0154*/ 	.short	0x0006
        /*0156*/ 	.short	0x002c
        /*0158*/ 	.byte	0x00, 0xf0, 0x11, 0x00


	//----- nvinfo : EIATTR_KPARAM_INFO
	.align		4
.L_50:
        /*015c*/ 	.byte	0x04, 0x17
        /*015e*/ 	.short	(.L_52 - .L_51)
.L_51:
        /*0160*/ 	.word	0x00000000
        /*0164*/ 	.short	0x0005
        /*0166*/ 	.short	0x0028
        /*0168*/ 	.byte	0x00, 0xf0, 0x11, 0x00


	//----- nvinfo : EIATTR_KPARAM_INFO
	.align		4
.L_52:
        /*016c*/ 	.byte	0x04, 0x17
        /*016e*/ 	.short	(.L_54 - .L_53)
.L_53:
        /*0170*/ 	.word	0x00000000
        /*0174*/ 	.short	0x0004
        /*0176*/ 	.short	0x0020
        /*0178*/ 	.byte	0x00, 0xf4, 0x21, 0x00


	//----- nvinfo : EIATTR_KPARAM_INFO
	.align		4
.L_54:
        /*017c*/ 	.byte	0x04, 0x17
        /*017e*/ 	.short	(.L_56 - .L_55)
.L_55:
        /*0180*/ 	.word	0x00000000
        /*0184*/ 	.short	0x0003
        /*0186*/ 	.short	0x0018
        /*0188*/ 	.byte	0x00, 0xf4, 0x21, 0x00


	//----- nvinfo : EIATTR_KPARAM_INFO
	.align		4
.L_56:
        /*018c*/ 	.byte	0x04, 0x17
        /*018e*/ 	.short	(.L_58 - .L_57)
.L_57:
        /*0190*/ 	.word	0x00000000
        /*0194*/ 	.short	0x0002
        /*0196*/ 	.short	0x0010
        /*0198*/ 	.byte	0x00, 0xf4, 0x21, 0x00


	//----- nvinfo : EIATTR_KPARAM_INFO
	.align		4
.L_58:
        /*019c*/ 	.byte	0x04, 0x17
        /*019e*/ 	.short	(.L_60 - .L_59)
.L_59:
        /*01a0*/ 	.word	0x00000000
        /*01a4*/ 	.short	0x0001
        /*01a6*/ 	.short	0x0008
        /*01a8*/ 	.byte	0x00, 0xf4, 0x21, 0x00


	//----- nvinfo : EIATTR_KPARAM_INFO
	.align		4
.L_60:
        /*01ac*/ 	.byte	0x04, 0x17
        /*01ae*/ 	.short	(.L_62 - .L_61)
.L_61:
        /*01b0*/ 	.word	0x00000000
        /*01b4*/ 	.short	0x0000
        /*01b6*/ 	.short	0x0000
        /*01b8*/ 	.byte	0x00, 0xf4, 0x21, 0x00


	//----- nvinfo : EIATTR_MAXREG_COUNT
	.align		4
.L_62:
        /*01bc*/ 	.byte	0x03, 0x1b
        /*01be*/ 	.short	0x00ff


	//----- nvinfo : EIATTR_NUM_BARRIERS
	.align		4
        /*01c0*/ 	.byte	0x02, 0x4c
        /*01c2*/ 	.byte	0x01
	.zero		1


	//----- nvinfo : EIATTR_ANNOTATIONS
	.align		4
        /*01c4*/ 	.byte	0x04, 0x55
        /*01c6*/ 	.short	(.L_64 - .L_63)


	//   ....[0]....
.L_63:
        /*01c8*/ 	.word	0x00000001
        /*01cc*/ 	.byte	0xc0, 0x29, 0x00, 0x00, 0x01, 0x00, 0x00, 0x00, 0xd0, 0x29, 0x00, 0x00, 0x01, 0x00, 0x00, 0x00
        /* <DEDUP_REMOVED lines=851> */
        /*370c*/ 	.byte	0x00, 0xde, 0x01, 0x00, 0x01, 0x00, 0x00, 0x00, 0x10, 0xdf, 0x01, 0x00


	//----- nvinfo : EIATTR_MERCURY_ISA_VERSION
	.align		4
.L_64:
        /*3718*/ 	.byte	0x03, 0x5f
        /*371a*/ 	.short	0x0000


	//----- nvinfo : EIATTR_COOP_GROUP_MASK_REGIDS
	.align		4
        /*371c*/ 	.byte	0x04, 0x29
        /*371e*/ 	.short	(.L_66 - .L_65)


	//   ....[0]....
.L_65:
        /*3720*/ 	.word	0xffffffff


	//   ....[1]....
        /*3724*/ 	.word	0xffffffff


	//   ....[2]....
        /*3728*/ 	.word	0xffffffff


	//   ....[3]....
        /*372c*/ 	.word	0xffffffff


	//   ....[4]....
        /*3730*/ 	.word	0xffffffff


	//   ....[5]....
        /*3734*/ 	.word	0xffffffff


	//   ....[6]....
        /*3738*/ 	.word	0xffffffff


	//   ....[7]....
        /*373c*/ 	.word	0xffffffff


	//   ....[8]....
        /*3740*/ 	.word	0xffffffff


	//   ....[9]....
        /*3744*/ 	.word	0xffffffff


	//   ....[10]....
        /*3748*/ 	.word	0xffffffff


	//   ....[11]....
        /*374c*/ 	.word	0xffffffff


	//   ....[12]....
        /*3750*/ 	.word	0xffffffff


	//   ....[13]....
        /*3754*/ 	.word	0xffffffff


	//   ....[14]....
        /*3758*/ 	.word	0xffffffff


	//   ....[15]....
        /*375c*/ 	.word	0xffffffff


	//   ....[16]....
        /*3760*/ 	.word	0xffffffff


	//   ....[17]....
        /*3764*/ 	.word	0xffffffff


	//   ....[18]....
        /*3768*/ 	.word	0xffffffff


	//   ....[19]....
        /*376c*/ 	.word	0xffffffff


	//   ....[20]....
        /*3770*/ 	.word	0xffffffff


	//   ....[21]....
        /*3774*/ 	.word	0xffffffff


	//   ....[22]....
        /*3778*/ 	.word	0xffffffff


	//   ....[23]....
        /*377c*/ 	.word	0xffffffff


	//   ....[24]....
        /*3780*/ 	.word	0xffffffff


	//   ....[25]....
        /*3784*/ 	.word	0xffffffff


	//   ....[26]....
        /*3788*/ 	.word	0xffffffff


	//   ....[27]....
        /*378c*/ 	.word	0xffffffff


	//   ....[28]....
        /*3790*/ 	.word	0xffffffff


	//   ....[29]....
        /*3794*/ 	.word	0xffffffff


	//   ....[30]....
        /*3798*/ 	.word	0xffffffff


	//   ....[31]....
        /*379c*/ 	.word	0xffffffff


	//   ....[32]....
        /*37a0*/ 	.word	0xffffffff


	//   ....[33]....
        /*37a4*/ 	.word	0xffffffff


	//   ....[34]....
        /*37a8*/ 	.word	0xffffffff


	//   ....[35]....
        /*37ac*/ 	.word	0xffffffff


	//   ....[36]....
        /*37b0*/ 	.word	0xffffffff


	//   ....[37]....
        /*37b4*/ 	.word	0xffffffff


	//   ....[38]....
        /*37b8*/ 	.word	0xffffffff


	//   ....[39]....
        /*37bc*/ 	.word	0xffffffff


	//   ....[40]....
        /*37c0*/ 	.word	0xffffffff


	//   ....[41]....
        /*37c4*/ 	.word	0xffffffff


	//   ....[42]....
        /*37c8*/ 	.word	0xffffffff


	//   ....[43]....
        /*37cc*/ 	.word	0xffffffff


	//----- nvinfo : EIATTR_COOP_GROUP_INSTR_OFFSETS
	.align		4
.L_66:
        /*37d0*/ 	.byte	0x04, 0x28
        /*37d2*/ 	.short	(.L_68 - .L_67)


	//   ....[0]....
.L_67:
        /*37d4*/ 	.word	0x00010f70


	//   ....[1]....
        /*37d8*/ 	.word	0x00010f80


	//   ....[2]....
        /*37dc*/ 	.word	0x00010f90


	//   ....[3]....
        /*37e0*/ 	.word	0x00010fa0


	//   ....[4]....
        /*37e4*/ 	.word	0x00010fb0


	//   ....[5]....
        /*37e8*/ 	.word	0x00010fc0


	//   ....[6]....
        /*37ec*/ 	.word	0x00010fd0


	//   ....[7]....
        /*37f0*/ 	.word	0x00010fe0


	//   ....[8]....
        /*37f4*/ 	.word	0x00011070


	//   ....[9]....
        /*37f8*/ 	.word	0x00011080


	//   ....[10]....
        /*37fc*/ 	.word	0x00011090


	//   ....[11]....
        /*3800*/ 	.word	0x000110a0


	//   ....[12]....
        /*3804*/ 	.word	0x000110b0


	//   ....[13]....
        /*3808*/ 	.word	0x000110c0


	//   ....[14]....
        /*380c*/ 	.word	0x000110d0


	//   ....[15]....
        /*3810*/ 	.word	0x000110e0


	//   ....[16]....
        /*3814*/ 	.word	0x00011250


	//   ....[17]....
        /*3818*/ 	.word	0x00011260


	//   ....[18]....
        /*381c*/ 	.word	0x00011290


	//   ....[19]....
        /*3820*/ 	.word	0x000112a0


	//   ....[20]....
        /*3824*/ 	.word	0x000112d0


	//   ....[21]....
        /*3828*/ 	.word	0x000112e0


	//   ....[22]....
        /*382c*/ 	.word	0x00011e90


	//   ....[23]....
        /*3830*/ 	.word	0x00011ef0


	//   ....[24]....
        /*3834*/ 	.word	0x00011f00


	//   ....[25]....
        /*3838*/ 	.word	0x00011f10


	//   ....[26]....
        /*383c*/ 	.word	0x00011f20


	//   ....[27]....
        /*3840*/ 	.word	0x00011f30


	//   ....[28]....
        /*3844*/ 	.word	0x00011f40


	//   ....[29]....
        /*3848*/ 	.word	0x00011f50


	//   ....[30]....
        /*384c*/ 	.word	0x00011fe0


	//   ....[31]....
        /*3850*/ 	.word	0x00011ff0


	//   ....[32]....
        /*3854*/ 	.word	0x00012000


	//   ....[33]....
        /*3858*/ 	.word	0x00012010


	//   ....[34]....
        /*385c*/ 	.word	0x00012020


	//   ....[35]....
        /*3860*/ 	.word	0x00012030


	//   ....[36]....
        /*3864*/ 	.word	0x00012040


	//   ....[37]....
        /*3868*/ 	.word	0x00012050


	//   ....[38]....
        /*386c*/ 	.word	0x000121a0


	//   ....[39]....
        /*3870*/ 	.word	0x000121b0


	//   ....[40]....
        /*3874*/ 	.word	0x000121e0


	//   ....[41]....
        /*3878*/ 	.word	0x000121f0


	//   ....[42]....
        /*387c*/ 	.word	0x00012220


	//   ....[43]....
        /*3880*/ 	.word	0x00012230


	//----- nvinfo : EIATTR_EXIT_INSTR_OFFSETS
	.align		4
.L_68:
        /*3884*/ 	.byte	0x04, 0x1c
        /*3886*/ 	.short	(.L_70 - .L_69)


	//   ....[0]....
.L_69:
        /*3888*/ 	.word	0x0001f5f0


	//   ....[1]....
        /*388c*/ 	.word	0x0001f690


	//----- nvinfo : EIATTR_REQNTID
	.align		4
.L_70:
        /*3890*/ 	.byte	0x04, 0x10
        /*3892*/ 	.short	(.L_72 - .L_71)
.L_71:
        /*3894*/ 	.word	0x00000100
        /*3898*/ 	.word	0x00000001
        /*389c*/ 	.word	0x00000001
.L_72:


//--------------------- .nv.callgraph             --------------------------
	.section	.nv.callgraph,"",@"SHT_CUDA_CALLGRAPH"
	.align	4
	.sectionentsize	8
	.align		4
        /*0000*/ 	.word	0x00000000
	.align		4
        /*0004*/ 	.word	0xffffffff
	.align		4
        /*0008*/ 	.word	0x00000000
	.align		4
        /*000c*/ 	.word	0xfffffffe
	.align		4
        /*0010*/ 	.word	0x00000000
	.align		4
        /*0014*/ 	.word	0xfffffffd
	.align		4
        /*0018*/ 	.word	0x00000000
	.align		4
        /*001c*/ 	.word	0xfffffffc


//--------------------- .nv.rel.action            --------------------------
	.section	.nv.rel.action,"",@"SHT_CUDA_RELOCINFO"
	.align	8
	.sectionentsize	8
        /*0000*/ 	.byte	0x73, 0x00, 0x00, 0x00, 0x00, 0x00, 0x00, 0x00, 0x00, 0x00, 0x00, 0x11, 0x25, 0x00, 0x05, 0x36


//--------------------- .nv.constant4             --------------------------
	.section	.nv.constant4,"a",@progbits
	.align	8
	.align		8
.nv.constant4:
        /*0000*/ 	.dword	_$_str


//--------------------- .nv.constant0.attn_fwd    --------------------------
	.section	.nv.constant0.attn_fwd,"a",@progbits
	.sectionflags	@""
	.align	4
.nv.constant0.attn_fwd:
	.zero		488


//--------------------- .text.attn_fwd            --------------------------
	.section	.text.attn_fwd,"ax",@progbits
	.sectioninfo	@"SHI_REGISTERS=255"
	.align	128
        .global         attn_fwd
        .type           attn_fwd,@function
        .size           attn_fwd,(.L_x_3 - attn_fwd)
        .other          attn_fwd,@"STO_CUDA_ENTRY STV_DEFAULT"
attn_fwd:
.text.attn_fwd:
[----:B------:R-:W-:Y:S02]  /*0000*/  MOV R1, c[0x0][0x28] ;  /* 0x00000a0000017a02 */ /* 0x000fe40000000f00 */
[----:B------:R-:W0:Y:S01]  /*0010*/  S2R R148, SR_TID.X ;  /* 0x0000000000947919 */ /* 0x000e220000002100 */
[----:B------:R-:W-:Y:S01]  /*0020*/  IMAD.MOV.U32 R5, RZ, RZ, c[0x0][0x198] ;  /* 0x00006600ff057624 */ /* 0x000fe200078e00ff */
[----:B------:R-:W-:Y:S01]  /*0030*/  ULDC.64 UR4, c[0x0][0x118] ;  /* 0x0000460000047ab9 */ /* 0x000fe20000000a00 */
[----:B------:R-:W-:Y:S01]  /*0040*/  IADD3 R1, R1, -0x1538, RZ ;  /* 0xffffeac801017810 */ /* 0x000fe20007ffe0ff */
[----:B------:R-:W1:Y:S04]  /*0050*/  S2R R3, SR_CTAID.X ;  /* 0x0000000000037919 */ /* 0x000e680000002500 */
[----:B------:R-:W2:Y:S01]  /*0060*/  S2R R156, SR_CTAID.Y ;  /* 0x00000000009c7919 */ /* 0x000ea20000002600 */
[----:B0-----:R-:W-:Y:S02]  /*0070*/  LOP3.LUT R0, R148, 0x3f, RZ, 0xc0, !PT ;  /* 0x0000003f94007812 */ /* 0x001fe400078ec0ff */
[----:B------:R-:W-:-:S02]  /*0080*/  SHF.R.U32.HI R2, RZ, 0x6, R148 ;  /* 0x00000006ff027819 */ /* 0x000fc40000011694 */
[----:B-1----:R-:W-:Y:S02]  /*0090*/  LEA R4, R3, R0, 0x6 ;  /* 0x0000000003047211 */ /* 0x002fe400078e30ff */
[----:B------:R-:W-:Y:S01]  /*00a0*/  SGXT.U32 R6, R2, 0x2 ;  /* 0x000000020206781a */ /* 0x000fe20000000000 */
[----:B--2---:R-:W-:Y:S02]  /*00b0*/  IMAD R0, R156, c[0x0][0x190], RZ ;  /* 0x000064009c007a24 */ /* 0x004fe400078e02ff */
[----:B------:R-:W-:Y:S02]  /*00c0*/  IMAD R4, R4, c[0x0][0x194], RZ ;  /* 0x0000650004047a24 */ /* 0x000fe400078e02ff */
[----:B------:R-:W-:Y:S01]  /*00d0*/  IMAD R10, R6, c[0x0][0x198], RZ ;  /* 0x00006600060a7a24 */ /* 0x000fe200078e02ff */
[----:B------:R-:W-:Y:S01]  /*00e0*/  SHF.L.U32 R3, R0, 0x1, RZ ;  /* 0x0000000100037819 */ /* 0x000fe200000006ff */
[C---:B------:R-:W-:Y:S01]  /*00f0*/  IMAD.HI R7, R4.reuse, 0x2, RZ ;  /* 0x0000000204077827 */ /* 0x040fe200078e02ff */
[----:B------:R-:W-:-:S03]  /*0100*/  SHF.L.U32 R6, R4, 0x1, RZ ;  /* 0x0000000104067819 */ /* 0x000fc600000006ff */
[----:B------:R-:W-:Y:S01]  /*0110*/  IMAD R4, R5, 0x4, R10 ;  /* 0x0000000405047824 */ /* 0x000fe200078e020a */
[----:B------:R-:W-:Y:S01]  /*0120*/  IADD3 R3, P0, P1, R6, c[0x0][0x160], R3 ;  /* 0x0000580006037a10 */ /* 0x000fe2000791e003 */
[----:B------:R-:W-:-:S03]  /*0130*/  IMAD.HI R2, R0, 0x2, RZ ;  /* 0x0000000200027827 */ /* 0x000fc600078e02ff */
[----:B------:R-:W-:Y:S02]  /*0140*/  LEA R0, R5, R4, 0x2 ;  /* 0x0000000405007211 */ /* 0x000fe400078e10ff */
[----:B------:R-:W-:Y:S02]  /*0150*/  IADD3.X R2, R7, c[0x0][0x164], R2, P0, P1 ;  /* 0x0000590007027a10 */ /* 0x000fe400007e2402 */
[C---:B------:R-:W-:Y:S02]  /*0160*/  LEA R6, R5.reuse, R0, 0x2 ;  /* 0x0000000005067211 */ /* 0x040fe400078e10ff */
[-C--:B------:R-:W-:Y:S02]  /*0170*/  LEA R8, P0, R10, R3.reuse, 0x1 ;  /* 0x000000030a087211 */ /* 0x080fe400078008ff */
[----:B------:R-:W-:Y:S01]  /*0180*/  LEA R12, P1, R0, R3, 0x1 ;  /* 0x00000003000c7211 */ /* 0x000fe200078208ff */
[----:B------:R-:W-:Y:S01]  /*0190*/  IMAD R18, R5, 0x4, R6 ;  /* 0x0000000405127824 */ /* 0x000fe200078e0206 */
[----:B------:R-:W-:-:S02]  /*01a0*/  LEA.HI.X.SX32 R9, R10, R2, 0x1, P0 ;  /* 0x000000020a097211 */ /* 0x000fc400000f0eff */
[-C--:B------:R-:W-:Y:S02]  /*01b0*/  LEA R10, P0, R4, R3.reuse, 0x1 ;  /* 0x00000003040a7211 */ /* 0x080fe400078008ff */
[C---:B------:R-:W-:Y:S02]  /*01c0*/  LEA R20, R5.reuse, R18, 0x2 ;  /* 0x0000001205147211 */ /* 0x040fe400078e10ff */
[----:B------:R-:W-:Y:S02]  /*01d0*/  LEA.HI.X.SX32 R13, R0, R2, 0x1, P1 ;  /* 0x00000002000d7211 */ /* 0x000fe400008f0eff */
[----:B------:R-:W-:Y:S01]  /*01e0*/  LEA R22, R5, R20, 0x2 ;  /* 0x0000001405167211 */ /* 0x000fe200078e10ff */
[----:B------:R0:W2:Y:S01]  /*01f0*/  LDG.E.U16 R0, [R8.64] ;  /* 0x0000000408007981 */ /* 0x0000a2000c1e1500 */
[----:B------:R-:W-:Y:S02]  /*0200*/  LEA.HI.X.SX32 R11, R4, R2, 0x1, P0 ;  /* 0x00000002040b7211 */ /* 0x000fe400000f0eff */
[-C--:B------:R-:W-:Y:S01]  /*0210*/  LEA R14, P0, R6, R3.reuse, 0x1 ;  /* 0x00000003060e7211 */ /* 0x080fe200078008ff */
[----:B------:R1:W3:Y:S01]  /*0220*/  LDG.E.U16 R4, [R12.64] ;  /* 0x000000040c047981 */ /* 0x0002e2000c1e1500 */
[----:B------:R-:W-:-:S02]  /*0230*/  LEA R16, P1, R18, R3, 0x1 ;  /* 0x0000000312107211 */ /* 0x000fc400078208ff */
[-C--:B------:R-:W-:Y:S02]  /*0240*/  LEA.HI.X.SX32 R15, R6, R2.reuse, 0x1, P0 ;  /* 0x00000002060f7211 */ /* 0x080fe400000f0eff */
[----:B------:R-:W-:Y:S01]  /*0250*/  LEA.HI.X.SX32 R17, R18, R2, 0x1, P1 ;  /* 0x0000000212117211 */ /* 0x000fe200008f0eff */
[----:B------:R4:W5:Y:S01]  /*0260*/  LDG.E.U16 R6, [R10.64] ;  /* 0x000000040a067981 */ /* 0x000962000c1e1500 */
[----:B------:R-:W-:Y:S01]  /*0270*/  LEA R18, P0, R20, R3, 0x1 ;  /* 0x0000000314127211 */ /* 0x000fe200078008ff */
[----:B-1----:R-:W-:-:S03]  /*0280*/  IMAD R12, R5, 0x4, R22 ;  /* 0x00000004050c7824 */ /* 0x002fc600078e0216 */
[----:B------:R-:W-:Y:S01]  /*0290*/  LEA.HI.X.SX32 R19, R20, R2, 0x1, P0 ;  /* 0x0000000214137211 */ /* 0x000fe200000f0eff */
[----:B------:R1:W2:Y:S01]  /*02a0*/  LDG.E.U16 R7, [R14.64] ;  /* 0x000000040e077981 */ /* 0x0002a2000c1e1500 */
[CC--:B------:R-:W-:Y:S02]  /*02b0*/  LEA R20, P0, R22.reuse, R3.reuse, 0x1 ;  /* 0x0000000316147211 */ /* 0x0c0fe400078008ff */
[C---:B------:R-:W-:Y:S01]  /*02c0*/  LEA R26, R5.reuse, R12, 0x2 ;  /* 0x0000000c051a7211 */ /* 0x040fe200078e10ff */
[----:B0-----:R0:W2:Y:S01]  /*02d0*/  LDG.E.U16 R8, [R16.64] ;  /* 0x0000000410087981 */ /* 0x0010a2000c1e1500 */
[----:B------:R-:W-:Y:S02]  /*02e0*/  LEA.HI.X.SX32 R21, R22, R2, 0x1, P0 ;  /* 0x0000000216157211 */ /* 0x000fe400000f0eff */
[----:B------:R-:W-:Y:S01]  /*02f0*/  LEA R28, R5, R26, 0x2 ;  /* 0x0000001a051c7211 */ /* 0x000fe200078e10ff */
[----:B------:R0:W2:Y:S01]  /*0300*/  LDG.E.U16 R9, [R18.64] ;  /* 0x0000000412097981 */ /* 0x0000a2000c1e1500 */
[----:B------:R-:W-:-:S02]  /*0310*/  LEA R22, P0, R12, R3, 0x1 ;  /* 0x000000030c167211 */ /* 0x000fc400078008ff */
[-C--:B------:R-:W-:Y:S01]  /*0320*/  LEA R24, P1, R26, R3.reuse, 0x1 ;  /* 0x000000031a187211 */ /* 0x080fe200078208ff */
[C---:B-1----:R-:W-:Y:S01]  /*0330*/  IMAD R14, R5.reuse, 0x4, R28 ;  /* 0x00000004050e7824 */ /* 0x042fe200078e021c */
[-C--:B------:R-:W-:Y:S01]  /*0340*/  LEA.HI.X.SX32 R23, R12, R2.reuse, 0x1, P0 ;  /* 0x000000020c177211 */ /* 0x080fe200000f0eff */
[----:B----4-:R1:W4:Y:S01]  /*0350*/  LDG.E.U16 R10, [R20.64] ;  /* 0x00000004140a7981 */ /* 0x010322000c1e1500 */
[----:B------:R-:W-:Y:S02]  /*0360*/  LEA.HI.X.SX32 R25, R26, R2, 0x1, P1 ;  /* 0x000000021a197211 */ /* 0x000fe400008f0eff */
[CC--:B------:R-:W-:Y:S01]  /*0370*/  LEA R26, P0, R28.reuse, R3.reuse, 0x1 ;  /* 0x000000031c1a7211 */ /* 0x0c0fe200078008ff */
[----:B------:R1:W2:Y:S01]  /*0380*/  LDG.E.U16 R11, [R22.64] ;  /* 0x00000004160b7981 */ /* 0x0002a2000c1e1500 */
[----:B0-----:R-:W-:Y:S02]  /*0390*/  LEA R16, R5, R14, 0x2 ;  /* 0x0000000e05107211 */ /* 0x001fe400078e10ff */
[----:B------:R-:W-:Y:S01]  /*03a0*/  LEA.HI.X.SX32 R27, R28, R2, 0x1, P0 ;  /* 0x000000021c1b7211 */ /* 0x000fe200000f0eff */
[----:B------:R0:W2:Y:S01]  /*03b0*/  LDG.E.U16 R12, [R24.64] ;  /* 0x00000004180c7981 */ /* 0x0000a2000c1e1500 */
[----:B------:R-:W-:-:S02]  /*03c0*/  LEA R18, P0, R14, R3, 0x1 ;  /* 0x000000030e127211 */ /* 0x000fc400078008ff */
[C---:B------:R-:W-:Y:S01]  /*03d0*/  LEA R30, R5.reuse, R16, 0x2 ;  /* 0x00000010051e7211 */ /* 0x040fe200078e10ff */
[----:B------:R0:W2:Y:S01]  /*03e0*/  LDG.E.U16 R13, [R26.64] ;  /* 0x000000041a0d7981 */ /* 0x0000a2000c1e1500 */
[-C--:B------:R-:W-:Y:S02]  /*03f0*/  LEA.HI.X.SX32 R19, R14, R2.reuse, 0x1, P0 ;  /* 0x000000020e137211 */ /* 0x080fe400000f0eff */
[-C--:B-1----:R-:W-:Y:S01]  /*0400*/  LEA R20, P0, R16, R3.reuse, 0x1 ;  /* 0x0000000310147211 */ /* 0x082fe200078008ff */
[----:B------:R-:W-:Y:S01]  /*0410*/  IMAD R32, R5, 0x4, R30 ;  /* 0x0000000405207824 */ /* 0x000fe200078e021e */
[----:B------:R-:W-:Y:S01]  /*0420*/  LEA R28, P1, R30, R3, 0x1 ;  /* 0x000000031e1c7211 */ /* 0x000fe200078208ff */
[----:B------:R1:W2:Y:S01]  /*0430*/  LDG.E.U16 R14, [R18.64] ;  /* 0x00000004120e7981 */ /* 0x0002a2000c1e1500 */
[-C--:B------:R-:W-:Y:S02]  /*0440*/  LEA.HI.X.SX32 R21, R16, R2.reuse, 0x1, P0 ;  /* 0x0000000210157211 */ /* 0x080fe400000f0eff */
[----:B------:R-:W-:-:S02]  /*0450*/  LEA.HI.X.SX32 R29, R30, R2, 0x1, P1 ;  /* 0x000000021e1d7211 */ /* 0x000fc400008f0eff */
[CC--:B------:R-:W-:Y:S01]  /*0460*/  LEA R22, P0, R32.reuse, R3.reuse, 0x1 ;  /* 0x0000000320167211 */ /* 0x0c0fe200078008ff */
[----:B------:R1:W2:Y:S01]  /*0470*/  LDG.E.U16 R15, [R20.64] ;  /* 0x00000004140f7981 */ /* 0x0002a2000c1e1500 */
[C---:B------:R-:W-:Y:S02]  /*0480*/  LEA R30, R5.reuse, R32, 0x2 ;  /* 0x00000020051e7211 */ /* 0x040fe400078e10ff */
[----:B------:R-:W-:Y:S01]  /*0490*/  LEA.HI.X.SX32 R23, R32, R2, 0x1, P0 ;  /* 0x0000000220177211 */ /* 0x000fe200000f0eff */
[----:B------:R1:W2:Y:S01]  /*04a0*/  LDG.E.U16 R16, [R28.64] ;  /* 0x000000041c107981 */ /* 0x0002a2000c1e1500 */
[C---:B------:R-:W-:Y:S02]  /*04b0*/  LEA R32, R5.reuse, R30, 0x2 ;  /* 0x0000001e05207211 */ /* 0x040fe400078e10ff */
[C---:B0-----:R-:W-:Y:S01]  /*04c0*/  LEA R24, P0, R30.reuse, R3, 0x1 ;  /* 0x000000031e187211 */ /* 0x041fe200078008ff */
[----:B------:R0:W2:Y:S02]  /*04d0*/  LDG.E.U16 R17, [R22.64] ;  /* 0x0000000416117981 */ /* 0x0000a4000c1e1500 */
[----:B------:R-:W-:Y:S01]  /*04e0*/  IMAD R34, R5, 0x4, R32 ;  /* 0x0000000405227824 */ /* 0x000fe200078e0220 */
[----:B------:R-:W-:-:S04]  /*04f0*/  LEA.HI.X.SX32 R25, R30, R2, 0x1, P0 ;  /* 0x000000021e197211 */ /* 0x000fc800000f0eff */
[CC--:B------:R-:W-:Y:S01]  /*0500*/  LEA R30, P1, R34.reuse, R3.reuse, 0x1 ;  /* 0x00000003221e7211 */ /* 0x0c0fe200078208ff */
[----:B-1----:R1:W2:Y:S01]  /*0510*/  LDG.E.U16 R18, [R24.64] ;  /* 0x0000000418127981 */ /* 0x0022a2000c1e1500 */
[C---:B------:R-:W-:Y:S02]  /*0520*/  LEA R36, R5.reuse, R34, 0x2 ;  /* 0x0000002205247211 */ /* 0x040fe400078e10ff */
[----:B------:R-:W-:Y:S02]  /*0530*/  LEA.HI.X.SX32 R31, R34, R2, 0x1, P1 ;  /* 0x00000002221f7211 */ /* 0x000fe400008f0eff */
[C---:B------:R-:W-:Y:S02]  /*0540*/  LEA R34, R5.reuse, R36, 0x2 ;  /* 0x0000002405227211 */ /* 0x040fe400078e10ff */
[C---:B------:R-:W-:Y:S01]  /*0550*/  LEA R26, P0, R32.reuse, R3, 0x1 ;  /* 0x00000003201a7211 */ /* 0x040fe200078008ff */
[----:B------:R1:W2:Y:S02]  /*0560*/  LDG.E.U16 R20, [R30.64] ;  /* 0x000000041e147981 */ /* 0x0002a4000c1e1500 */
[----:B0-----:R-:W-:Y:S01]  /*0570*/  IMAD R22, R5, 0x4, R34 ;  /* 0x0000000405167824 */ /* 0x001fe200078e0222 */
[----:B------:R-:W-:-:S02]  /*0580*/  LEA.HI.X.SX32 R27, R32, R2, 0x1, P0 ;  /* 0x00000002201b7211 */ /* 0x000fc400000f0eff */
[CC--:B------:R-:W-:Y:S02]  /*0590*/  LEA R32, P0, R36.reuse, R3.reuse, 0x1 ;  /* 0x0000000324207211 */ /* 0x0c0fe400078008ff */
[C---:B------:R-:W-:Y:S01]  /*05a0*/  LEA R38, R5.reuse, R22, 0x2 ;  /* 0x0000001605267211 */ /* 0x040fe200078e10ff */
[----:B------:R0:W2:Y:S01]  /*05b0*/  LDG.E.U16 R19, [R26.64] ;  /* 0x000000041a137981 */ /* 0x0000a2000c1e1500 */
[----:B------:R-:W-:Y:S02]  /*05c0*/  LEA.HI.X.SX32 R33, R36, R2, 0x1, P0 ;  /* 0x0000000224217211 */ /* 0x000fe400000f0eff */
[C---:B------:R-:W-:Y:S02]  /*05d0*/  LEA R28, P0, R34.reuse, R3, 0x1 ;  /* 0x00000003221c7211 */ /* 0x040fe400078008ff */
[----:B-1----:R-:W-:Y:S01]  /*05e0*/  LEA R24, R5, R38, 0x2 ;  /* 0x0000002605187211 */ /* 0x002fe200078e10ff */
[----:B------:R1:W2:Y:S01]  /*05f0*/  LDG.E.U16 R21, [R32.64] ;  /* 0x0000000420157981 */ /* 0x0002a2000c1e1500 */
[----:B------:R-:W-:-:S02]  /*0600*/  LEA.HI.X.SX32 R29, R34, R2, 0x1, P0 ;  /* 0x00000002221d7211 */ /* 0x000fc400000f0eff */
[-C--:B------:R-:W-:Y:S01]  /*0610*/  LEA R34, P0, R22, R3.reuse, 0x1 ;  /* 0x0000000316227211 */ /* 0x080fe200078008ff */
[C---:B0-----:R-:W-:Y:S01]  /*0620*/  IMAD R26, R5.reuse, 0x4, R24 ;  /* 0x00000004051a7824 */ /* 0x041fe200078e0218 */
[-C--:B------:R-:W-:Y:S02]  /*0630*/  LEA R36, P1, R38, R3.reuse, 0x1 ;  /* 0x0000000326247211 */ /* 0x080fe400078208ff */
[-C--:B------:R-:W-:Y:S02]  /*0640*/  LEA.HI.X.SX32 R35, R22, R2.reuse, 0x1, P0 ;  /* 0x0000000216237211 */ /* 0x080fe400000f0eff */
[----:B------:R-:W-:Y:S01]  /*0650*/  LEA.HI.X.SX32 R37, R38, R2, 0x1, P1 ;  /* 0x0000000226257211 */ /* 0x000fe200008f0eff */
[----:B------:R0:W2:Y:S01]  /*0660*/  LDG.E.U16 R22, [R28.64] ;  /* 0x000000041c167981 */ /* 0x0000a2000c1e1500 */
[C---:B------:R-:W-:Y:S02]  /*0670*/  LEA R38, P0, R24.reuse, R3, 0x1 ;  /* 0x0000000318267211 */ /* 0x040fe400078008ff */
[----:B------:R-:W-:Y:S01]  /*0680*/  LEA R42, R5, R26, 0x2 ;  /* 0x0000001a052a7211 */ /* 0x000fe200078e10ff */
[----:B------:R0:W2:Y:S01]  /*0690*/  LDG.E.U16 R23, [R34.64] ;  /* 0x0000000422177981 */ /* 0x0000a2000c1e1500 */
[----:B------:R-:W-:-:S02]  /*06a0*/  LEA.HI.X.SX32 R39, R24, R2, 0x1, P0 ;  /* 0x0000000218277211 */ /* 0x000fc400000f0eff */
[CC--:B------:R-:W-:Y:S01]  /*06b0*/  LEA R30, P0, R26.reuse, R3.reuse, 0x1 ;  /* 0x000000031a1e7211 */ /* 0x0c0fe200078008ff */
[----:B------:R0:W2:Y:S01]  /*06c0*/  LDG.E.U16 R24, [R36.64] ;  /* 0x0000000424187981 */ /* 0x0000a2000c1e1500 */
[C---:B------:R-:W-:Y:S02]  /*06d0*/  LEA R44, R5.reuse, R42, 0x2 ;  /* 0x0000002a052c7211 */ /* 0x040fe400078e10ff */
[-C--:B------:R-:W-:Y:S01]  /*06e0*/  LEA.HI.X.SX32 R31, R26, R2.reuse, 0x1, P0 ;  /* 0x000000021a1f7211 */ /* 0x080fe200000f0eff */
[----:B------:R0:W2:Y:S01]  /*06f0*/  LDG.E.U16 R25, [R38.64] ;  /* 0x0000000426197981 */ /* 0x0000a2000c1e1500 */
[-C--:B-1----:R-:W-:Y:S01]  /*0700*/  LEA R32, P0, R42, R3.reuse, 0x1 ;  /* 0x000000032a207211 */ /* 0x082fe200078008ff */
[----:B0-----:R-:W-:Y:S01]  /*0710*/  IMAD R28, R5, 0x4, R44 ;  /* 0x00000004051c7824 */ /* 0x001fe200078e022c */
[----:B------:R-:W-:Y:S01]  /*0720*/  LEA R40, P1, R44, R3, 0x1 ;  /* 0x000000032c287211 */ /* 0x000fe200078208ff */
[----:B------:R0:W2:Y:S01]  /*0730*/  LDG.E.U16 R26, [R30.64] ;  /* 0x000000041e1a7981 */ /* 0x0000a2000c1e1500 */
[----:B------:R-:W-:-:S02]  /*0740*/  LEA.HI.X.SX32 R33, R42, R2, 0x1, P0 ;  /* 0x000000022a217211 */ /* 0x000fc400000f0eff */
[C---:B------:R-:W-:Y:S02]  /*0750*/  LEA R42, R5.reuse, R28, 0x2 ;  /* 0x0000001c052a7211 */ /* 0x040fe400078e10ff */
[----:B------:R-:W-:Y:S01]  /*0760*/  LEA.HI.X.SX32 R41, R44, R2, 0x1, P1 ;  /* 0x000000022c297211 */ /* 0x000fe200008f0eff */
[----:B------:R1:W2:Y:S01]  /*0770*/  LDG.E.U16 R27, [R32.64] ;  /* 0x00000004201b7981 */ /* 0x0002a2000c1e1500 */
[CC--:B------:R-:W-:Y:S02]  /*0780*/  LEA R34, P0, R28.reuse, R3.reuse, 0x1 ;  /* 0x000000031c227211 */ /* 0x0c0fe400078008ff */
[C---:B------:R-:W-:Y:S02]  /*0790*/  LEA R44, R5.reuse, R42, 0x2 ;  /* 0x0000002a052c7211 */ /* 0x040fe400078e10ff */
[----:B------:R-:W-:Y:S02]  /*07a0*/  LEA.HI.X.SX32 R35, R28, R2, 0x1, P0 ;  /* 0x000000021c237211 */ /* 0x000fe400000f0eff */
[----:B------:R-:W-:Y:S01]  /*07b0*/  LEA R36, P0, R42, R3, 0x1 ;  /* 0x000000032a247211 */ /* 0x000fe200078008ff */
[----:B------:R1:W2:Y:S01]  /*07c0*/  LDG.E.U16 R28, [R40.64] ;  /* 0x00000004281c7981 */ /* 0x0002a2000c1e1500 */
[----:B------:R-:W-:-:S02]  /*07d0*/  LEA R46, R5, R44, 0x2 ;  /* 0x0000002c052e7211 */ /* 0x000fc400078e10ff */
[-C--:B------:R-:W-:Y:S01]  /*07e0*/  LEA.HI.X.SX32 R37, R42, R2.reuse, 0x1, P0 ;  /* 0x000000022a257211 */ /* 0x080fe200000f0eff */
[----:B------:R1:W2:Y:S01]  /*07f0*/  LDG.E.U16 R29, [R34.64] ;  /* 0x00000004221d7981 */ /* 0x0002a2000c1e1500 */
[-C--:B------:R-:W-:Y:S01]  /*0800*/  LEA R42, P1, R46, R3.reuse, 0x1 ;  /* 0x000000032e2a7211 */ /* 0x080fe200078208ff */
[C---:B------:R-:W-:Y:S01]  /*0810*/  IMAD R48, R5.reuse, 0x4, R46 ;  /* 0x0000000405307824 */ /* 0x040fe200078e022e */
[----:B------:R-:W-:Y:S01]  /*0820*/  LEA R38, P0, R44, R3, 0x1 ;  /* 0x000000032c267211 */ /* 0x000fe200078008ff */
[----:B0-----:R0:W2:Y:S01]  /*0830*/  LDG.E.U16 R30, [R36.64] ;  /* 0x00000004241e7981 */ /* 0x0010a2000c1e1500 */
[----:B------:R-:W-:Y:S02]  /*0840*/  LEA.HI.X.SX32 R43, R46, R2, 0x1, P1 ;  /* 0x000000022e2b7211 */ /* 0x000fe400008f0eff */
[C---:B------:R-:W-:Y:S02]  /*0850*/  LEA R46, R5.reuse, R48, 0x2 ;  /* 0x00000030052e7211 */ /* 0x040fe400078e10ff */
[----:B------:R-:W-:Y:S01]  /*0860*/  LEA.HI.X.SX32 R39, R44, R2, 0x1, P0 ;  /* 0x000000022c277211 */ /* 0x000fe200000f0eff */
[----:B-1----:R1:W2:Y:S01]  /*0870*/  LDG.E.U16 R32, [R42.64] ;  /* 0x000000042a207981 */ /* 0x0022a2000c1e1500 */
[----:B------:R-:W-:-:S02]  /*0880*/  LEA R34, R5, R46, 0x2 ;  /* 0x0000002e05227211 */ /* 0x000fc400078e10ff */
[CC--:B------:R-:W-:Y:S01]  /*0890*/  LEA R44, P0, R48.reuse, R3.reuse, 0x1 ;  /* 0x00000003302c7211 */ /* 0x0c0fe200078008ff */
[----:B------:R1:W2:Y:S01]  /*08a0*/  LDG.E.U16 R31, [R38.64] ;  /* 0x00000004261f7981 */ /* 0x0002a2000c1e1500 */
[C---:B------:R-:W-:Y:S02]  /*08b0*/  LEA R50, R5.reuse, R34, 0x2 ;  /* 0x0000002205327211 */ /* 0x040fe400078e10ff */
[-C--:B------:R-:W-:Y:S02]  /*08c0*/  LEA.HI.X.SX32 R45, R48, R2.reuse, 0x1, P0 ;  /* 0x00000002302d7211 */ /* 0x080fe400000f0eff */
[-C--:B------:R-:W-:Y:S01]  /*08d0*/  LEA R40, P0, R46, R3.reuse, 0x1 ;  /* 0x000000032e287211 */ /* 0x080fe200078008ff */
[----:B0-----:R-:W-:Y:S01]  /*08e0*/  IMAD R36, R5, 0x4, R50 ;  /* 0x0000000405247824 */ /* 0x001fe200078e0232 */
[----:B------:R-:W-:Y:S01]  /*08f0*/  LEA R48, P1, R50, R3, 0x1 ;  /* 0x0000000332307211 */ /* 0x000fe200078208ff */
[----:B------:R0:W2:Y:S01]  /*0900*/  LDG.E.U16 R33, [R44.64] ;  /* 0x000000042c217981 */ /* 0x0000a2000c1e1500 */
[----:B------:R-:W-:-:S02]  /*0910*/  LEA.HI.X.SX32 R41, R46, R2, 0x1, P0 ;  /* 0x000000022e297211 */ /* 0x000fc400000f0eff */
[CC--:B------:R-:W-:Y:S02]  /*0920*/  LEA R46, P0, R34.reuse, R3.reuse, 0x1 ;  /* 0x00000003222e7211 */ /* 0x0c0fe400078008ff */
[C---:B-1----:R-:W-:Y:S02]  /*0930*/  LEA R38, R5.reuse, R36, 0x2 ;  /* 0x0000002405267211 */ /* 0x042fe400078e10ff */
        /* <DEDUP_REMOVED lines=12> */
[-C--:B0-----:R-:W-:Y:S01]  /*0a00*/  LEA R44, P0, R54, R3.reuse, 0x1 ;  /* 0x00000003362c7211 */ /* 0x081fe200078008ff */
[----:B-1----:R-:W-:Y:S01]  /*0a10*/  IMAD R40, R5, 0x4, R56 ;  /* 0x0000000405287824 */ /* 0x002fe200078e0238 */
        /* <DEDUP_REMOVED lines=102> */
[----:B------:R-:W-:-:S04]  /*1080*/  LEA R80, R5, R78, 0x2 ;  /* 0x0000004e05507211 */ /* 0x000fc800078e10ff */
[----:B------:R-:W-:-:S05]  /*1090*/  LEA R82, R5, R80, 0x2 ;  /* 0x0000005005527211 */ /* 0x000fca00078e10ff */
[----:B------:R-:W-:Y:S01]  /*10a0*/  IMAD R84, R5, 0x4, R82 ;  /* 0x0000000405547824 */ /* 0x000fe200078e0252 */
[----:B------:R-:W-:-:S04]  /*10b0*/  LEA R70, P0, R64, R3, 0x1 ;  /* 0x0000000340467211 */ /* 0x000fc800078008ff */
[C---:B------:R-:W-:Y:S02]  /*10c0*/  LEA R86, R5.reuse, R84, 0x2 ;  /* 0x0000005405567211 */ /* 0x040fe400078e10ff */
[----:B------:R-:W-:Y:S02]  /*10d0*/  LEA.HI.X.SX32 R71, R64, R2, 0x1, P0 ;  /* 0x0000000240477211 */ /* 0x000fe400000f0eff */
[C---:B------:R-:W-:Y:S01]  /*10e0*/  LEA R88, R5.reuse, R86, 0x2 ;  /* 0x0000005605587211 */ /* 0x040fe200078e10ff */
[----:B------:R0:W2:Y:S01]  /*10f0*/  LDG.E.U16 R64, [R76.64] ;  /* 0x000000044c407981 */ /* 0x0000a2000c1e1500 */
[C---:B---3--:R-:W-:Y:S02]  /*1100*/  LEA R72, P0, R78.reuse, R3, 0x1 ;  /* 0x000000034e487211 */ /* 0x048fe400078008ff */
[----:B------:R-:W-:Y:S01]  /*1110*/  LEA R90, R5, R88, 0x2 ;  /* 0x00000058055a7211 */ /* 0x000fe200078e10ff */
[----:B------:R3:W2:Y:S01]  /*1120*/  LDG.E.U16 R65, [R70.64] ;  /* 0x0000000446417981 */ /* 0x0006a2000c1e1500 */
[----:B------:R-:W-:-:S02]  /*1130*/  LEA.HI.X.SX32 R73, R78, R2, 0x1, P0 ;  /* 0x000000024e497211 */ /* 0x000fc400000f0eff */
[-C--:B------:R-:W-:Y:S01]  /*1140*/  LEA R74, P0, R80, R3.reuse, 0x1 ;  /* 0x00000003504a7211 */ /* 0x080fe200078008ff */
[C---:B------:R-:W-:Y:S01]  /*1150*/  IMAD R92, R5.reuse, 0x4, R90 ;  /* 0x00000004055c7824 */ /* 0x040fe200078e025a */
[-C--:B------:R-:W-:Y:S01]  /*1160*/  LEA R78, P1, R82, R3.reuse, 0x1 ;  /* 0x00000003524e7211 */ /* 0x080fe200078208ff */
[----:B0-----:R0:W2:Y:S01]  /*1170*/  LDG.E.U16 R66, [R72.64] ;  /* 0x0000000448427981 */ /* 0x0010a2000c1e1500 */
[----:B------:R-:W-:Y:S02]  /*1180*/  LEA.HI.X.SX32 R75, R80, R2, 0x1, P0 ;  /* 0x00000002504b7211 */ /* 0x000fe400000f0eff */
[C---:B------:R-:W-:Y:S02]  /*1190*/  LEA R76, P0, R84.reuse, R3, 0x1 ;  /* 0x00000003544c7211 */ /* 0x040fe400078008ff */
[----:B------:R-:W-:Y:S01]  /*11a0*/  LEA R94, R5, R92, 0x2 ;  /* 0x0000005c055e7211 */ /* 0x000fe200078e10ff */
[----:B------:R0:W2:Y:S01]  /*11b0*/  LDG.E.U16 R67, [R74.64] ;  /* 0x000000044a437981 */ /* 0x0000a2000c1e1500 */
[----:B------:R-:W-:-:S02]  /*11c0*/  LEA.HI.X.SX32 R77, R84, R2, 0x1, P0 ;  /* 0x00000002544d7211 */ /* 0x000fc400000f0eff */
[-C--:B------:R-:W-:Y:S02]  /*11d0*/  LEA R80, P0, R86, R3.reuse, 0x1 ;  /* 0x0000000356507211 */ /* 0x080fe400078008ff */
[----:B------:R-:W-:Y:S01]  /*11e0*/  LEA R96, R5, R94, 0x2 ;  /* 0x0000005e05607211 */ /* 0x000fe200078e10ff */
[----:B-1----:R1:W2:Y:S01]  /*11f0*/  LDG.E.U16 R69, [R76.64] ;  /* 0x000000044c457981 */ /* 0x0022a2000c1e1500 */
[-C--:B------:R-:W-:Y:S02]  /*1200*/  LEA.HI.X.SX32 R79, R82, R2.reuse, 0x1, P1 ;  /* 0x00000002524f7211 */ /* 0x080fe400008f0eff */
[----:B------:R-:W-:Y:S02]  /*1210*/  LEA.HI.X.SX32 R81, R86, R2, 0x1, P0 ;  /* 0x0000000256517211 */ /* 0x000fe400000f0eff */
[-C--:B------:R-:W-:Y:S01]  /*1220*/  LEA R82, P0, R88, R3.reuse, 0x1 ;  /* 0x0000000358527211 */ /* 0x080fe200078008ff */
[----:B------:R0:W2:Y:S01]  /*1230*/  LDG.E.U16 R68, [R78.64] ;  /* 0x000000044e447981 */ /* 0x0000a2000c1e1500 */
[----:B------:R-:W-:-:S02]  /*1240*/  LEA R84, P1, R90, R3, 0x1 ;  /* 0x000000035a547211 */ /* 0x000fc400078208ff */
[C---:B------:R-:W-:Y:S01]  /*1250*/  LEA R98, R5.reuse, R96, 0x2 ;  /* 0x0000006005627211 */ /* 0x040fe200078e10ff */
[----:B---3--:R3:W2:Y:S01]  /*1260*/  LDG.E.U16 R70, [R80.64] ;  /* 0x0000000450467981 */ /* 0x0086a2000c1e1500 */
[-C--:B------:R-:W-:Y:S02]  /*1270*/  LEA.HI.X.SX32 R83, R88, R2.reuse, 0x1, P0 ;  /* 0x0000000258537211 */ /* 0x080fe400000f0eff */
[-C--:B------:R-:W-:Y:S01]  /*1280*/  LEA.HI.X.SX32 R85, R90, R2.reuse, 0x1, P1 ;  /* 0x000000025a557211 */ /* 0x080fe200008f0eff */
[----:B------:R-:W-:Y:S01]  /*1290*/  IMAD R90, R5, 0x4, R98 ;  /* 0x00000004055a7824 */ /* 0x000fe200078e0262 */
[CC--:B0-----:R-:W-:Y:S01]  /*12a0*/  LEA R78, P0, R92.reuse, R3.reuse, 0x1 ;  /* 0x000000035c4e7211 */ /* 0x0c1fe200078008ff */
[----:B------:R0:W2:Y:S03]  /*12b0*/  LDG.E.U16 R71, [R82.64] ;  /* 0x0000000452477981 */ /* 0x0000a6000c1e1500 */
[----:B------:R-:W-:Y:S01]  /*12c0*/  LEA.HI.X.SX32 R79, R92, R2, 0x1, P0 ;  /* 0x000000025c4f7211 */ /* 0x000fe200000f0eff */
[----:B------:R0:W2:Y:S01]  /*12d0*/  LDG.E.U16 R72, [R84.64] ;  /* 0x0000000454487981 */ /* 0x0000a2000c1e1500 */
[----:B------:R-:W-:-:S02]  /*12e0*/  LEA R86, P0, R94, R3, 0x1 ;  /* 0x000000035e567211 */ /* 0x000fc400078008ff */
[C---:B------:R-:W-:Y:S01]  /*12f0*/  LEA R92, R5.reuse, R90, 0x2 ;  /* 0x0000005a055c7211 */ /* 0x040fe200078e10ff */
[----:B------:R0:W2:Y:S01]  /*1300*/  LDG.E.U16 R73, [R78.64] ;  /* 0x000000044e497981 */ /* 0x0000a2000c1e1500 */
[----:B------:R-:W-:Y:S02]  /*1310*/  LEA.HI.X.SX32 R87, R94, R2, 0x1, P0 ;  /* 0x000000025e577211 */ /* 0x000fe400000f0eff */
[C---:B------:R-:W-:Y:S02]  /*1320*/  LEA R94, R5.reuse, R92, 0x2 ;  /* 0x0000005c055e7211 */ /* 0x040fe400078e10ff */
[C---:B---3--:R-:W-:Y:S01]  /*1330*/  LEA R80, P0, R96.reuse, R3, 0x1 ;  /* 0x0000000360507211 */ /* 0x048fe200078008ff */
[----:B------:R3:W2:Y:S01]  /*1340*/  LDG.E.U16 R74, [R86.64] ;  /* 0x00000004564a7981 */ /* 0x0006a2000c1e1500 */
[----:B------:R-:W-:Y:S02]  /*1350*/  LEA R100, R5, R94, 0x2 ;  /* 0x0000005e05647211 */ /* 0x000fe400078e10ff */
[----:B------:R-:W-:-:S02]  /*1360*/  LEA.HI.X.SX32 R81, R96, R2, 0x1, P0 ;  /* 0x0000000260517211 */ /* 0x000fc400000f0eff */
[-C--:B------:R-:W-:Y:S01]  /*1370*/  LEA R88, P1, R98, R3.reuse, 0x1 ;  /* 0x0000000362587211 */ /* 0x080fe200078208ff */
[C---:B------:R-:W-:Y:S01]  /*1380*/  IMAD R96, R5.reuse, 0x4, R100 ;  /* 0x0000000405607824 */ /* 0x040fe200078e0264 */
[----:B0-----:R-:W-:Y:S01]  /*1390*/  LEA R82, P0, R90, R3, 0x1 ;  /* 0x000000035a527211 */ /* 0x001fe200078008ff */
[----:B------:R0:W2:Y:S01]  /*13a0*/  LDG.E.U16 R75, [R80.64] ;  /* 0x00000004504b7981 */ /* 0x0000a2000c1e1500 */
[----:B------:R-:W-:Y:S02]  /*13b0*/  LEA.HI.X.SX32 R89, R98, R2, 0x1, P1 ;  /* 0x0000000262597211 */ /* 0x000fe400008f0eff */
[C---:B------:R-:W-:Y:S02]  /*13c0*/  LEA R98, R5.reuse, R96, 0x2 ;  /* 0x0000006005627211 */ /* 0x040fe400078e10ff */
[----:B------:R-:W-:Y:S01]  /*13d0*/  LEA.HI.X.SX32 R83, R90, R2, 0x1, P0 ;  /* 0x000000025a537211 */ /* 0x000fe200000f0eff */
[----:B-1----:R1:W2:Y:S01]  /*13e0*/  LDG.E.U16 R76, [R88.64] ;  /* 0x00000004584c7981 */ /* 0x0022a2000c1e1500 */
[----:B------:R-:W-:-:S02]  /*13f0*/  LEA R102, R5, R98, 0x2 ;  /* 0x0000006205667211 */ /* 0x000fc400078e10ff */
[----:B------:R-:W-:Y:S01]  /*1400*/  LEA R84, P0, R92, R3, 0x1 ;  /* 0x000000035c547211 */ /* 0x000fe200078008ff */
[----:B------:R0:W2:Y:S01]  /*1410*/  LDG.E.U16 R77, [R82.64] ;  /* 0x00000004524d7981 */ /* 0x0000a2000c1e1500 */
[----:B------:R-:W-:-:S05]  /*1420*/  LEA R104, R5, R102, 0x2 ;  /* 0x0000006605687211 */ /* 0x000fca00078e10ff */
[C---:B------:R-:W-:Y:S01]  /*1430*/  IMAD R106, R5.reuse, 0x4, R104 ;  /* 0x00000004056a7824 */ /* 0x040fe200078e0268 */
[-C--:B------:R-:W-:Y:S02]  /*1440*/  LEA R90, P1, R100, R3.reuse, 0x1 ;  /* 0x00000003645a7211 */ /* 0x080fe400078208ff */
[----:B------:R-:W-:Y:S02]  /*1450*/  LEA.HI.X.SX32 R85, R92, R2, 0x1, P0 ;  /* 0x000000025c557211 */ /* 0x000fe400000f0eff */
[C---:B------:R-:W-:Y:S02]  /*1460*/  LEA R108, R5.reuse, R106, 0x2 ;  /* 0x0000006a056c7211 */ /* 0x040fe400078e10ff */
[----:B---3--:R-:W-:Y:S01]  /*1470*/  LEA R86, P0, R94, R3, 0x1 ;  /* 0x000000035e567211 */ /* 0x008fe200078008ff */
[----:B------:R3:W2:Y:S01]  /*1480*/  LDG.E.U16 R78, [R84.64] ;  /* 0x00000004544e7981 */ /* 0x0006a2000c1e1500 */
[----:B------:R-:W-:Y:S02]  /*1490*/  LEA.HI.X.SX32 R91, R100, R2, 0x1, P1 ;  /* 0x00000002645b7211 */ /* 0x000fe400008f0eff */
[----:B------:R-:W-:-:S02]  /*14a0*/  LEA R100, R5, R108, 0x2 ;  /* 0x0000006c05647211 */ /* 0x000fc400078e10ff */
[----:B------:R-:W-:Y:S01]  /*14b0*/  LEA.HI.X.SX32 R87, R94, R2, 0x1, P0 ;  /* 0x000000025e577211 */ /* 0x000fe200000f0eff */
[----:B0-----:R0:W2:Y:S01]  /*14c0*/  LDG.E.U16 R80, [R90.64] ;  /* 0x000000045a507981 */ /* 0x0010a2000c1e1500 */
[C---:B-1----:R-:W-:Y:S02]  /*14d0*/  LEA R88, P0, R96.reuse, R3, 0x1 ;  /* 0x0000000360587211 */ /* 0x042fe400078008ff */
[----:B------:R-:W-:Y:S01]  /*14e0*/  LEA R110, R5, R100, 0x2 ;  /* 0x00000064056e7211 */ /* 0x000fe200078e10ff */
[----:B------:R1:W2:Y:S01]  /*14f0*/  LDG.E.U16 R79, [R86.64] ;  /* 0x00000004564f7981 */ /* 0x0002a2000c1e1500 */
[----:B------:R-:W-:-:S03]  /*1500*/  LEA.HI.X.SX32 R89, R96, R2, 0x1, P0 ;  /* 0x0000000260597211 */ /* 0x000fc600000f0eff */
[C---:B------:R-:W-:Y:S01]  /*1510*/  IMAD R96, R5.reuse, 0x4, R110 ;  /* 0x0000000405607824 */ /* 0x040fe200078e026e */
[----:B-1----:R-:W-:Y:S01]  /*1520*/  LEA R86, P1, R104, R3, 0x1 ;  /* 0x0000000368567211 */ /* 0x002fe200078208ff */
[----:B------:R1:W2:Y:S03]  /*1530*/  LDG.E.U16 R81, [R88.64] ;  /* 0x0000000458517981 */ /* 0x0002a6000c1e1500 */
[----:B------:R-:W-:-:S04]  /*1540*/  LEA R112, R5, R96, 0x2 ;  /* 0x0000006005707211 */ /* 0x000fc800078e10ff */
[----:B------:R-:W-:-:S04]  /*1550*/  LEA R114, R5, R112, 0x2 ;  /* 0x0000007005727211 */ /* 0x000fc800078e10ff */
[C---:B------:R-:W-:Y:S02]  /*1560*/  LEA R116, R5.reuse, R114, 0x2 ;  /* 0x0000007205747211 */ /* 0x040fe400078e10ff */
[----:B------:R-:W-:Y:S02]  /*1570*/  LEA.HI.X.SX32 R87, R104, R2, 0x1, P1 ;  /* 0x0000000268577211 */ /* 0x000fe400008f0eff */
[----:B------:R-:W-:Y:S01]  /*1580*/  LEA R82, P0, R98, R3, 0x1 ;  /* 0x0000000362527211 */ /* 0x000fe200078008ff */
[----:B------:R-:W-:-:S03]  /*1590*/  IMAD R104, R5, 0x4, R116 ;  /* 0x0000000405687824 */ /* 0x000fc600078e0274 */
[----:B------:R-:W-:Y:S02]  /*15a0*/  LEA.HI.X.SX32 R83, R98, R2, 0x1, P0 ;  /* 0x0000000262537211 */ /* 0x000fe400000f0eff */
[C---:B------:R-:W-:Y:S01]  /*15b0*/  LEA R118, R5.reuse, R104, 0x2 ;  /* 0x0000006805767211 */ /* 0x040fe200078e10ff */
[----:B------:R1:W5:Y:S01]  /*15c0*/  LDG.E.U16 R98, [R86.64] ;  /* 0x0000000456627981 */ /* 0x000362000c1e1500 */
[CC--:B---3--:R-:W-:Y:S02]  /*15d0*/  LEA R84, P0, R102.reuse, R3.reuse, 0x1 ;  /* 0x0000000366547211 */ /* 0x0c8fe400078008ff */
[----:B------:R-:W-:Y:S01]  /*15e0*/  LEA R120, R5, R118, 0x2 ;  /* 0x0000007605787211 */ /* 0x000fe200078e10ff */
[----:B------:R3:W5:Y:S01]  /*15f0*/  LDG.E.U16 R92, [R82.64] ;  /* 0x00000004525c7981 */ /* 0x000762000c1e1500 */
[----:B------:R-:W-:Y:S02]  /*1600*/  LEA.HI.X.SX32 R85, R102, R2, 0x1, P0 ;  /* 0x0000000266557211 */ /* 0x000fe400000f0eff */
[----:B0-----:R-:W-:-:S02]  /*1610*/  LEA R90, P0, R106, R3, 0x1 ;  /* 0x000000036a5a7211 */ /* 0x001fc400078008ff */
[C---:B------:R-:W-:Y:S01]  /*1620*/  LEA R122, R5.reuse, R120, 0x2 ;  /* 0x00000078057a7211 */ /* 0x040fe200078e10ff */
[----:B------:R0:W5:Y:S01]  /*1630*/  LDG.E.U16 R93, [R84.64] ;  /* 0x00000004545d7981 */ /* 0x000162000c1e1500 */
[-C--:B------:R-:W-:Y:S02]  /*1640*/  LEA.HI.X.SX32 R91, R106, R2.reuse, 0x1, P0 ;  /* 0x000000026a5b7211 */ /* 0x080fe400000f0eff */
[-C--:B-1----:R-:W-:Y:S01]  /*1650*/  LEA R88, P0, R108, R3.reuse, 0x1 ;  /* 0x000000036c587211 */ /* 0x082fe200078008ff */
[----:B------:R-:W-:Y:S01]  /*1660*/  IMAD R124, R5, 0x4, R122 ;  /* 0x00000004057c7824 */ /* 0x000fe200078e027a */
[-C--:B------:R-:W-:Y:S01]  /*1670*/  LEA R94, P1, R110, R3.reuse, 0x1 ;  /* 0x000000036e5e7211 */ /* 0x080fe200078208ff */
[----:B------:R1:W5:Y:S01]  /*1680*/  LDG.E.U16 R99, [R90.64] ;  /* 0x000000045a637981 */ /* 0x000362000c1e1500 */
[----:B------:R-:W-:Y:S02]  /*1690*/  LEA.HI.X.SX32 R89, R108, R2, 0x1, P0 ;  /* 0x000000026c597211 */ /* 0x000fe400000f0eff */
[----:B---3--:R-:W-:-:S02]  /*16a0*/  LEA R82, P0, R100, R3, 0x1 ;  /* 0x0000000364527211 */ /* 0x008fc400078008ff */
[----:B------:R-:W-:Y:S02]  /*16b0*/  LEA.HI.X.SX32 R95, R110, R2, 0x1, P1 ;  /* 0x000000026e5f7211 */ /* 0x000fe400008f0eff */
[C---:B------:R-:W-:Y:S02]  /*16c0*/  LEA R110, R5.reuse, R124, 0x2 ;  /* 0x0000007c056e7211 */ /* 0x040fe400078e10ff */
[----:B------:R-:W-:Y:S01]  /*16d0*/  LEA.HI.X.SX32 R83, R100, R2, 0x1, P0 ;  /* 0x0000000264537211 */ /* 0x000fe200000f0eff */
[----:B------:R3:W5:Y:S01]  /*16e0*/  LDG.E.U16 R102, [R94.64] ;  /* 0x000000045e667981 */ /* 0x000762000c1e1500 */
[C---:B0-----:R-:W-:Y:S02]  /*16f0*/  LEA R84, P0, R96.reuse, R3, 0x1 ;  /* 0x0000000360547211 */ /* 0x041fe400078008ff */
[----:B------:R-:W-:Y:S01]  /*1700*/  LEA R126, R5, R110, 0x2 ;  /* 0x0000006e057e7211 */ /* 0x000fe200078e10ff */
[----:B------:R0:W5:Y:S01]  /*1710*/  LDG.E.U16 R100, [R88.64] ;  /* 0x0000000458647981 */ /* 0x000162000c1e1500 */
[----:B------:R-:W-:-:S02]  /*1720*/  LEA.HI.X.SX32 R85, R96, R2, 0x1, P0 ;  /* 0x0000000260557211 */ /* 0x000fc400000f0eff */
[CC--:B------:R-:W-:Y:S01]  /*1730*/  LEA R86, P0, R112.reuse, R3.reuse, 0x1 ;  /* 0x0000000370567211 */ /* 0x0c0fe200078008ff */
[----:B------:R1:W5:Y:S01]  /*1740*/  LDG.E.U16 R101, [R82.64] ;  /* 0x0000000452657981 */ /* 0x000362000c1e1500 */
[C---:B------:R-:W-:Y:S02]  /*1750*/  LEA R128, R5.reuse, R126, 0x2 ;  /* 0x0000007e05807211 */ /* 0x040fe400078e10ff */
[----:B------:R-:W-:Y:S01]  /*1760*/  LEA.HI.X.SX32 R87, R112, R2, 0x1, P0 ;  /* 0x0000000270577211 */ /* 0x000fe200000f0eff */
[----:B------:R1:W5:Y:S02]  /*1770*/  LDG.E.U16 R103, [R84.64] ;  /* 0x0000000454677981 */ /* 0x000364000c1e1500 */
[C---:B------:R-:W-:Y:S01]  /*1780*/  IMAD R112, R5.reuse, 0x4, R128 ;  /* 0x0000000405707824 */ /* 0x040fe200078e0280 */
[----:B0-----:R-:W-:Y:S01]  /*1790*/  LEA R88, P0, R114, R3, 0x1 ;  /* 0x0000000372587211 */ /* 0x001fe200078008ff */
[----:B------:R0:W5:Y:S03]  /*17a0*/  LDG.E.U16 R106, [R86.64] ;  /* 0x00000004566a7981 */ /* 0x000166000c1e1500 */
[----:B------:R-:W-:-:S02]  /*17b0*/  LEA R130, R5, R112, 0x2 ;  /* 0x0000007005827211 */ /* 0x000fc400078e10ff */
[----:B------:R-:W-:Y:S02]  /*17c0*/  LEA.HI.X.SX32 R89, R114, R2, 0x1, P0 ;  /* 0x0000000272597211 */ /* 0x000fe400000f0eff */
[C---:B------:R-:W-:Y:S02]  /*17d0*/  LEA R114, R5.reuse, R130, 0x2 ;  /* 0x0000008205727211 */ /* 0x040fe400078e10ff */
[CC--:B-1----:R-:W-:Y:S01]  /*17e0*/  LEA R82, P0, R104.reuse, R3.reuse, 0x1 ;  /* 0x0000000368527211 */ /* 0x0c2fe200078008ff */
[----:B------:R1:W5:Y:S01]  /*17f0*/  LDG.E.U16 R107, [R88.64] ;  /* 0x00000004586b7981 */ /* 0x000362000c1e1500 */
[C---:B---3--:R-:W-:Y:S02]  /*1800*/  LEA R94, R5.reuse, R114, 0x2 ;  /* 0x00000072055e7211 */ /* 0x048fe400078e10ff */
[-C--:B------:R-:W-:Y:S02]  /*1810*/  LEA.HI.X.SX32 R83, R104, R2.reuse, 0x1, P0 ;  /* 0x0000000268537211 */ /* 0x080fe400000f0eff */
[-C--:B------:R-:W-:Y:S01]  /*1820*/  LEA R90, P1, R116, R3.reuse, 0x1 ;  /* 0x00000003745a7211 */ /* 0x080fe200078208ff */
[----:B------:R-:W-:Y:S01]  /*1830*/  IMAD R104, R5, 0x4, R94 ;  /* 0x0000000405687824 */ /* 0x000fe200078e025e */
[----:B------:R-:W-:Y:S01]  /*1840*/  LEA R84, P0, R118, R3, 0x1 ;  /* 0x0000000376547211 */ /* 0x000fe200078008ff */
[----:B------:R3:W5:Y:S01]  /*1850*/  LDG.E.U16 R109, [R82.64] ;  /* 0x00000004526d7981 */ /* 0x000762000c1e1500 */
[----:B------:R-:W-:-:S02]  /*1860*/  LEA.HI.X.SX32 R91, R116, R2, 0x1, P1 ;  /* 0x00000002745b7211 */ /* 0x000fc400008f0eff */
[C---:B------:R-:W-:Y:S02]  /*1870*/  LEA R116, R5.reuse, R104, 0x2 ;  /* 0x0000006805747211 */ /* 0x040fe400078e10ff */
[----:B------:R-:W-:Y:S01]  /*1880*/  LEA.HI.X.SX32 R85, R118, R2, 0x1, P0 ;  /* 0x0000000276557211 */ /* 0x000fe200000f0eff */
[----:B------:R3:W5:Y:S01]  /*1890*/  LDG.E.U16 R108, [R90.64] ;  /* 0x000000045a6c7981 */ /* 0x000762000c1e1500 */
[CC--:B0-----:R-:W-:Y:S02]  /*18a0*/  LEA R86, P0, R120.reuse, R3.reuse, 0x1 ;  /* 0x0000000378567211 */ /* 0x0c1fe400078008ff */
[----:B------:R-:W-:Y:S01]  /*18b0*/  LEA R118, R5, R116, 0x2 ;  /* 0x0000007405767211 */ /* 0x000fe200078e10ff */
[----:B------:R0:W5:Y:S01]  /*18c0*/  LDG.E.U16 R111, [R84.64] ;  /* 0x00000004546f7981 */ /* 0x000162000c1e1500 */
[----:B------:R-:W-:Y:S02]  /*18d0*/  LEA.HI.X.SX32 R87, R120, R2, 0x1, P0 ;  /* 0x0000000278577211 */ /* 0x000fe400000f0eff */
[----:B-1----:R-:W-:-:S02]  /*18e0*/  LEA R88, P1, R122, R3, 0x1 ;  /* 0x000000037a587211 */ /* 0x002fc400078208ff */
[C---:B------:R-:W-:Y:S01]  /*18f0*/  LEA R120, R5.reuse, R118, 0x2 ;  /* 0x0000007605787211 */ /* 0x040fe200078e10ff */
[----:B------:R1:W5:Y:S01]  /*1900*/  LDG.E.U16 R113, [R86.64] ;  /* 0x0000000456717981 */ /* 0x000362000c1e1500 */
[-C--:B------:R-:W-:Y:S02]  /*1910*/  LEA.HI.X.SX32 R89, R122, R2.reuse, 0x1, P1 ;  /* 0x000000027a597211 */ /* 0x080fe400008f0eff */
[-C--:B---3--:R-:W-:Y:S01]  /*1920*/  LEA R90, P0, R124, R3.reuse, 0x1 ;  /* 0x000000037c5a7211 */ /* 0x088fe200078008ff */
[----:B------:R-:W-:Y:S01]  /*1930*/  IMAD R122, R5, 0x4, R120 ;  /* 0x00000004057a7824 */ /* 0x000fe200078e0278 */
[-C--:B------:R-:W-:Y:S01]  /*1940*/  LEA R96, P1, R130, R3.reuse, 0x1 ;  /* 0x0000000382607211 */ /* 0x080fe200078208ff */
[----:B------:R3:W5:Y:S01]  /*1950*/  LDG.E.U16 R115, [R88.64] ;  /* 0x0000000458737981 */ /* 0x000762000c1e1500 */
[----:B------:R-:W-:Y:S02]  /*1960*/  LEA.HI.X.SX32 R91, R124, R2, 0x1, P0 ;  /* 0x000000027c5b7211 */ /* 0x000fe400000f0eff */
[----:B------:R-:W-:-:S02]  /*1970*/  LEA R82, P0, R110, R3, 0x1 ;  /* 0x000000036e527211 */ /* 0x000fc400078008ff */
[C---:B------:R-:W-:Y:S01]  /*1980*/  LEA R124, R5.reuse, R122, 0x2 ;  /* 0x0000007a057c7211 */ /* 0x040fe200078e10ff */
[----:B------:R1:W5:Y:S01]  /*1990*/  LDG.E.U16 R117, [R90.64] ;  /* 0x000000045a757981 */ /* 0x000362000c1e1500 */
[----:B------:R-:W-:Y:S02]  /*19a0*/  LEA.HI.X.SX32 R83, R110, R2, 0x1, P0 ;  /* 0x000000026e537211 */ /* 0x000fe400000f0eff */
[C---:B------:R-:W-:Y:S02]  /*19b0*/  LEA R110, R5.reuse, R124, 0x2 ;  /* 0x0000007c056e7211 */ /* 0x040fe400078e10ff */
[C---:B0-----:R-:W-:Y:S01]  /*19c0*/  LEA R84, P0, R128.reuse, R3, 0x1 ;  /* 0x0000000380547211 */ /* 0x041fe200078008ff */
[----:B------:R0:W5:Y:S01]  /*19d0*/  LDG.E.U16 R119, [R82.64] ;  /* 0x0000000452777981 */ /* 0x000162000c1e1500 */
[----:B------:R-:W-:Y:S02]  /*19e0*/  LEA R132, R5, R110, 0x2 ;  /* 0x0000006e05847211 */ /* 0x000fe400078e10ff */
[----:B------:R-:W-:-:S03]  /*19f0*/  LEA.HI.X.SX32 R85, R128, R2, 0x1, P0 ;  /* 0x0000000280557211 */ /* 0x000fc600000f0eff */
[C---:B------:R-:W-:Y:S01]  /*1a00*/  IMAD R128, R5.reuse, 0x4, R132 ;  /* 0x0000000405807824 */ /* 0x040fe200078e0284 */
[----:B------:R-:W-:Y:S01]  /*1a10*/  LEA.HI.X.SX32 R97, R130, R2, 0x1, P1 ;  /* 0x0000000282617211 */ /* 0x000fe200008f0eff */
[----:B------:R0:W5:Y:S03]  /*1a20*/  LDG.E.U16 R121, [R84.64] ;  /* 0x0000000454797981 */ /* 0x000166000c1e1500 */
[C---:B------:R-:W-:Y:S01]  /*1a30*/  LEA R130, R5.reuse, R128, 0x2 ;  /* 0x0000008005827211 */ /* 0x040fe200078e10ff */
[----:B------:R0:W5:Y:S01]  /*1a40*/  LDG.E.U16 R123, [R96.64] ;  /* 0x00000004607b7981 */ /* 0x000162000c1e1500 */
[C---:B-1----:R-:W-:Y:S02]  /*1a50*/  LEA R86, P0, R94.reuse, R3, 0x1 ;  /* 0x000000035e567211 */ /* 0x042fe400078008ff */
[----:B------:R-:W-:Y:S02]  /*1a60*/  LEA R134, R5, R130, 0x2 ;  /* 0x0000008205867211 */ /* 0x000fe400078e10ff */
[----:B------:R-:W-:-:S02]  /*1a70*/  LEA.HI.X.SX32 R87, R94, R2, 0x1, P0 ;  /* 0x000000025e577211 */ /* 0x000fc400000f0eff */
[CC--:B------:R-:W-:Y:S02]  /*1a80*/  LEA R94, P0, R116.reuse, R3.reuse, 0x1 ;  /* 0x00000003745e7211 */ /* 0x0c0fe400078008ff */
[C---:B------:R-:W-:Y:S01]  /*1a90*/  LEA R136, R5.reuse, R134, 0x2 ;  /* 0x0000008605887211 */ /* 0x040fe200078e10ff */
[----:B------:R1:W5:Y:S01]  /*1aa0*/  LDG.E.U16 R127, [R86.64] ;  /* 0x00000004567f7981 */ /* 0x000362000c1e1500 */
[-C--:B------:R-:W-:Y:S02]  /*1ab0*/  LEA.HI.X.SX32 R95, R116, R2.reuse, 0x1, P0 ;  /* 0x00000002745f7211 */ /* 0x080fe400000f0eff */
[-C--:B---3--:R-:W-:Y:S01]  /*1ac0*/  LEA R88, P1, R120, R3.reuse, 0x1 ;  /* 0x0000000378587211 */ /* 0x088fe200078208ff */
[----:B------:R-:W-:Y:S01]  /*1ad0*/  IMAD R116, R5, 0x4, R136 ;  /* 0x0000000405747824 */ /* 0x000fe200078e0288 */
[----:B0-----:R-:W-:Y:S01]  /*1ae0*/  LEA R82, P0, R124, R3, 0x1 ;  /* 0x000000037c527211 */ /* 0x001fe200078008ff */
[----:B------:R0:W3:Y:S01]  /*1af0*/  LDG.E.U16 R129, [R94.64] ;  /* 0x000000045e817981 */ /* 0x0000e2000c1e1500 */
[----:B------:R-:W-:-:S02]  /*1b00*/  LEA.HI.X.SX32 R89, R120, R2, 0x1, P1 ;  /* 0x0000000278597211 */ /* 0x000fc400008f0eff */
[C---:B------:R-:W-:Y:S02]  /*1b10*/  LEA R120, R5.reuse, R116, 0x2 ;  /* 0x0000007405787211 */ /* 0x040fe400078e10ff */
[----:B------:R-:W-:Y:S01]  /*1b20*/  LEA.HI.X.SX32 R83, R124, R2, 0x1, P0 ;  /* 0x000000027c537211 */ /* 0x000fe200000f0eff */
[----:B------:R0:W3:Y:S01]  /*1b30*/  LDG.E.U16 R131, [R88.64] ;  /* 0x0000000458837981 */ /* 0x0000e2000c1e1500 */
[C---:B------:R-:W-:Y:S02]  /*1b40*/  LEA R124, R5.reuse, R120, 0x2 ;  /* 0x00000078057c7211 */ /* 0x040fe400078e10ff */
[C---:B------:R-:W-:Y:S01]  /*1b50*/  LEA R90, P0, R132.reuse, R3, 0x1 ;  /* 0x00000003845a7211 */ /* 0x040fe200078008ff */
[----:B------:R0:W3:Y:S01]  /*1b60*/  LDG.E.U16 R133, [R82.64] ;  /* 0x0000000452857981 */ /* 0x0000e2000c1e1500 */
[----:B------:R-:W-:Y:S02]  /*1b70*/  LEA R96, R5, R124, 0x2 ;  /* 0x0000007c05607211 */ /* 0x000fe400078e10ff */
[----:B------:R-:W-:-:S02]  /*1b80*/  LEA.HI.X.SX32 R91, R132, R2, 0x1, P0 ;  /* 0x00000002845b7211 */ /* 0x000fc400000f0eff */
[-C--:B------:R-:W-:Y:S01]  /*1b90*/  LEA R84, P1, R130, R3.reuse, 0x1 ;  /* 0x0000000382547211 */ /* 0x080fe200078208ff */
[C---:B------:R-:W-:Y:S01]  /*1ba0*/  IMAD R132, R5.reuse, 0x4, R96 ;  /* 0x0000000405847824 */ /* 0x040fe200078e0260 */
[----:B-1----:R-:W-:Y:S01]  /*1bb0*/  LEA R86, P0, R136, R3, 0x1 ;  /* 0x0000000388567211 */ /* 0x002fe200078008ff */
[----:B------:R1:W3:Y:S01]  /*1bc0*/  LDG.E.U16 R135, [R90.64] ;  /* 0x000000045a877981 */ /* 0x0002e2000c1e1500 */
[----:B------:R-:W-:Y:S02]  /*1bd0*/  LEA.HI.X.SX32 R85, R130, R2, 0x1, P1 ;  /* 0x0000000282557211 */ /* 0x000fe400008f0eff */
[C---:B------:R-:W-:Y:S02]  /*1be0*/  LEA R130, R5.reuse, R132, 0x2 ;  /* 0x0000008405827211 */ /* 0x040fe400078e10ff */
[----:B------:R-:W-:Y:S01]  /*1bf0*/  LEA.HI.X.SX32 R87, R136, R2, 0x1, P0 ;  /* 0x0000000288577211 */ /* 0x000fe200000f0eff */
[----:B------:R1:W3:Y:S01]  /*1c00*/  LDG.E.U16 R137, [R84.64] ;  /* 0x0000000454897981 */ /* 0x0002e2000c1e1500 */
[----:B------:R-:W-:-:S02]  /*1c10*/  LEA R136, R5, R130, 0x2 ;  /* 0x0000008205887211 */ /* 0x000fc400078e10ff */
[CC--:B0-----:R-:W-:Y:S01]  /*1c20*/  LEA R94, P0, R120.reuse, R3.reuse, 0x1 ;  /* 0x00000003785e7211 */ /* 0x0c1fe200078008ff */
[----:B------:R0:W3:Y:S01]  /*1c30*/  LDG.E.U16 R139, [R86.64] ;  /* 0x00000004568b7981 */ /* 0x0000e2000c1e1500 */
[C---:B------:R-:W-:Y:S02]  /*1c40*/  LEA R138, R5.reuse, R136, 0x2 ;  /* 0x00000088058a7211 */ /* 0x040fe400078e10ff */
[-C--:B------:R-:W-:Y:S02]  /*1c50*/  LEA.HI.X.SX32 R95, R120, R2.reuse, 0x1, P0 ;  /* 0x00000002785f7211 */ /* 0x080fe400000f0eff */
[-C--:B------:R-:W-:Y:S01]  /*1c60*/  LEA R88, P1, R96, R3.reuse, 0x1 ;  /* 0x0000000360587211 */ /* 0x080fe200078208ff */
[----:B------:R-:W-:Y:S01]  /*1c70*/  IMAD R120, R5, 0x4, R138 ;  /* 0x0000000405787824 */ /* 0x000fe200078e028a */
[----:B------:R-:W-:Y:S01]  /*1c80*/  LEA R82, P0, R130, R3, 0x1 ;  /* 0x0000000382527211 */ /* 0x000fe200078008ff */
[----:B------:R0:W3:Y:S01]  /*1c90*/  LDG.E.U16 R141, [R94.64] ;  /* 0x000000045e8d7981 */ /* 0x0000e2000c1e1500 */
[----:B------:R-:W-:-:S02]  /*1ca0*/  LEA.HI.X.SX32 R89, R96, R2, 0x1, P1 ;  /* 0x0000000260597211 */ /* 0x000fc400008f0eff */
[C---:B------:R-:W-:Y:S02]  /*1cb0*/  LEA R96, R5.reuse, R120, 0x2 ;  /* 0x0000007805607211 */ /* 0x040fe400078e10ff */
[----:B------:R-:W-:Y:S01]  /*1cc0*/  LEA.HI.X.SX32 R83, R130, R2, 0x1, P0 ;  /* 0x0000000282537211 */ /* 0x000fe200000f0eff */
[----:B------:R0:W3:Y:S01]  /*1cd0*/  LDG.E.U16 R143, [R88.64] ;  /* 0x00000004588f7981 */ /* 0x0000e2000c1e1500 */
[C---:B------:R-:W-:Y:S02]  /*1ce0*/  LEA R130, R5.reuse, R96, 0x2 ;  /* 0x0000006005827211 */ /* 0x040fe400078e10ff */
[C---:B-1----:R-:W-:Y:S01]  /*1cf0*/  LEA R90, P0, R138.reuse, R3, 0x1 ;  /* 0x000000038a5a7211 */ /* 0x042fe200078008ff */
[----:B------:R1:W3:Y:S01]  /*1d00*/  LDG.E.U16 R144, [R82.64] ;  /* 0x0000000452907981 */ /* 0x0002e2000c1e1500 */
[----:B------:R-:W-:Y:S02]  /*1d10*/  LEA R140, R5, R130, 0x2 ;  /* 0x00000082058c7211 */ /* 0x000fe400078e10ff */
[----:B------:R-:W-:-:S03]  /*1d20*/  LEA.HI.X.SX32 R91, R138, R2, 0x1, P0 ;  /* 0x000000028a5b7211 */ /* 0x000fc600000f0eff */
[C---:B------:R-:W-:Y:S01]  /*1d30*/  IMAD R138, R5.reuse, 0x4, R140 ;  /* 0x00000004058a7824 */ /* 0x040fe200078e028c */
[-C--:B------:R-:W-:Y:S01]  /*1d40*/  LEA R84, P1, R96, R3.reuse, 0x1 ;  /* 0x0000000360547211 */ /* 0x080fe200078208ff */
[----:B------:R1:W3:Y:S01]  /*1d50*/  LDG.E.U16 R145, [R90.64] ;  /* 0x000000045a917981 */ /* 0x0002e2000c1e1500 */
[-C--:B0-----:R-:W-:Y:S02]  /*1d60*/  LEA R86, P0, R140, R3.reuse, 0x1 ;  /* 0x000000038c567211 */ /* 0x081fe400078008ff */
[----:B------:R-:W-:Y:S02]  /*1d70*/  LEA R142, R5, R138, 0x2 ;  /* 0x0000008a058e7211 */ /* 0x000fe400078e10ff */
[-C--:B------:R-:W-:Y:S02]  /*1d80*/  LEA.HI.X.SX32 R85, R96, R2.reuse, 0x1, P1 ;  /* 0x0000000260557211 */ /* 0x080fe400008f0eff */
[----:B------:R-:W-:Y:S02]  /*1d90*/  LEA.HI.X.SX32 R87, R140, R2, 0x1, P0 ;  /* 0x000000028c577211 */ /* 0x000fe400000f0eff */
[-C--:B------:R-:W-:Y:S01]  /*1da0*/  LEA R94, P1, R142, R3.reuse, 0x1 ;  /* 0x000000038e5e7211 */ /* 0x080fe200078208ff */
[----:B------:R0:W3:Y:S01]  /*1db0*/  LDG.E.U16 R140, [R84.64] ;  /* 0x00000004548c7981 */ /* 0x0000e2000c1e1500 */
[----:B------:R-:W-:-:S02]  /*1dc0*/  LEA R88, P0, R126, R3, 0x1 ;  /* 0x000000037e587211 */ /* 0x000fc400078008ff */
[-C--:B------:R-:W-:Y:S01]  /*1dd0*/  LEA.HI.X.SX32 R95, R142, R2.reuse, 0x1, P1 ;  /* 0x000000028e5f7211 */ /* 0x080fe200008f0eff */
[----:B------:R0:W3:Y:S01]  /*1de0*/  LDG.E.U16 R146, [R86.64] ;  /* 0x0000000456927981 */ /* 0x0000e2000c1e1500 */
[-C--:B------:R-:W-:Y:S02]  /*1df0*/  LEA.HI.X.SX32 R89, R126, R2.reuse, 0x1, P0 ;  /* 0x000000027e597211 */ /* 0x080fe400000f0eff */
[-C--:B-1----:R-:W-:Y:S01]  /*1e00*/  LEA R82, P1, R112, R3.reuse, 0x1 ;  /* 0x0000000370527211 */ /* 0x082fe200078208ff */
[----:B------:R1:W3:Y:S01]  /*1e10*/  LDG.E.U16 R147, [R94.64] ;  /* 0x000000045e937981 */ /* 0x0002e2000c1e1500 */
[-C--:B------:R-:W-:Y:S02]  /*1e20*/  LEA R96, P0, R114, R3.reuse, 0x1 ;  /* 0x0000000372607211 */ /* 0x080fe400078008ff */
[-C--:B------:R-:W-:Y:S02]  /*1e30*/  LEA.HI.X.SX32 R83, R112, R2.reuse, 0x1, P1 ;  /* 0x0000000270537211 */ /* 0x080fe400008f0eff */
[----:B------:R-:W-:Y:S01]  /*1e40*/  LEA.HI.X.SX32 R97, R114, R2, 0x1, P0 ;  /* 0x0000000272617211 */ /* 0x000fe200000f0eff */
[----:B------:R1:W3:Y:S01]  /*1e50*/  LDG.E.U16 R112, [R88.64] ;  /* 0x0000000458707981 */ /* 0x0002e2000c1e1500 */
[----:B------:R-:W-:-:S02]  /*1e60*/  LEA R90, P1, R104, R3, 0x1 ;  /* 0x00000003685a7211 */ /* 0x000fc400078208ff */
[-C--:B0-----:R-:W-:Y:S01]  /*1e70*/  LEA R84, P0, R118, R3.reuse, 0x1 ;  /* 0x0000000376547211 */ /* 0x081fe200078008ff */
[----:B------:R0:W3:Y:S01]  /*1e80*/  LDG.E.U16 R114, [R82.64] ;  /* 0x0000000452727981 */ /* 0x0000e2000c1e1500 */
[-C--:B------:R-:W-:Y:S02]  /*1e90*/  LEA.HI.X.SX32 R91, R104, R2.reuse, 0x1, P1 ;  /* 0x00000002685b7211 */ /* 0x080fe400008f0eff */
[----:B------:R-:W-:Y:S01]  /*1ea0*/  LEA.HI.X.SX32 R85, R118, R2, 0x1, P0 ;  /* 0x0000000276557211 */ /* 0x000fe200000f0eff */
[----:B------:R0:W3:Y:S01]  /*1eb0*/  LDG.E.U16 R125, [R96.64] ;  /* 0x00000004607d7981 */ /* 0x0000e2000c1e1500 */
[-C--:B------:R-:W-:Y:S02]  /*1ec0*/  LEA R86, P0, R122, R3.reuse, 0x1 ;  /* 0x000000037a567211 */ /* 0x080fe400078008ff */
[----:B-1----:R-:W-:Y:S01]  /*1ed0*/  LEA R94, P1, R110, R3, 0x1 ;  /* 0x000000036e5e7211 */ /* 0x002fe200078208ff */
[----:B------:R1:W3:Y:S01]  /*1ee0*/  LDG.E.U16 R118, [R90.64] ;  /* 0x000000045a767981 */ /* 0x0002e2000c1e1500 */
[----:B------:R-:W-:-:S02]  /*1ef0*/  LEA R5, R5, R142, 0x2 ;  /* 0x0000008e05057211 */ /* 0x000fc400078e10ff */
[-C--:B------:R-:W-:Y:S02]  /*1f00*/  LEA.HI.X.SX32 R87, R122, R2.reuse, 0x1, P0 ;  /* 0x000000027a577211 */ /* 0x080fe400000f0eff */
[-C--:B------:R-:W-:Y:S01]  /*1f10*/  LEA.HI.X.SX32 R95, R110, R2.reuse, 0x1, P1 ;  /* 0x000000026e5f7211 */ /* 0x080fe200008f0eff */
[----:B------:R4:W3:Y:S01]  /*1f20*/  LDG.E.U16 R122, [R84.64] ;  /* 0x00000004547a7981 */ /* 0x0008e2000c1e1500 */
[CC--:B0-----:R-:W-:Y:S02]  /*1f30*/  LEA R82, P1, R5.reuse, R3.reuse, 0x1 ;  /* 0x0000000305527211 */ /* 0x0c1fe400078208ff */
[CC--:B------:R-:W-:Y:S01]  /*1f40*/  LEA R88, P0, R128.reuse, R3.reuse, 0x1 ;  /* 0x0000000380587211 */ /* 0x0c0fe200078008ff */
[----:B------:R0:W3:Y:S01]  /*1f50*/  LDG.E.U16 R110, [R86.64] ;  /* 0x00000004566e7981 */ /* 0x0000e2000c1e1500 */
[-C--:B------:R-:W-:Y:S02]  /*1f60*/  LEA.HI.X.SX32 R83, R5, R2.reuse, 0x1, P1 ;  /* 0x0000000205537211 */ /* 0x080fe400008f0eff */
[----:B------:R-:W-:Y:S01]  /*1f70*/  LEA.HI.X.SX32 R89, R128, R2, 0x1, P0 ;  /* 0x0000000280597211 */ /* 0x000fe200000f0eff */
[----:B------:R0:W3:Y:S01]  /*1f80*/  LDG.E.U16 R126, [R94.64] ;  /* 0x000000045e7e7981 */ /* 0x0000e2000c1e1500 */
[----:B-1----:R-:W-:-:S02]  /*1f90*/  LEA R90, P1, R134, R3, 0x1 ;  /* 0x00000003865a7211 */ /* 0x002fc400078208ff */
[-C--:B----4-:R-:W-:Y:S01]  /*1fa0*/  LEA R84, P0, R116, R3.reuse, 0x1 ;  /* 0x0000000374547211 */ /* 0x090fe200078008ff */
[----:B------:R1:W4:Y:S01]  /*1fb0*/  LDG.E.U16 R142, [R82.64] ;  /* 0x00000004528e7981 */ /* 0x000322000c1e1500 */
[-C--:B------:R-:W-:Y:S02]  /*1fc0*/  LEA.HI.X.SX32 R91, R134, R2.reuse, 0x1, P1 ;  /* 0x00000002865b7211 */ /* 0x080fe400008f0eff */
[-C--:B------:R-:W-:Y:S01]  /*1fd0*/  LEA.HI.X.SX32 R85, R116, R2.reuse, 0x1, P0 ;  /* 0x0000000274557211 */ /* 0x080fe200000f0eff */
[----:B------:R1:W4:Y:S01]  /*1fe0*/  LDG.E.U16 R128, [R88.64] ;  /* 0x0000000458807981 */ /* 0x000322000c1e1500 */
[-C--:B------:R-:W-:Y:S02]  /*1ff0*/  LEA R96, P1, R124, R3.reuse, 0x1 ;  /* 0x000000037c607211 */ /* 0x080fe400078208ff */
[----:B0-----:R-:W-:Y:S01]  /*2000*/  LEA R86, P0, R132, R3, 0x1 ;  /* 0x0000000384567211 */ /* 0x001fe200078008ff */
[----:B------:R-:W4:Y:S01]  /*2010*/  LDG.E.U16 R90, [R90.64] ;  /* 0x000000045a5a7981 */ /* 0x000f22000c1e1500 */
[----:B------:R-:W-:-:S02]  /*2020*/  LEA.HI.X.SX32 R97, R124, R2, 0x1, P1 ;  /* 0x000000027c617211 */ /* 0x000fc400008f0eff */
[-C--:B------:R-:W-:Y:S01]  /*2030*/  LEA.HI.X.SX32 R87, R132, R2.reuse, 0x1, P0 ;  /* 0x0000000284577211 */ /* 0x080fe200000f0eff */
[----:B------:R-:W4:Y:S01]  /*2040*/  LDG.E.U16 R84, [R84.64] ;  /* 0x0000000454547981 */ /* 0x000f22000c1e1500 */
[-C--:B-1----:R-:W-:Y:S02]  /*2050*/  LEA R82, P0, R136, R3.reuse, 0x1 ;  /* 0x0000000388527211 */ /* 0x082fe400078008ff */
[-C--:B------:R-:W-:Y:S01]  /*2060*/  LEA R94, P1, R120, R3.reuse, 0x1 ;  /* 0x00000003785e7211 */ /* 0x080fe200078208ff */
[----:B------:R-:W4:Y:S01]  /*2070*/  LDG.E.U16 R96, [R96.64] ;  /* 0x0000000460607981 */ /* 0x000f22000c1e1500 */
[-C--:B------:R-:W-:Y:S02]  /*2080*/  LEA.HI.X.SX32 R83, R136, R2.reuse, 0x1, P0 ;  /* 0x0000000288537211 */ /* 0x080fe400000f0eff */
[----:B------:R-:W-:Y:S01]  /*2090*/  LEA.HI.X.SX32 R95, R120, R2, 0x1, P1 ;  /* 0x00000002785f7211 */ /* 0x000fe200008f0eff */
[----:B------:R-:W4:Y:S01]  /*20a0*/  LDG.E.U16 R86, [R86.64] ;  /* 0x0000000456567981 */ /* 0x000f22000c1e1500 */
[----:B------:R-:W-:-:S02]  /*20b0*/  LEA R88, P0, R130, R3, 0x1 ;  /* 0x0000000382587211 */ /* 0x000fc400078008ff */
[----:B------:R-:W-:Y:S01]  /*20c0*/  LEA R104, P1, R138, R3, 0x1 ;  /* 0x000000038a687211 */ /* 0x000fe200078208ff */
[----:B------:R-:W4:Y:S01]  /*20d0*/  LDG.E.U16 R82, [R82.64] ;  /* 0x0000000452527981 */ /* 0x000f22000c1e1500 */
[-C--:B------:R-:W-:Y:S02]  /*20e0*/  LEA.HI.X.SX32 R89, R130, R2.reuse, 0x1, P0 ;  /* 0x0000000282597211 */ /* 0x080fe400000f0eff */
[----:B------:R-:W-:Y:S01]  /*20f0*/  LEA.HI.X.SX32 R105, R138, R2, 0x1, P1 ;  /* 0x000000028a697211 */ /* 0x000fe200008f0eff */
[----:B------:R-:W4:Y:S04]  /*2100*/  LDG.E.U16 R94, [R94.64] ;  /* 0x000000045e5e7981 */ /* 0x000f28000c1e1500 */
[----:B------:R-:W4:Y:S04]  /*2110*/  LDG.E.U16 R88, [R88.64] ;  /* 0x0000000458587981 */ /* 0x000f28000c1e1500 */
[----:B------:R-:W4:Y:S01]  /*2120*/  LDG.E.U16 R104, [R104.64] ;  /* 0x0000000468687981 */ /* 0x000f22000c1e1500 */
[----:B------:R-:W-:-:S02]  /*2130*/  LOP3.LUT R2, R148, 0xc0, RZ, 0xc0, !PT ;  /* 0x000000c094027812 */ /* 0x000fc400078ec0ff */
[----:B------:R-:W-:Y:S02]  /*2140*/  LOP3.LUT R150, R148, 0xff, RZ, 0xc0, !PT ;  /* 0x000000ff94967812 */ /* 0x000fe400078ec0ff */
[----:B------:R-:W-:Y:S02]  /*2150*/  SHF.R.U32.HI R2, RZ, 0x2, R2 ;  /* 0x00000002ff027819 */ /* 0x000fe40000011602 */
[----:B------:R-:W-:-:S04]  /*2160*/  SHF.L.U32 R5, R150, 0x1, RZ ;  /* 0x0000000196057819 */ /* 0x000fc800000006ff */
[----:B------:R-:W-:-:S05]  /*2170*/  LOP3.LUT R3, R5, R2, RZ, 0x3c, !PT ;  /* 0x0000000205037212 */ /* 0x000fca00078e3cff */
[----:B--2---:R0:W-:Y:S04]  /*2180*/  STS.U16 [R3+0x20000], R0 ;  /* 0x0200000003007388 */ /* 0x0041e80000000400 */
[----:B------:R-:W-:Y:S01]  /*2190*/  STS.U16 [R3+0x20400], R4 ;  /* 0x0204000403007388 */ /* 0x000fe20000000400 */
[----:B0-----:R-:W-:-:S03]  /*21a0*/  LOP3.LUT R0, R3, 0x40, RZ, 0x3c, !PT ;  /* 0x0000004003007812 */ /* 0x001fc600078e3cff */
[----:B------:R-:W-:Y:S04]  /*21b0*/  STS.U16 [R3+0x20800], R8 ;  /* 0x0208000803007388 */ /* 0x000fe80000000400 */
        /* <DEDUP_REMOVED lines=36> */
[----:B-----5:R-:W-:Y:S04]  /*2400*/  STS.U16 [R3+0x29c00], R92 ;  /* 0x029c005c03007388 */ /* 0x020fe80000000400 */
        /* <DEDUP_REMOVED lines=11> */
[----:B---3--:R-:W-:Y:S04]  /*24c0*/  STS.U16 [R3+0x2cc00], R129 ;  /* 0x02cc008103007388 */ /* 0x008fe80000000400 */
        /* <DEDUP_REMOVED lines=11> */
[----:B------:R0:W-:Y:S04]  /*2580*/  STS.U16 [R3+0x2fc00], R147 ;  /* 0x02fc009303007388 */ /* 0x0001e80000000400 */
        /* <DEDUP_REMOVED lines=30> */
[----:B----4-:R-:W-:Y:S04]  /*2770*/  STS.U16 [R0+0x2fe00], R142 ;  /* 0x02fe008e00007388 */ /* 0x010fe80000000400 */
        /* <DEDUP_REMOVED lines=32> */
[----:B------:R1:W-:Y:S01]  /*2980*/  STS.U16 [R0+0x2fa00], R104 ;  /* 0x02fa006800007388 */ /* 0x0003e20000000400 */
[----:B0-----:R-:W-:-:S02]  /*2990*/  MOV R3, 0xff800000 ;  /* 0xff80000000037802 */ /* 0x001fc40000000f00 */
[----:B------:R-:W-:Y:S02]  /*29a0*/  MOV R2, 0xff800000 ;  /* 0xff80000000027802 */ /* 0x000fe40000000f00 */
[----:B-1----:R-:W-:-:S05]  /*29b0*/  MOV R0, 0x3f800000 ;  /* 0x3f80000000007802 */ /* 0x002fca0000000f00 */
[----:B------:R0:W-:Y:S04]  /*29c0*/  STL [R1+0x150], R0 ;  /* 0x0001500001007387 */ /* 0x0001e80000100800 */
[----:B------:R-:W-:Y:S01]  /*29d0*/  STL [R1+0x1c], R3 ;  /* 0x00001c0301007387 */ /* 0x000fe20000100800 */
[----:B0-----:R-:W-:-:S03]  /*29e0*/  IMAD.MOV.U32 R0, RZ, RZ, -0x800000 ;  /* 0xff800000ff007424 */ /* 0x001fc600078e00ff */
[----:B------:R-:W-:Y:S04]  /*29f0*/  STL [R1+0x18], R2 ;  /* 0x0000180201007387 */ /* 0x000fe80000100800 */
[----:B------:R-:W-:Y:S04]  /*2a00*/  STL [R1+0x14], R0 ;  /* 0x0000140001007387 */ /* 0x000fe80000100800 */
[----:B------:R-:W-:Y:S04]  /*2a10*/  STL [R1+0x10], R3 ;  /* 0x0000100301007387 */ /* 0x000fe80000100800 */
[----:B------:R-:W-:Y:S04]  /*2a20*/  STL [R1+0xc], R2 ;  /* 0x00000c0201007387 */ /* 0x000fe80000100800 */
[----:B------:R0:W-:Y:S04]  /*2a30*/  STL [R1+0x8], R0 ;  /* 0x0000080001007387 */ /* 0x0001e80000100800 */
[----:B------:R1:W-:Y:S04]  /*2a40*/  STL [R1+0x4], R3 ;  /* 0x0000040301007387 */ /* 0x0003e80000100800 */
[----:B------:R2:W-:Y:S01]  /*2a50*/  STL [R1], R2 ;  /* 0x0000000201007387 */ /* 0x0005e20000100800 */
[----:B0-----:R-:W-:-:S02]  /*2a60*/  MOV R0, 0x3f800000 ;  /* 0x3f80000000007802 */ /* 0x001fc40000000f00 */
[----:B-1----:R-:W-:-:S03]  /*2a70*/  MOV R3, 0x3f800000 ;  /* 0x3f80000000037802 */ /* 0x002fc60000000f00 */
[----:B------:R-:W-:Y:S01]  /*2a80*/  STL [R1+0x14c], R0 ;  /* 0x00014c0001007387 */ /* 0x000fe20000100800 */
[----:B--2---:R-:W-:-:S03]  /*2a90*/  MOV R2, 0x3f800000 ;  /* 0x3f80000000027802 */ /* 0x004fc60000000f00 */
[----:B------:R-:W-:Y:S04]  /*2aa0*/  STL [R1+0x148], R3 ;  /* 0x0001480301007387 */ /* 0x000fe80000100800 */
[----:B------:R-:W-:Y:S01]  /*2ab0*/  STL [R1+0x164], R2 ;  /* 0x0001640201007387 */ /* 0x000fe20000100800 */
[----:B------:R-:W-:-:S03]  /*2ac0*/  IMAD.MOV.U32 R85, RZ, RZ, c[0x0][0x1d0] ;  /* 0x00007400ff557624 */ /* 0x000fc600078e00ff */
[----:B------:R-:W-:Y:S04]  /*2ad0*/  STL [R1+0x160], R0 ;  /* 0x0001600001007387 */ /* 0x000fe80000100800 */
[----:B------:R-:W-:Y:S04]  /*2ae0*/  STL [R1+0x15c], R3 ;  /* 0x00015c0301007387 */ /* 0x000fe80000100800 */
[----:B------:R0:W-:Y:S04]  /*2af0*/  STL [R1+0x158], R2 ;  /* 0x0001580201007387 */ /* 0x0001e80000100800 */
[----:B------:R1:W-:Y:S01]  /*2b00*/  STL [R1+0x154], R0 ;  /* 0x0001540001007387 */ /* 0x0003e20000100800 */
[----:B------:R-:W-:Y:S01]  /*2b10*/  ISETP.GE.AND P0, PT, R85, 0x1, PT ;  /* 0x000000015500780c */ /* 0x000fe20003f06270 */
[----:B------:R-:W-:Y:S01]  /*2b20*/  CS2R R100, SRZ ;  /* 0x0000000000647805 */ /* 0x000fe2000001ff00 */
        /* <DEDUP_REMOVED lines=63> */
[C---:B------:R-:W-:Y:S01]  /*2f20*/  LOP3.LUT R7, R148.reuse, 0x80, RZ, 0xc0, !PT ;  /* 0x0000008094077812 */ /* 0x040fe200078ec0ff */
[C---:B------:R-:W-:Y:S01]  /*2f30*/  IMAD.SHL.U32 R4, R148.reuse, 0x4, RZ ;  /* 0x0000000494047824 */ /* 0x040fe200078e00ff */
[----:B0-----:R-:W-:Y:S01]  /*2f40*/  LOP3.LUT R2, R148, 0x7f, RZ, 0xc0, !PT ;  /* 0x0000007f94027812 */ /* 0x001fe200078ec0ff */
[----:B------:R-:W-:Y:S05]  /*2f50*/  @!P0 BRA `(.L_x_0) ;  /* 0x00016c5000008947 */ /* 0x000fea0003800000 */
[----:B-1----:R-:W-:Y:S01]  /*2f60*/  SHF.R.U32.HI R0, RZ, 0x7, R148 ;  /* 0x00000007ff007819 */ /* 0x002fe20000011694 */
[----:B------:R-:W-:Y:S01]  /*2f70*/  IMAD R3, R156, c[0x0][0x1b0], RZ ;  /* 0x00006c009c037a24 */ /* 0x000fe200078e02ff */
[----:B------:R-:W-:Y:S01]  /*2f80*/  MOV R10, c[0x0][0x1b8] ;  /* 0x00006e00000a7a02 */ /* 0x000fe20000000f00 */
[----:B------:R-:W-:Y:S01]  /*2f90*/  IMAD R6, R2, c[0x0][0x1b4], RZ ;  /* 0x00006d0002067a24 */ /* 0x000fe200078e02ff */
[----:B------:R-:W-:Y:S01]  /*2fa0*/  SGXT.U32 R0, R0, 0x1 ;  /* 0x000000010000781a */ /* 0x000fe20000000000 */
[----:B------:R-:W-:Y:S01]  /*2fb0*/  IMAD.SHL.U32 R35, R148, 0x2, RZ ;  /* 0x0000000294237824 */ /* 0x000fe200078e00ff */
[----:B------:R-:W-:Y:S01]  /*2fc0*/  ISETP.NE.U32.AND P0, PT, R7, RZ, PT ;  /* 0x000000ff0700720c */ /* 0x000fe20003f05070 */
[----:B------:R-:W-:Y:S01]  /*2fd0*/  CS2R R212, SRZ ;  /* 0x0000000000d47805 */ /* 0x000fe2000001ff00 */
[C---:B------:R-:W-:Y:S01]  /*2fe0*/  SHF.L.U32 R11, R3.reuse, 0x1, RZ ;  /* 0x00000001030b7819 */ /* 0x040fe200000006ff */
[----:B------:R-:W-:Y:S01]  /*2ff0*/  IMAD R9, R0, c[0x0][0x1b8], RZ ;  /* 0x00006e0000097a24 */ /* 0x000fe200078e02ff */
[----:B------:R-:W-:Y:S01]  /*3000*/  SHF.L.U32 R0, R6, 0x1, RZ ;  /* 0x0000000106007819 */ /* 0x000fe200000006ff */
[----:B------:R-:W-:Y:S01]  /*3010*/  IMAD.HI R3, R3, 0x2, RZ ;  /* 0x0000000203037827 */ /* 0x000fe200078e02ff */
[----:B------:R-:W-:Y:S01]  /*3020*/  LOP3.LUT R7, R148, 0x1c, RZ, 0xc0, !PT ;  /* 0x0000001c94077812 */ /* 0x000fe200078ec0ff */
[----:B------:R-:W-:Y:S01]  /*3030*/  CS2R R214, SRZ ;  /* 0x0000000000d67805 */ /* 0x000fe2000001ff00 */
[----:B------:R-:W-:-:S02]  /*3040*/  LEA R19, R10, R9, 0x1 ;  /* 0x000000090a137211 */ /* 0x000fc400078e08ff */
[----:B------:R-:W-:Y:S02]  /*3050*/  LOP3.LUT R4, R4, 0x7c, RZ, 0xc0, !PT ;  /* 0x0000007c04047812 */ /* 0x000fe400078ec0ff */
[----:B------:R-:W-:Y:S02]  /*3060*/  LEA R25, R10, R19, 0x1 ;  /* 0x000000130a197211 */ /* 0x000fe400078e08ff */
[----:B------:R-:W-:Y:S01]  /*3070*/  LOP3.LUT R49, R148, 0xe0, RZ, 0xc0, !PT ;  /* 0x000000e094317812 */ /* 0x000fe200078ec0ff */
[----:B------:R-:W-:Y:S01]  /*3080*/  IMAD R4, R7, 0x40, R4 ;  /* 0x0000004007047824 */ /* 0x000fe200078e0204 */
[----:B------:R-:W-:Y:S01]  /*3090*/  IADD3 R11, P2, P3, R0, c[0x0][0x170], R11 ;  /* 0x00005c00000b7a10 */ /* 0x000fe20007b5e00b */
[----:B------:R-:W-:Y:S01]  /*30a0*/  IMAD R33, R10, 0x2, R25 ;  /* 0x000000020a217824 */ /* 0x000fe200078e0219 */
[----:B------:R-:W-:Y:S02]  /*30b0*/  SHF.R.U32.HI R0, RZ, 0x3, R150 ;  /* 0x00000003ff007819 */ /* 0x000fe40000011696 */
[----:B------:R-:W-:-:S02]  /*30c0*/  SHF.R.U32.HI R245, RZ, 0x1, R49 ;  /* 0x00000001fff57819 */ /* 0x000fc40000011631 */
[----:B------:R-:W-:Y:S02]  /*30d0*/  LEA R43, R10, R33, 0x1 ;  /* 0x000000210a2b7211 */ /* 0x000fe400078e08ff */
[----:B------:R-:W-:Y:S02]  /*30e0*/  LOP3.LUT R0, R0, 0x1c, RZ, 0xc0, !PT ;  /* 0x0000001c00007812 */ /* 0x000fe400078ec0ff */
[C---:B------:R-:W-:Y:S02]  /*30f0*/  LEA R45, R10.reuse, R43, 0x1 ;  /* 0x0000002b0a2d7211 */ /* 0x040fe400078e08ff */
[----:B------:R-:W-:Y:S02]  /*3100*/  SHF.L.U32 R251, R7, 0x3, RZ ;  /* 0x0000000307fb7819 */ /* 0x000fe400000006ff */
[----:B------:R-:W-:Y:S02]  /*3110*/  LEA R47, R10, R45, 0x1 ;  /* 0x0000002d0a2f7211 */ /* 0x000fe400078e08ff */
[----:B------:R-:W-:Y:S01]  /*3120*/  LOP3.LUT R245, R4, R245, RZ, 0x3c, !PT ;  /* 0x000000f504f57212 */ /* 0x000fe200078e3cff */
[----:B------:R-:W-:Y:S01]  /*3130*/  IMAD.IADD R251, R251, 0x1, R0 ;  /* 0x00000001fbfb7824 */ /* 0x000fe200078e0200 */
[----:B------:R-:W-:Y:S01]  /*3140*/  LOP3.LUT R4, R148, 0x7, RZ, 0xc0, !PT ;  /* 0x0000000794047812 */ /* 0x000fe200078ec0ff */
[----:B------:R-:W-:Y:S01]  /*3150*/  IMAD R61, R10, 0x2, R47 ;  /* 0x000000020a3d7824 */ /* 0x000fe200078e022f */
[----:B------:R-:W-:Y:S01]  /*3160*/  SHF.L.U32 R2, R2, 0x1, RZ ;  /* 0x0000000102027819 */ /* 0x000fe200000006ff */
[----:B------:R-:W-:Y:S01]  /*3170*/  IMAD R0, R156, c[0x0][0x1a0], RZ ;  /* 0x000068009c007a24 */ /* 0x000fe200078e02ff */
[----:B------:R-:W-:Y:S01]  /*3180*/  SEL R7, RZ, 0x110, !P0 ;  /* 0x00000110ff077807 */ /* 0x000fe20004000000 */
[----:B------:R-:W-:Y:S01]  /*3190*/  IMAD R8, R4, 0x90, RZ ;  /* 0x0000009004087824 */ /* 0x000fe200078e02ff */
[----:B------:R-:W-:-:S02]  /*31a0*/  LEA R63, R10, R61, 0x1 ;  /* 0x0000003d0a3f7211 */ /* 0x000fc400078e08ff */
[----:B------:R-:W-:Y:S01]  /*31b0*/  LOP3.LUT R2, R7, R2, RZ, 0x3c, !PT ;  /* 0x0000000207027212 */ /* 0x000fe200078e3cff */
[----:B------:R-:W-:Y:S01]  /*31c0*/  IMAD R7, R150, c[0x0][0x1a8], RZ ;  /* 0x00006a0096077a24 */ /* 0x000fe200078e02ff */
[C---:B------:R-:W-:Y:S02]  /*31d0*/  LEA R65, R10.reuse, R63, 0x1 ;  /* 0x0000003f0a417211 */ /* 0x040fe400078e08ff */
[----:B------:R-:W-:Y:S02]  /*31e0*/  MOV R12, c[0x0][0x1a8] ;  /* 0x00006a00000c7a02 */ /* 0x000fe40000000f00 */
[----:B------:R-:W-:Y:S02]  /*31f0*/  LEA R123, R10, R65, 0x1 ;  /* 0x000000410a7b7211 */ /* 0x000fe400078e08ff */
[----:B------:R-:W-:Y:S02]  /*3200*/  LEA R16, P0, R0, c[0x0][0x168], 0x1 ;  /* 0x00005a0000107a11 */ /* 0x000fe400078008ff */
[----:B------:R-:W-:Y:S01]  /*3210*/  LOP3.LUT R67, R8, 0x10, R35, 0x78, !PT ;  /* 0x0000001008437812 */ /* 0x000fe200078e7823 */
[----:B------:R-:W-:Y:S01]  /*3220*/  IMAD R125, R10, 0x2, R123 ;  /* 0x000000020a7d7824 */ /* 0x000fe200078e027b */
[----:B------:R-:W-:Y:S01]  /*3230*/  LEA R8, R12, R7, 0x8 ;  /* 0x000000070c087211 */ /* 0x000fe200078e40ff */
[----:B------:R-:W-:Y:S01]  /*3240*/  IMAD.HI R12, R6, 0x2, RZ ;  /* 0x00000002060c7827 */ /* 0x000fe200078e02ff */
[----:B------:R-:W-:-:S02]  /*3250*/  LEA.HI.X.SX32 R0, R0, c[0x0][0x16c], 0x1, P0 ;  /* 0x00005b0000007a11 */ /* 0x000fc400000f0eff */
[C---:B------:R-:W-:Y:S02]  /*3260*/  LEA R127, R10.reuse, R125, 0x1 ;  /* 0x0000007d0a7f7211 */ /* 0x040fe400078e08ff */
[CC--:B------:R-:W-:Y:S02]  /*3270*/  LEA R220, P0, R7.reuse, R16.reuse, 0x1 ;  /* 0x0000001007dc7211 */ /* 0x0c0fe400078008ff */
[----:B------:R-:W-:Y:S02]  /*3280*/  LEA R129, R10, R127, 0x1 ;  /* 0x0000007f0a817211 */ /* 0x000fe400078e08ff */
[----:B------:R-:W-:Y:S02]  /*3290*/  LEA R6, P1, R8, R16, 0x1 ;  /* 0x0000001008067211 */ /* 0x000fe400078208ff */
[----:B------:R-:W-:Y:S02]  /*32a0*/  LEA R131, R10, R129, 0x1 ;  /* 0x000000810a837211 */ /* 0x000fe400078e08ff */
[----:B------:R-:W-:-:S02]  /*32b0*/  LEA.HI.X.SX32 R221, R7, R0, 0x1, P0 ;  /* 0x0000000007dd7211 */ /* 0x000fc400000f0eff */
[----:B------:R-:W-:Y:S01]  /*32c0*/  LEA.HI.X.SX32 R7, R8, R0, 0x1, P1 ;  /* 0x0000000008077211 */ /* 0x000fe200008f0eff */
[----:B------:R-:W-:Y:S01]  /*32d0*/  IMAD R133, R10, 0x2, R131 ;  /* 0x000000020a857824 */ /* 0x000fe200078e0283 */
[----:B------:R-:W-:Y:S02]  /*32e0*/  IADD3.X R0, R12, c[0x0][0x174], R3, P2, P3 ;  /* 0x00005d000c007a10 */ /* 0x000fe400017e6403 */
[----:B------:R-:W-:Y:S02]  /*32f0*/  LEA R184, P0, R9, R11, 0x1 ;  /* 0x0000000b09b87211 */ /* 0x000fe400078008ff */
[C---:B------:R-:W-:Y:S02]  /*3300*/  LEA R135, R10.reuse, R133, 0x1 ;  /* 0x000000850a877211 */ /* 0x040fe400078e08ff */
[----:B------:R-:W-:Y:S02]  /*3310*/  LEA R180, P2, R25, R11, 0x1 ;  /* 0x0000000b19b47211 */ /* 0x000fe400078408ff */
[----:B------:R-:W-:-:S02]  /*3320*/  LEA R137, R10, R135, 0x1 ;  /* 0x000000870a897211 */ /* 0x000fc400078e08ff */
[-C--:B------:R-:W-:Y:S02]  /*3330*/  LEA.HI.X.SX32 R185, R9, R0.reuse, 0x1, P0 ;  /* 0x0000000009b97211 */ /* 0x080fe400000f0eff */
[----:B------:R-:W-:Y:S02]  /*3340*/  LEA R139, R10, R137, 0x1 ;  /* 0x000000890a8b7211 */ /* 0x000fe400078e08ff */
[----:B------:R-:W-:Y:S01]  /*3350*/  LEA.HI.X.SX32 R181, R25, R0, 0x1, P2 ;  /* 0x0000000019b57211 */ /* 0x000fe200010f0eff */
[----:B------:R-:W-:Y:S01]  /*3360*/  STL.64 [R1+0x968], R184 ;  /* 0x000968b801007387 */ /* 0x000fe20000100a00 */
[----:B------:R-:W-:Y:S01]  /*3370*/  LOP3.LUT R14, R148, 0x10, RZ, 0xc0, !PT ;  /* 0x00000010940e7812 */ /* 0x000fe200078ec0ff */
[----:B------:R-:W-:Y:S01]  /*3380*/  IMAD R141, R10, 0x2, R139 ;  /* 0x000000020a8d7824 */ /* 0x000fe200078e028b */
[----:B------:R-:W-:Y:S01]  /*3390*/  LEA R182, P1, R19, R11, 0x1 ;  /* 0x0000000b13b67211 */ /* 0x000fe200078208ff */
[----:B------:R0:W-:Y:S01]  /*33a0*/  STL.64 [R1+0x958], R180 ;  /* 0x000958b401007387 */ /* 0x0001e20000100a00 */
[----:B------:R-:W-:-:S02]  /*33b0*/  SHF.L.U32 R14, R14, 0x6, RZ ;  /* 0x000000060e0e7819 */ /* 0x000fc400000006ff */
[C---:B------:R-:W-:Y:S02]  /*33c0*/  LEA R143, R10.reuse, R141, 0x1 ;  /* 0x0000008d0a8f7211 */ /* 0x040fe400078e08ff */
[----:B------:R-:W-:Y:S02]  /*33d0*/  LEA.HI.X.SX32 R183, R19, R0, 0x1, P1 ;  /* 0x0000000013b77211 */ /* 0x000fe400008f0eff */
[C---:B------:R-:W-:Y:S02]  /*33e0*/  LEA R145, R10.reuse, R143, 0x1 ;  /* 0x0000008f0a917211 */ /* 0x040fe400078e08ff */
[----:B------:R-:W-:Y:S01]  /*33f0*/  LEA R66, P1, R43, R11, 0x1 ;  /* 0x0000000b2b427211 */ /* 0x000fe200078208ff */
[----:B------:R1:W-:Y:S01]  /*3400*/  STL.64 [R1+0x960], R182 ;  /* 0x000960b601007387 */ /* 0x0003e20000100a00 */
[----:B------:R-:W-:Y:S02]  /*3410*/  LEA R147, R10, R145, 0x1 ;  /* 0x000000910a937211 */ /* 0x000fe400078e08ff */
[----:B0-----:R-:W-:-:S02]  /*3420*/  LEA R180, P0, R33, R11, 0x1 ;  /* 0x0000000b21b47211 */ /* 0x001fc400078008ff */
[----:B------:R-:W-:Y:S01]  /*3430*/  LEA R18, P2, R45, R11, 0x1 ;  /* 0x0000000b2d127211 */ /* 0x000fe200078408ff */
[C---:B------:R-:W-:Y:S01]  /*3440*/  IMAD R149, R10.reuse, 0x2, R147 ;  /* 0x000000020a957824 */ /* 0x040fe200078e0293 */
[----:B------:R-:W-:Y:S02]  /*3450*/  LOP3.LUT R3, R67, R14, RZ, 0xfc, !PT ;  /* 0x0000000e43037212 */ /* 0x000fe400078efcff */
[-C--:B------:R-:W-:Y:S02]  /*3460*/  LEA.HI.X.SX32 R181, R33, R0.reuse, 0x1, P0 ;  /* 0x0000000021b57211 */ /* 0x080fe400000f0eff */
[C---:B------:R-:W-:Y:S01]  /*3470*/  LEA R151, R10.reuse, R149, 0x1 ;  /* 0x000000950a977211 */ /* 0x040fe200078e08ff */
[----:B-1----:R-:W-:Y:S01]  /*3480*/  CS2R R182, SRZ ;  /* 0x0000000000b67805 */ /* 0x002fe2000001ff00 */
[----:B------:R-:W-:Y:S01]  /*3490*/  LEA.HI.X.SX32 R67, R43, R0, 0x1, P1 ;  /* 0x000000002b437211 */ /* 0x000fe200008f0eff */
[----:B------:R0:W-:Y:S01]  /*34a0*/  STL.64 [R1+0x950], R180 ;  /* 0x000950b401007387 */ /* 0x0001e20000100a00 */
[----:B------:R-:W-:-:S02]  /*34b0*/  LEA R153, R10, R151, 0x1 ;  /* 0x000000970a997211 */ /* 0x000fc400078e08ff */
[-C--:B------:R-:W-:Y:S01]  /*34c0*/  LEA.HI.X.SX32 R19, R45, R0.reuse, 0x1, P2 ;  /* 0x000000002d137211 */ /* 0x080fe200010f0eff */
[----:B------:R-:W-:Y:S01]  /*34d0*/  STL.64 [R1+0x948], R66 ;  /* 0x0009484201007387 */ /* 0x000fe20000100a00 */
[C---:B------:R-:W-:Y:S02]  /*34e0*/  LEA R155, R10.reuse, R153, 0x1 ;  /* 0x000000990a9b7211 */ /* 0x040fe400078e08ff */
[-C--:B------:R-:W-:Y:S01]  /*34f0*/  LEA R32, P0, R47, R11.reuse, 0x1 ;  /* 0x0000000b2f207211 */ /* 0x080fe200078008ff */
[----:B------:R1:W-:Y:S01]  /*3500*/  STL.64 [R1+0x940], R18 ;  /* 0x0009401201007387 */ /* 0x0003e20000100a00 */
[----:B------:R-:W-:Y:S01]  /*3510*/  LEA R24, P1, R61, R11, 0x1 ;  /* 0x0000000b3d187211 */ /* 0x000fe200078208ff */
[----:B------:R-:W-:Y:S01]  /*3520*/  IMAD R157, R10, 0x2, R155 ;  /* 0x000000020a9d7824 */ /* 0x000fe200078e029b */
[-C--:B------:R-:W-:Y:S01]  /*3530*/  LEA.HI.X.SX32 R33, R47, R0.reuse, 0x1, P0 ;  /* 0x000000002f217211 */ /* 0x080fe200000f0eff */
[----:B0-----:R-:W-:Y:S01]  /*3540*/  CS2R R180, SRZ ;  /* 0x0000000000b47805 */ /* 0x001fe2000001ff00 */
[----:B------:R-:W-:-:S02]  /*3550*/  LEA.HI.X.SX32 R25, R61, R0, 0x1, P1 ;  /* 0x000000003d197211 */ /* 0x000fc400008f0eff */
[----:B------:R-:W-:Y:S01]  /*3560*/  LEA R159, R10, R157, 0x1 ;  /* 0x0000009d0a9f7211 */ /* 0x000fe200078e08ff */
[----:B------:R0:W-:Y:S01]  /*3570*/  STL.64 [R1+0x938], R32 ;  /* 0x0009382001007387 */ /* 0x0001e20000100a00 */
[----:B------:R-:W-:Y:S01]  /*3580*/  LEA R222, R4, R49, 0x2 ;  /* 0x0000003104de7211 */ /* 0x000fe200078e10ff */
[----:B------:R-:W-:Y:S01]  /*3590*/  IMAD.SHL.U32 R49, R148, 0x100, RZ ;  /* 0x0000010094317824 */ /* 0x000fe200078e00ff */
[C---:B------:R-:W-:Y:S01]  /*35a0*/  LEA R161, R10.reuse, R159, 0x1 ;  /* 0x0000009f0aa17211 */ /* 0x040fe200078e08ff */
[----:B------:R2:W-:Y:S01]  /*35b0*/  STL.64 [R1+0x930], R24 ;  /* 0x0009301801007387 */ /* 0x0005e20000100a00 */
[C---:B-1----:R-:W-:Y:S02]  /*35c0*/  LEA R18, P2, R63.reuse, R11, 0x1 ;  /* 0x0000000b3f127211 */ /* 0x042fe400078408ff */
[----:B------:R-:W-:Y:S02]  /*35d0*/  LEA R163, R10, R161, 0x1 ;  /* 0x000000a10aa37211 */ /* 0x000fe400078e08ff */
[----:B------:R-:W-:-:S02]  /*35e0*/  LEA.HI.X.SX32 R19, R63, R0, 0x1, P2 ;  /* 0x000000003f137211 */ /* 0x000fc400010f0eff */
[----:B------:R-:W-:Y:S01]  /*35f0*/  SHF.L.U32 R128, R4, 0x4, RZ ;  /* 0x0000000404807819 */ /* 0x000fe200000006ff */
[----:B------:R-:W-:Y:S01]  /*3600*/  IMAD R165, R10, 0x2, R163 ;  /* 0x000000020aa57824 */ /* 0x000fe200078e02a3 */
[----:B0-----:R-:W-:Y:S01]  /*3610*/  LEA R32, P0, R65, R11, 0x1 ;  /* 0x0000000b41207211 */ /* 0x001fe200078008ff */
[----:B------:R0:W-:Y:S01]  /*3620*/  STL.64 [R1+0x928], R18 ;  /* 0x0009281201007387 */ /* 0x0001e20000100a00 */
[----:B------:R-:W-:Y:S02]  /*3630*/  LOP3.LUT R35, R128, 0x30, R35, 0x78, !PT ;  /* 0x0000003080237812 */ /* 0x000fe400078e7823 */
[C---:B------:R-:W-:Y:S02]  /*3640*/  LEA R167, R10.reuse, R165, 0x1 ;  /* 0x000000a50aa77211 */ /* 0x040fe400078e08ff */
[----:B--2---:R-:W-:Y:S02]  /*3650*/  LEA R24, P1, R123, R11, 0x1 ;  /* 0x0000000b7b187211 */ /* 0x004fe400078208ff */
[----:B------:R-:W-:-:S02]  /*3660*/  LEA R169, R10, R167, 0x1 ;  /* 0x000000a70aa97211 */ /* 0x000fc400078e08ff */
[-C--:B------:R-:W-:Y:S02]  /*3670*/  LEA.HI.X.SX32 R33, R65, R0.reuse, 0x1, P0 ;  /* 0x0000000041217211 */ /* 0x080fe400000f0eff */
[C---:B------:R-:W-:Y:S02]  /*3680*/  LEA R171, R10.reuse, R169, 0x1 ;  /* 0x000000a90aab7211 */ /* 0x040fe400078e08ff */
[----:B0-----:R-:W-:Y:S01]  /*3690*/  LEA R18, P2, R125, R11, 0x1 ;  /* 0x0000000b7d127211 */ /* 0x001fe200078408ff */
[----:B------:R0:W-:Y:S01]  /*36a0*/  STL.64 [R1+0x920], R32 ;  /* 0x0009202001007387 */ /* 0x0001e20000100a00 */
[-C--:B------:R-:W-:Y:S01]  /*36b0*/  LEA.HI.X.SX32 R25, R123, R0.reuse, 0x1, P1 ;  /* 0x000000007b197211 */ /* 0x080fe200008f0eff */
[----:B------:R-:W-:Y:S01]  /*36c0*/  IMAD R173, R10, 0x2, R171 ;  /* 0x000000020aad7824 */ /* 0x000fe200078e02ab */
[----:B------:R-:W-:Y:S02]  /*36d0*/  LEA.HI.X.SX32 R19, R125, R0, 0x1, P2 ;  /* 0x000000007d137211 */ /* 0x000fe400010f0eff */
[----:B------:R-:W-:Y:S01]  /*36e0*/  LOP3.LUT R128, R128, 0xf00, R49, 0xf8, !PT ;  /* 0x00000f0080807812 */ /* 0x000fe200078ef831 */
[----:B------:R1:W-:Y:S01]  /*36f0*/  STL.64 [R1+0x918], R24 ;  /* 0x0009181801007387 */ /* 0x0003e20000100a00 */
[----:B------:R-:W-:-:S02]  /*3700*/  LEA R175, R10, R173, 0x1 ;  /* 0x000000ad0aaf7211 */ /* 0x000fc400078e08ff */
[----:B------:R-:W-:Y:S01]  /*3710*/  LEA R223, R222, R35, 0x8 ;  /* 0x00000023dedf7211 */ /* 0x000fe200078e40ff */
[----:B------:R2:W-:Y:S01]  /*3720*/  STL.64 [R1+0x910], R18 ;  /* 0x0009101201007387 */ /* 0x0005e20000100a00 */
[C---:B------:R-:W-:Y:S02]  /*3730*/  LEA R177, R10.reuse, R175, 0x1 ;  /* 0x000000af0ab17211 */ /* 0x040fe400078e08ff */
[C---:B0-----:R-:W-:Y:S02]  /*3740*/  LEA R32, P0, R127.reuse, R11, 0x1 ;  /* 0x0000000b7f207211 */ /* 0x041fe400078008ff */
[C---:B------:R-:W-:Y:S02]  /*3750*/  LEA R179, R10.reuse, R177, 0x1 ;  /* 0x000000b10ab37211 */ /* 0x040fe400078e08ff */
[----:B------:R-:W-:Y:S02]  /*3760*/  LEA.HI.X.SX32 R33, R127, R0, 0x1, P0 ;  /* 0x000000007f217211 */ /* 0x000fe400000f0eff */
[----:B-1----:R-:W-:Y:S01]  /*3770*/  LEA R24, P1, R129, R11, 0x1 ;  /* 0x0000000b81187211 */ /* 0x002fe200078208ff */
[----:B------:R-:W-:Y:S01]  /*3780*/  IMAD R31, R10, 0x2, R179 ;  /* 0x000000020a1f7824 */ /* 0x000fe200078e02b3 */
[----:B------:R-:W-:Y:S01]  /*3790*/  LEA R222, R222, R35, 0x6 ;  /* 0x00000023dede7211 */ /* 0x000fe200078e30ff */
[----:B------:R0:W-:Y:S01]  /*37a0*/  STL.64 [R1+0x908], R32 ;  /* 0x0009082001007387 */ /* 0x0001e20000100a00 */
[----:B--2---:R-:W-:-:S02]  /*37b0*/  LEA R18, P2, R131, R11, 0x1 ;  /* 0x0000000b83127211 */ /* 0x004fc400078408ff */
[C---:B------:R-:W-:Y:S02]  /*37c0*/  LEA R59, R10.reuse, R31, 0x1 ;  /* 0x0000001f0a3b7211 */ /* 0x040fe400078e08ff */
[-C--:B------:R-:W-:Y:S02]  /*37d0*/  LEA.HI.X.SX32 R25, R129, R0.reuse, 0x1, P1 ;  /* 0x0000000081197211 */ /* 0x080fe400008f0eff */
[C---:B------:R-:W-:Y:S02]  /*37e0*/  LEA R121, R10.reuse, R59, 0x1 ;  /* 0x0000003b0a797211 */ /* 0x040fe400078e08ff */
[-C--:B------:R-:W-:Y:S01]  /*37f0*/  LEA.HI.X.SX32 R19, R131, R0.reuse, 0x1, P2 ;  /* 0x0000000083137211 */ /* 0x080fe200010f0eff */
[----:B------:R1:W-:Y:S01]  /*3800*/  STL.64 [R1+0x900], R24 ;  /* 0x0009001801007387 */ /* 0x0003e20000100a00 */
[C---:B------:R-:W-:Y:S02]  /*3810*/  LEA R117, R10.reuse, R121, 0x1 ;  /* 0x000000790a757211 */ /* 0x040fe400078e08ff */
[C---:B0-----:R-:W-:Y:S01]  /*3820*/  LEA R32, P0, R133.reuse, R11, 0x1 ;  /* 0x0000000b85207211 */ /* 0x041fe200078008ff */
[----:B------:R0:W-:Y:S02]  /*3830*/  STL.64 [R1+0x8f8], R18 ;  /* 0x0008f81201007387 */ /* 0x0001e40000100a00 */
[----:B------:R-:W-:Y:S01]  /*3840*/  IMAD R119, R10, 0x2, R117 ;  /* 0x000000020a777824 */ /* 0x000fe200078e0275 */
[----:B------:R-:W-:-:S02]  /*3850*/  LEA.HI.X.SX32 R33, R133, R0, 0x1, P0 ;  /* 0x0000000085217211 */ /* 0x000fc400000f0eff */
[----:B------:R-:W-:Y:S01]  /*3860*/  LEA R42, P0, R139, R11, 0x1 ;  /* 0x0000000b8b2a7211 */ /* 0x000fe200078008ff */
[----:B------:R-:W-:Y:S01]  /*3870*/  CS2R R132, SRZ ;  /* 0x0000000000847805 */ /* 0x000fe2000001ff00 */
[C---:B------:R-:W-:Y:S02]  /*3880*/  LEA R15, R10.reuse, R119, 0x1 ;  /* 0x000000770a0f7211 */ /* 0x040fe400078e08ff */
[----:B-1----:R-:W-:Y:S02]  /*3890*/  LEA R24, P1, R135, R11, 0x1 ;  /* 0x0000000b87187211 */ /* 0x002fe400078208ff */
[C---:B------:R-:W-:Y:S02]  /*38a0*/  LEA R115, R10.reuse, R15, 0x1 ;  /* 0x0000000f0a737211 */ /* 0x040fe400078e08ff */
[----:B0-----:R-:W-:Y:S02]  /*38b0*/  LEA R18, P2, R137, R11, 0x1 ;  /* 0x0000000b89127211 */ /* 0x001fe400078408ff */
[----:B------:R-:W-:-:S02]  /*38c0*/  LEA R23, R10, R115, 0x1 ;  /* 0x000000730a177211 */ /* 0x000fc400078e08ff */
[-C--:B------:R-:W-:Y:S02]  /*38d0*/  LEA.HI.X.SX32 R25, R135, R0.reuse, 0x1, P1 ;  /* 0x0000000087197211 */ /* 0x080fe400008f0eff */
[-C--:B------:R-:W-:Y:S01]  /*38e0*/  LEA.HI.X.SX32 R19, R137, R0.reuse, 0x1, P2 ;  /* 0x0000000089137211 */ /* 0x080fe200010f0eff */
[C---:B------:R-:W-:Y:S01]  /*38f0*/  IMAD R113, R10.reuse, 0x2, R23 ;  /* 0x000000020a717824 */ /* 0x040fe200078e0217 */
[-C--:B------:R-:W-:Y:S01]  /*3900*/  LEA.HI.X.SX32 R43, R139, R0.reuse, 0x1, P0 ;  /* 0x000000008b2b7211 */ /* 0x080fe200000f0eff */
[----:B------:R-:W-:Y:S01]  /*3910*/  STL.64 [R1+0x8e8], R24 ;  /* 0x0008e81801007387 */ /* 0x000fe20000100a00 */
[C---:B------:R-:W-:Y:S01]  /*3920*/  LEA R44, P0, R145.reuse, R11, 0x1 ;  /* 0x0000000b912c7211 */ /* 0x040fe200078008ff */
[----:B------:R-:W-:Y:S01]  /*3930*/  CS2R R136, SRZ ;  /* 0x0000000000887805 */ /* 0x000fe2000001ff00 */
[C---:B------:R-:W-:Y:S01]  /*3940*/  LEA R41, R10.reuse, R113, 0x1 ;  /* 0x000000710a297211 */ /* 0x040fe200078e08ff */
[----:B------:R0:W-:Y:S01]  /*3950*/  STL.64 [R1+0x8f0], R32 ;  /* 0x0008f02001007387 */ /* 0x0001e20000100a00 */
[-C--:B------:R-:W-:Y:S01]  /*3960*/  LEA.HI.X.SX32 R45, R145, R0.reuse, 0x1, P0 ;  /* 0x00000000912d7211 */ /* 0x080fe200000f0eff */
[----:B------:R-:W-:Y:S01]  /*3970*/  CS2R R138, SRZ ;  /* 0x00000000008a7805 */ /* 0x000fe2000001ff00 */
[C---:B------:R-:W-:Y:S01]  /*3980*/  LEA R57, R10.reuse, R41, 0x1 ;  /* 0x000000290a397211 */ /* 0x040fe200078e08ff */
[----:B------:R1:W-:Y:S01]  /*3990*/  STL.64 [R1+0x8e0], R18 ;  /* 0x0008e01201007387 */ /* 0x0003e20000100a00 */
[C---:B------:R-:W-:Y:S01]  /*39a0*/  LEA R60, P0, R151.reuse, R11, 0x1 ;  /* 0x0000000b973c7211 */ /* 0x040fe200078008ff */
[----:B------:R-:W-:Y:S01]  /*39b0*/  CS2R R144, SRZ ;  /* 0x0000000000907805 */ /* 0x000fe2000001ff00 */
[C---:B------:R-:W-:Y:S01]  /*39c0*/  LEA R111, R10.reuse, R57, 0x1 ;  /* 0x000000390a6f7211 */ /* 0x040fe200078e08ff */
[----:B------:R2:W-:Y:S01]  /*39d0*/  STL.64 [R1+0x8d8], R42 ;  /* 0x0008d82a01007387 */ /* 0x0005e20000100a00 */
[----:B------:R-:W-:Y:S01]  /*39e0*/  LEA.HI.X.SX32 R61, R151, R0, 0x1, P0 ;  /* 0x00000000973d7211 */ /* 0x000fe200000f0eff */
[----:B------:R-:W-:Y:S01]  /*39f0*/  CS2R R134, SRZ ;  /* 0x0000000000867805 */ /* 0x000fe2000001ff00 */
[-C--:B------:R-:W-:Y:S01]  /*3a00*/  LEA R122, P0, R157, R11.reuse, 0x1 ;  /* 0x0000000b9d7a7211 */ /* 0x080fe200078008ff */
[----:B------:R-:W-:Y:S01]  /*3a10*/  IMAD R105, R10, 0x2, R111 ;  /* 0x000000020a697824 */ /* 0x000fe200078e026f */
[----:B0-----:R-:W-:-:S02]  /*3a20*/  LEA R32, P1, R141, R11, 0x1 ;  /* 0x0000000b8d207211 */ /* 0x001fc400078208ff */
[-C--:B------:R-:W-:Y:S02]  /*3a30*/  LEA.HI.X.SX32 R123, R157, R0.reuse, 0x1, P0 ;  /* 0x000000009d7b7211 */ /* 0x080fe400000f0eff */
[C---:B------:R-:W-:Y:S02]  /*3a40*/  LEA R107, R10.reuse, R105, 0x1 ;  /* 0x000000690a6b7211 */ /* 0x040fe400078e08ff */
[----:B-1----:R-:W-:Y:S02]  /*3a50*/  LEA R18, P2, R143, R11, 0x1 ;  /* 0x0000000b8f127211 */ /* 0x002fe400078408ff */
[C---:B------:R-:W-:Y:S02]  /*3a60*/  LEA R109, R10.reuse, R107, 0x1 ;  /* 0x0000006b0a6d7211 */ /* 0x040fe400078e08ff */
[-C--:B------:R-:W-:Y:S02]  /*3a70*/  LEA.HI.X.SX32 R33, R141, R0.reuse, 0x1, P1 ;  /* 0x000000008d217211 */ /* 0x080fe400008f0eff */
[C---:B------:R-:W-:Y:S01]  /*3a80*/  LEA R99, R10.reuse, R109, 0x1 ;  /* 0x0000006d0a637211 */ /* 0x040fe200078e08ff */
[----:B------:R-:W-:Y:S01]  /*3a90*/  CS2R R140, SRZ ;  /* 0x00000000008c7805 */ /* 0x000fe2000001ff00 */
[-C--:B------:R-:W-:Y:S01]  /*3aa0*/  LEA.HI.X.SX32 R19, R143, R0.reuse, 0x1, P2 ;  /* 0x000000008f137211 */ /* 0x080fe200010f0eff */
[----:B------:R-:W-:Y:S01]  /*3ab0*/  STL.64 [R1+0x8d0], R32 ;  /* 0x0008d02001007387 */ /* 0x000fe20000100a00 */
[C---:B--2---:R-:W-:Y:S01]  /*3ac0*/  LEA R42, P1, R147.reuse, R11, 0x1 ;  /* 0x0000000b932a7211 */ /* 0x044fe200078208ff */
[----:B------:R-:W-:Y:S01]  /*3ad0*/  IMAD R101, R10, 0x2, R99 ;  /* 0x000000020a657824 */ /* 0x000fe200078e0263 */
[----:B------:R-:W-:Y:S01]  /*3ae0*/  CS2R R142, SRZ ;  /* 0x00000000008e7805 */ /* 0x000fe2000001ff00 */
[----:B------:R0:W-:Y:S01]  /*3af0*/  STL.64 [R1+0x8c8], R18 ;  /* 0x0008c81201007387 */ /* 0x0001e20000100a00 */
[----:B------:R-:W-:-:S02]  /*3b00*/  LEA.HI.X.SX32 R43, R147, R0, 0x1, P1 ;  /* 0x00000000932b7211 */ /* 0x000fc400008f0eff */
[C---:B------:R-:W-:Y:S01]  /*3b10*/  LEA R103, R10.reuse, R101, 0x1 ;  /* 0x000000650a677211 */ /* 0x040fe200078e08ff */
[----:B------:R-:W-:Y:S01]  /*3b20*/  STL.64 [R1+0x8c0], R44 ;  /* 0x0008c02c01007387 */ /* 0x000fe20000100a00 */
[----:B------:R-:W-:Y:S02]  /*3b30*/  CS2R R146, SRZ ;  /* 0x0000000000927805 */ /* 0x000fe4000001ff00 */
[C---:B------:R-:W-:Y:S01]  /*3b40*/  LEA R55, R10.reuse, R103, 0x1 ;  /* 0x000000670a377211 */ /* 0x040fe200078e08ff */
[----:B------:R1:W-:Y:S03]  /*3b50*/  STL.64 [R1+0x8b8], R42 ;  /* 0x0008b82a01007387 */ /* 0x0003e60000100a00 */
[----:B------:R-:W-:Y:S02]  /*3b60*/  LEA R95, R10, R55, 0x1 ;  /* 0x000000370a5f7211 */ /* 0x000fe400078e08ff */
[----:B0-----:R-:W-:-:S03]  /*3b70*/  LEA R18, P2, R149, R11, 0x1 ;  /* 0x0000000b95127211 */ /* 0x001fc600078408ff */
[C---:B------:R-:W-:Y:S01]  /*3b80*/  IMAD R97, R10.reuse, 0x2, R95 ;  /* 0x000000020a617824 */ /* 0x040fe200078e025f */
[-C--:B------:R-:W-:Y:S02]  /*3b90*/  LEA.HI.X.SX32 R19, R149, R0.reuse, 0x1, P2 ;  /* 0x0000000095137211 */ /* 0x080fe400010f0eff */
[C---:B-1----:R-:W-:Y:S02]  /*3ba0*/  LEA R42, P1, R153.reuse, R11, 0x1 ;  /* 0x0000000b992a7211 */ /* 0x042fe400078208ff */
[C---:B------:R-:W-:Y:S01]  /*3bb0*/  LEA R29, R10.reuse, R97, 0x1 ;  /* 0x000000610a1d7211 */ /* 0x040fe200078e08ff */
[----:B------:R0:W-:Y:S01]  /*3bc0*/  STL.64 [R1+0x8b0], R18 ;  /* 0x0008b01201007387 */ /* 0x0001e20000100a00 */
[----:B------:R-:W-:Y:S02]  /*3bd0*/  LEA.HI.X.SX32 R43, R153, R0, 0x1, P1 ;  /* 0x00000000992b7211 */ /* 0x000fe400008f0eff */
[----:B------:R-:W-:Y:S01]  /*3be0*/  LEA R39, R10, R29, 0x1 ;  /* 0x0000001d0a277211 */ /* 0x000fe200078e08ff */
[----:B------:R1:W-:Y:S01]  /*3bf0*/  STL.64 [R1+0x8a8], R60 ;  /* 0x0008a83c01007387 */ /* 0x0003e20000100a00 */
[----:B------:R-:W-:-:S02]  /*3c00*/  CS2R R152, SRZ ;  /* 0x0000000000987805 */ /* 0x000fc4000001ff00 */
[C---:B------:R-:W-:Y:S01]  /*3c10*/  LEA R93, R10.reuse, R39, 0x1 ;  /* 0x000000270a5d7211 */ /* 0x040fe200078e08ff */
[----:B------:R2:W-:Y:S04]  /*3c20*/  STL.64 [R1+0x8a0], R42 ;  /* 0x0008a02a01007387 */ /* 0x0005e80000100a00 */
[C---:B------:R-:W-:Y:S01]  /*3c30*/  IMAD R91, R10.reuse, 0x2, R93 ;  /* 0x000000020a5b7824 */ /* 0x040fe200078e025d */
[-C--:B0-----:R-:W-:Y:S02]  /*3c40*/  LEA R18, P2, R155, R11.reuse, 0x1 ;  /* 0x0000000b9b127211 */ /* 0x081fe400078408ff */
[----:B-1----:R-:W-:Y:S02]  /*3c50*/  LEA R60, P1, R159, R11, 0x1 ;  /* 0x0000000b9f3c7211 */ /* 0x002fe400078208ff */
[----:B------:R-:W-:-:S02]  /*3c60*/  LEA R89, R10, R91, 0x1 ;  /* 0x0000005b0a597211 */ /* 0x000fc400078e08ff */
[-C--:B------:R-:W-:Y:S02]  /*3c70*/  LEA.HI.X.SX32 R19, R155, R0.reuse, 0x1, P2 ;  /* 0x000000009b137211 */ /* 0x080fe400010f0eff */
[C---:B------:R-:W-:Y:S01]  /*3c80*/  LEA R13, R10.reuse, R89, 0x1 ;  /* 0x000000590a0d7211 */ /* 0x040fe200078e08ff */
[----:B------:R-:W-:Y:S01]  /*3c90*/  CS2R R154, SRZ ;  /* 0x00000000009a7805 */ /* 0x000fe2000001ff00 */
[----:B--2---:R-:W-:Y:S01]  /*3ca0*/  LEA R42, P2, R161, R11, 0x1 ;  /* 0x0000000ba12a7211 */ /* 0x004fe200078408ff */
[----:B------:R-:W-:Y:S01]  /*3cb0*/  STL.64 [R1+0x898], R18 ;  /* 0x0008981201007387 */ /* 0x000fe20000100a00 */
[C---:B------:R-:W-:Y:S02]  /*3cc0*/  LEA R53, R10.reuse, R13, 0x1 ;  /* 0x0000000d0a357211 */ /* 0x040fe400078e08ff */
[-C--:B------:R-:W-:Y:S01]  /*3cd0*/  LEA.HI.X.SX32 R61, R159, R0.reuse, 0x1, P1 ;  /* 0x000000009f3d7211 */ /* 0x080fe200008f0eff */
[----:B------:R0:W-:Y:S01]  /*3ce0*/  STL.64 [R1+0x890], R122 ;  /* 0x0008907a01007387 */ /* 0x0001e20000100a00 */
[----:B------:R-:W-:Y:S01]  /*3cf0*/  LEA.HI.X.SX32 R43, R161, R0, 0x1, P2 ;  /* 0x00000000a12b7211 */ /* 0x000fe200010f0eff */
[----:B------:R-:W-:-:S02]  /*3d00*/  IMAD R85, R10, 0x2, R53 ;  /* 0x000000020a557824 */ /* 0x000fc400078e0235 */
[----:B------:R1:W-:Y:S03]  /*3d10*/  STL.64 [R1+0x888], R60 ;  /* 0x0008883c01007387 */ /* 0x0003e60000100a00 */
[C---:B------:R-:W-:Y:S01]  /*3d20*/  LEA R87, R10.reuse, R85, 0x1 ;  /* 0x000000550a577211 */ /* 0x040fe200078e08ff */
[----:B------:R2:W-:Y:S03]  /*3d30*/  STL.64 [R1+0x880], R42 ;  /* 0x0008802a01007387 */ /* 0x0005e60000100a00 */
[C---:B------:R-:W-:Y:S02]  /*3d40*/  LEA R17, R10.reuse, R87, 0x1 ;  /* 0x000000570a117211 */ /* 0x040fe400078e08ff */
[----:B0-----:R-:W-:Y:S02]  /*3d50*/  LEA R122, P0, R163, R11, 0x1 ;  /* 0x0000000ba37a7211 */ /* 0x001fe400078008ff */
[----:B------:R-:W-:-:S02]  /*3d60*/  LEA R81, R10, R17, 0x1 ;  /* 0x000000110a517211 */ /* 0x000fc400078e08ff */
[-C--:B-1----:R-:W-:Y:S02]  /*3d70*/  LEA R60, P1, R165, R11.reuse, 0x1 ;  /* 0x0000000ba53c7211 */ /* 0x082fe400078208ff */
[-C--:B------:R-:W-:Y:S01]  /*3d80*/  LEA.HI.X.SX32 R123, R163, R0.reuse, 0x1, P0 ;  /* 0x00000000a37b7211 */ /* 0x080fe200000f0eff */
[C---:B------:R-:W-:Y:S01]  /*3d90*/  IMAD R83, R10.reuse, 0x2, R81 ;  /* 0x000000020a537824 */ /* 0x040fe200078e0251 */
[----:B--2---:R-:W-:Y:S02]  /*3da0*/  LEA R42, P2, R167, R11, 0x1 ;  /* 0x0000000ba72a7211 */ /* 0x004fe400078408ff */
[-C--:B------:R-:W-:Y:S01]  /*3db0*/  LEA.HI.X.SX32 R61, R165, R0.reuse, 0x1, P1 ;  /* 0x00000000a53d7211 */ /* 0x080fe200008f0eff */
[----:B------:R0:W-:Y:S01]  /*3dc0*/  STL.64 [R1+0x878], R122 ;  /* 0x0008787a01007387 */ /* 0x0001e20000100a00 */
[C---:B------:R-:W-:Y:S01]  /*3dd0*/  LEA R75, R10.reuse, R83, 0x1 ;  /* 0x000000530a4b7211 */ /* 0x040fe200078e08ff */
[----:B------:R-:W-:Y:S01]  /*3de0*/  CS2R R164, SRZ ;  /* 0x0000000000a47805 */ /* 0x000fe2000001ff00 */
[-C--:B------:R-:W-:Y:S01]  /*3df0*/  LEA.HI.X.SX32 R43, R167, R0.reuse, 0x1, P2 ;  /* 0x00000000a72b7211 */ /* 0x080fe200010f0eff */
[----:B------:R-:W-:Y:S01]  /*3e00*/  STL.64 [R1+0x870], R60 ;  /* 0x0008703c01007387 */ /* 0x000fe20000100a00 */
[C---:B------:R-:W-:Y:S01]  /*3e10*/  LEA R124, P0, R169.reuse, R11, 0x1 ;  /* 0x0000000ba97c7211 */ /* 0x040fe200078008ff */
[----:B------:R-:W-:Y:S01]  /*3e20*/  IMAD R77, R10, 0x2, R75 ;  /* 0x000000020a4d7824 */ /* 0x000fe200078e024b */
[----:B------:R-:W-:Y:S01]  /*3e30*/  CS2R R166, SRZ ;  /* 0x0000000000a67805 */ /* 0x000fe2000001ff00 */
[----:B------:R1:W-:Y:S01]  /*3e40*/  STL.64 [R1+0x868], R42 ;  /* 0x0008682a01007387 */ /* 0x0003e20000100a00 */
[----:B------:R-:W-:-:S02]  /*3e50*/  LEA.HI.X.SX32 R125, R169, R0, 0x1, P0 ;  /* 0x00000000a97d7211 */ /* 0x000fc400000f0eff */
[C---:B------:R-:W-:Y:S02]  /*3e60*/  LEA R79, R10.reuse, R77, 0x1 ;  /* 0x0000004d0a4f7211 */ /* 0x040fe400078e08ff */
[C---:B0-----:R-:W-:Y:S01]  /*3e70*/  LEA R122, P1, R171.reuse, R11, 0x1 ;  /* 0x0000000bab7a7211 */ /* 0x041fe200078208ff */
[----:B------:R0:W-:Y:S01]  /*3e80*/  STL.64 [R1+0x860], R124 ;  /* 0x0008607c01007387 */ /* 0x0001e20000100a00 */
[C---:B------:R-:W-:Y:S02]  /*3e90*/  LEA R37, R10.reuse, R79, 0x1 ;  /* 0x0000004f0a257211 */ /* 0x040fe400078e08ff */
[----:B------:R-:W-:Y:S02]  /*3ea0*/  LEA.HI.X.SX32 R123, R171, R0, 0x1, P1 ;  /* 0x00000000ab7b7211 */ /* 0x000fe400008f0eff */
[C---:B------:R-:W-:Y:S02]  /*3eb0*/  LEA R51, R10.reuse, R37, 0x1 ;  /* 0x000000250a337211 */ /* 0x040fe400078e08ff */
[----:B-1----:R-:W-:Y:S01]  /*3ec0*/  LEA R42, P2, R173, R11, 0x1 ;  /* 0x0000000bad2a7211 */ /* 0x002fe200078408ff */
[----:B------:R1:W-:Y:S01]  /*3ed0*/  STL.64 [R1+0x858], R122 ;  /* 0x0008587a01007387 */ /* 0x0003e20000100a00 */
[----:B------:R-:W-:-:S02]  /*3ee0*/  LEA R73, R10, R51, 0x1 ;  /* 0x000000330a497211 */ /* 0x000fc400078e08ff */
[----:B------:R-:W-:Y:S02]  /*3ef0*/  LEA R126, P0, R175, R11, 0x1 ;  /* 0x0000000baf7e7211 */ /* 0x000fe400078008ff */
[C---:B------:R-:W-:Y:S02]  /*3f00*/  LEA R21, R10.reuse, R73, 0x1 ;  /* 0x000000490a157211 */ /* 0x040fe400078e08ff */
[----:B------:R-:W-:Y:S02]  /*3f10*/  LEA.HI.X.SX32 R43, R173, R0, 0x1, P2 ;  /* 0x00000000ad2b7211 */ /* 0x000fe400010f0eff */
[C---:B------:R-:W-:Y:S02]  /*3f20*/  LEA R27, R10.reuse, R21, 0x1 ;  /* 0x000000150a1b7211 */ /* 0x040fe400078e08ff */
[----:B0-----:R-:W-:Y:S01]  /*3f30*/  LEA R124, P1, R177, R11, 0x1 ;  /* 0x0000000bb17c7211 */ /* 0x001fe200078208ff */
[----:B------:R-:W-:Y:S01]  /*3f40*/  STL.64 [R1+0x850], R42 ;  /* 0x0008502a01007387 */ /* 0x000fe20000100a00 */
[----:B------:R-:W-:-:S02]  /*3f50*/  LEA R71, R10, R27, 0x1 ;  /* 0x0000001b0a477211 */ /* 0x000fc400078e08ff */
[----:B-1----:R-:W-:Y:S02]  /*3f60*/  LEA R122, P2, R179, R11, 0x1 ;  /* 0x0000000bb37a7211 */ /* 0x002fe400078408ff */
[C---:B------:R-:W-:Y:S02]  /*3f70*/  LEA R4, R10.reuse, R71, 0x1 ;  /* 0x000000470a047211 */ /* 0x040fe400078e08ff */
[----:B------:R-:W-:Y:S02]  /*3f80*/  LEA.HI.X.SX32 R127, R175, R0, 0x1, P0 ;  /* 0x00000000af7f7211 */ /* 0x000fe400000f0eff */
        /* <DEDUP_REMOVED lines=8> */
[----:B------:R-:W-:Y:S02]  /*4010*/  LEA R49, R10, R36, 0x1 ;  /* 0x000000240a317211 */ /* 0x000fe400078e08ff */
[----:B0-----:R-:W-:-:S03]  /*4020*/  LEA R126, P0, R31, R11, 0x1 ;  /* 0x0000000b1f7e7211 */ /* 0x001fc600078008ff */
[C---:B------:R-:W-:Y:S01]  /*4030*/  IMAD R69, R10.reuse, 0x2, R49 ;  /* 0x000000020a457824 */ /* 0x040fe200078e0231 */
[----:B-1----:R-:W-:Y:S02]  /*4040*/  LEA R124, P1, R59, R11, 0x1 ;  /* 0x0000000b3b7c7211 */ /* 0x002fe400078208ff */
[-C--:B------:R-:W-:Y:S02]  /*4050*/  LEA.HI.X.SX32 R127, R31, R0.reuse, 0x1, P0 ;  /* 0x000000001f7f7211 */ /* 0x080fe400000f0eff */
[C---:B------:R-:W-:Y:S02]  /*4060*/  LEA R14, R10.reuse, R69, 0x1 ;  /* 0x000000450a0e7211 */ /* 0x040fe400078e08ff */
[----:B--2---:R-:W-:Y:S01]  /*4070*/  LEA R122, P2, R121, R11, 0x1 ;  /* 0x0000000b797a7211 */ /* 0x004fe200078408ff */
[----:B------:R0:W-:Y:S01]  /*4080*/  STL.64 [R1+0x830], R126 ;  /* 0x0008307e01007387 */ /* 0x0001e20000100a00 */
[-C--:B------:R-:W-:Y:S01]  /*4090*/  LEA.HI.X.SX32 R125, R59, R0.reuse, 0x1, P1 ;  /* 0x000000003b7d7211 */ /* 0x080fe200008f0eff */
[----:B------:R-:W-:Y:S01]  /*40a0*/  IMAD R35, R10, 0x2, R14 ;  /* 0x000000020a237824 */ /* 0x000fe200078e020e */
[----:B------:R-:W-:-:S03]  /*40b0*/  LEA.HI.X.SX32 R123, R121, R0, 0x1, P2 ;  /* 0x00000000797b7211 */ /* 0x000fc600010f0eff */
[----:B------:R1:W-:Y:S01]  /*40c0*/  STL.64 [R1+0x828], R124 ;  /* 0x0008287c01007387 */ /* 0x0003e20000100a00 */
[----:B------:R-:W-:-:S03]  /*40d0*/  LEA R68, R10, R35, 0x1 ;  /* 0x000000230a447211 */ /* 0x000fc600078e08ff */
[----:B------:R2:W-:Y:S01]  /*40e0*/  STL.64 [R1+0x820], R122 ;  /* 0x0008207a01007387 */ /* 0x0005e20000100a00 */
[C---:B------:R-:W-:Y:S02]  /*40f0*/  LEA R8, R10.reuse, R68, 0x1 ;  /* 0x000000440a087211 */ /* 0x040fe400078e08ff */
[CC--:B0-----:R-:W-:Y:S02]  /*4100*/  LEA R126, P0, R117.reuse, R11.reuse, 0x1 ;  /* 0x0000000b757e7211 */ /* 0x0c1fe400078008ff */
[C---:B------:R-:W-:Y:S02]  /*4110*/  LEA R48, R10.reuse, R8, 0x1 ;  /* 0x000000080a307211 */ /* 0x040fe400078e08ff */
[----:B------:R-:W-:Y:S02]  /*4120*/  LEA.HI.X.SX32 R127, R117, R0, 0x1, P0 ;  /* 0x00000000757f7211 */ /* 0x000fe400000f0eff */
[-C--:B-1----:R-:W-:Y:S01]  /*4130*/  LEA R124, P1, R119, R11.reuse, 0x1 ;  /* 0x0000000b777c7211 */ /* 0x082fe200078208ff */
[----:B------:R-:W-:Y:S01]  /*4140*/  IMAD R67, R10, 0x2, R48 ;  /* 0x000000020a437824 */ /* 0x000fe200078e0230 */
[-C--:B------:R-:W-:Y:S01]  /*4150*/  LEA R120, P0, R115, R11.reuse, 0x1 ;  /* 0x0000000b73787211 */ /* 0x080fe200078008ff */
[----:B------:R0:W-:Y:S01]  /*4160*/  STL.64 [R1+0x818], R126 ;  /* 0x0008187e01007387 */ /* 0x0001e20000100a00 */
[----:B--2---:R-:W-:-:S02]  /*4170*/  LEA R122, P2, R15, R11, 0x1 ;  /* 0x0000000b0f7a7211 */ /* 0x004fc400078408ff */
[C---:B------:R-:W-:Y:S02]  /*4180*/  LEA R26, R10.reuse, R67, 0x1 ;  /* 0x000000430a1a7211 */ /* 0x040fe400078e08ff */
[----:B------:R-:W-:Y:S02]  /*4190*/  LEA.HI.X.SX32 R125, R119, R0, 0x1, P1 ;  /* 0x00000000777d7211 */ /* 0x000fe400008f0eff */
[C---:B------:R-:W-:Y:S02]  /*41a0*/  LEA R47, R10.reuse, R26, 0x1 ;  /* 0x0000001a0a2f7211 */ /* 0x040fe400078e08ff */
[-C--:B------:R-:W-:Y:S01]  /*41b0*/  LEA.HI.X.SX32 R123, R15, R0.reuse, 0x1, P2 ;  /* 0x000000000f7b7211 */ /* 0x080fe200010f0eff */
[----:B------:R1:W-:Y:S01]  /*41c0*/  STL.64 [R1+0x810], R124 ;  /* 0x0008107c01007387 */ /* 0x0003e20000100a00 */
[C---:B------:R-:W-:Y:S01]  /*41d0*/  LEA R66, R10.reuse, R47, 0x1 ;  /* 0x0000002f0a427211 */ /* 0x040fe200078e08ff */
[----:B0-----:R-:W-:Y:S01]  /*41e0*/  CS2R R126, SRZ ;  /* 0x00000000007e7805 */ /* 0x001fe2000001ff00 */
[-C--:B------:R-:W-:Y:S01]  /*41f0*/  LEA R118, P1, R23, R11.reuse, 0x1 ;  /* 0x0000000b17767211 */ /* 0x080fe200078208ff */
[----:B------:R0:W-:Y:S01]  /*4200*/  STL.64 [R1+0x808], R122 ;  /* 0x0008087a01007387 */ /* 0x0001e20000100a00 */
[----:B------:R-:W-:Y:S01]  /*4210*/  LEA R116, P2, R113, R11, 0x1 ;  /* 0x0000000b71747211 */ /* 0x000fe200078408ff */
[----:B------:R-:W-:Y:S01]  /*4220*/  IMAD R20, R10, 0x2, R66 ;  /* 0x000000020a147824 */ /* 0x000fe200078e0242 */
[----:B------:R-:W-:-:S02]  /*4230*/  LEA.HI.X.SX32 R121, R115, R0, 0x1, P0 ;  /* 0x0000000073797211 */ /* 0x000fc400000f0eff */
[----:B------:R-:W-:Y:S02]  /*4240*/  LEA.HI.X.SX32 R119, R23, R0, 0x1, P1 ;  /* 0x0000000017777211 */ /* 0x000fe400008f0eff */
[C---:B------:R-:W-:Y:S01]  /*4250*/  LEA R34, R10.reuse, R20, 0x1 ;  /* 0x000000140a227211 */ /* 0x040fe200078e08ff */
[----:B------:R2:W-:Y:S01]  /*4260*/  STL.64 [R1+0x800], R120 ;  /* 0x0008007801007387 */ /* 0x0005e20000100a00 */
[----:B------:R-:W-:Y:S01]  /*4270*/  LEA.HI.X.SX32 R117, R113, R0, 0x1, P2 ;  /* 0x0000000071757211 */ /* 0x000fe200010f0eff */
[----:B-1----:R-:W-:Y:S01]  /*4280*/  CS2R R124, SRZ ;  /* 0x00000000007c7805 */ /* 0x002fe2000001ff00 */
[C---:B------:R-:W-:Y:S01]  /*4290*/  LEA R65, R10.reuse, R34, 0x1 ;  /* 0x000000220a417211 */ /* 0x040fe200078e08ff */
[----:B------:R1:W-:Y:S01]  /*42a0*/  STL.64 [R1+0x7f8], R118 ;  /* 0x0007f87601007387 */ /* 0x0003e20000100a00 */
[C---:B------:R-:W-:Y:S01]  /*42b0*/  LEA R114, P2, R111.reuse, R11, 0x1 ;  /* 0x0000000b6f727211 */ /* 0x040fe200078408ff */
[----:B0-----:R-:W-:Y:S01]  /*42c0*/  CS2R R122, SRZ ;  /* 0x00000000007a7805 */ /* 0x001fe2000001ff00 */
[----:B------:R-:W-:Y:S01]  /*42d0*/  LEA R25, R10, R65, 0x1 ;  /* 0x000000410a197211 */ /* 0x000fe200078e08ff */
[----:B------:R0:W-:Y:S01]  /*42e0*/  STL.64 [R1+0x7f0], R116 ;  /* 0x0007f07401007387 */ /* 0x0001e20000100a00 */
[----:B------:R-:W-:-:S02]  /*42f0*/  LEA.HI.X.SX32 R115, R111, R0, 0x1, P2 ;  /* 0x000000006f737211 */ /* 0x000fc400010f0eff */
[CC--:B------:R-:W-:Y:S01]  /*4300*/  LEA R112, P2, R109.reuse, R11.reuse, 0x1 ;  /* 0x0000000b6d707211 */ /* 0x0c0fe200078408ff */
[C---:B------:R-:W-:Y:S01]  /*4310*/  IMAD R46, R10.reuse, 0x2, R25 ;  /* 0x000000020a2e7824 */ /* 0x040fe200078e0219 */
[----:B--2---:R-:W-:Y:S02]  /*4320*/  CS2R R120, SRZ ;  /* 0x0000000000787805 */ /* 0x004fe4000001ff00 */
[----:B------:R-:W-:Y:S02]  /*4330*/  LEA.HI.X.SX32 R113, R109, R0, 0x1, P2 ;  /* 0x000000006d717211 */ /* 0x000fe400010f0eff */
[-C--:B-1----:R-:W-:Y:S01]  /*4340*/  LEA R118, P0, R41, R11.reuse, 0x1 ;  /* 0x0000000b29767211 */ /* 0x082fe200078008ff */
[----:B------:R-:W-:Y:S01]  /*4350*/  CS2R R108, SRZ ;  /* 0x00000000006c7805 */ /* 0x000fe2000001ff00 */
[----:B------:R-:W-:Y:S02]  /*4360*/  LEA R64, R10, R46, 0x1 ;  /* 0x0000002e0a407211 */ /* 0x000fe400078e08ff */
[----:B0-----:R-:W-:-:S02]  /*4370*/  LEA R116, P1, R57, R11, 0x1 ;  /* 0x0000000b39747211 */ /* 0x001fc400078208ff */
[-C--:B------:R-:W-:Y:S02]  /*4380*/  LEA.HI.X.SX32 R119, R41, R0.reuse, 0x1, P0 ;  /* 0x0000000029777211 */ /* 0x080fe400000f0eff */
[----:B------:R-:W-:Y:S02]  /*4390*/  LEA.HI.X.SX32 R117, R57, R0, 0x1, P1 ;  /* 0x0000000039757211 */ /* 0x000fe400008f0eff */
[C---:B------:R-:W-:Y:S01]  /*43a0*/  LEA R33, R10.reuse, R64, 0x1 ;  /* 0x000000400a217211 */ /* 0x040fe200078e08ff */
[----:B------:R0:W-:Y:S01]  /*43b0*/  STL.64 [R1+0x7e8], R118 ;  /* 0x0007e87601007387 */ /* 0x0001e20000100a00 */
[----:B------:R-:W-:Y:S02]  /*43c0*/  LEA R104, P2, R103, R11, 0x1 ;  /* 0x0000000b67687211 */ /* 0x000fe400078408ff */
[C---:B------:R-:W-:Y:S01]  /*43d0*/  LEA R45, R10.reuse, R33, 0x1 ;  /* 0x000000210a2d7211 */ /* 0x040fe200078e08ff */
[----:B------:R1:W-:Y:S04]  /*43e0*/  STL.64 [R1+0x7e0], R116 ;  /* 0x0007e07401007387 */ /* 0x0003e80000100a00 */
[----:B------:R2:W-:Y:S01]  /*43f0*/  STL.64 [R1+0x7d8], R114 ;  /* 0x0007d87201007387 */ /* 0x0005e20000100a00 */
[----:B------:R-:W-:Y:S01]  /*4400*/  IMAD R63, R10, 0x2, R45 ;  /* 0x000000020a3f7824 */ /* 0x000fe200078e022d */
[----:B0-----:R-:W-:-:S04]  /*4410*/  CS2R R118, SRZ ;  /* 0x0000000000767805 */ /* 0x001fc8000001ff00 */
[C---:B------:R-:W-:Y:S02]  /*4420*/  LEA R16, R10.reuse, R63, 0x1 ;  /* 0x0000003f0a107211 */ /* 0x040fe400078e08ff */
[-C--:B-1----:R-:W-:Y:S02]  /*4430*/  LEA R116, P0, R105, R11.reuse, 0x1 ;  /* 0x0000000b69747211 */ /* 0x082fe400078008ff */
[----:B------:R-:W-:Y:S02]  /*4440*/  LEA R19, R10, R16, 0x1 ;  /* 0x000000100a137211 */ /* 0x000fe400078e08ff */
[-C--:B--2---:R-:W-:Y:S02]  /*4450*/  LEA R114, P1, R107, R11.reuse, 0x1 ;  /* 0x0000000b6b727211 */ /* 0x084fe400078208ff */
[----:B------:R-:W-:Y:S02]  /*4460*/  LEA.HI.X.SX32 R117, R105, R0, 0x1, P0 ;  /* 0x0000000069757211 */ /* 0x000fe400000f0eff */
[----:B------:R-:W-:-:S02]  /*4470*/  LEA R110, P0, R99, R11, 0x1 ;  /* 0x0000000b636e7211 */ /* 0x000fc400078008ff */
[-C--:B------:R-:W-:Y:S01]  /*4480*/  LEA.HI.X.SX32 R115, R107, R0.reuse, 0x1, P1 ;  /* 0x000000006b737211 */ /* 0x080fe200008f0eff */
[----:B------:R0:W-:Y:S01]  /*4490*/  STL.64 [R1+0x7d0], R116 ;  /* 0x0007d07401007387 */ /* 0x0001e20000100a00 */
[-C--:B------:R-:W-:Y:S02]  /*44a0*/  LEA.HI.X.SX32 R111, R99, R0.reuse, 0x1, P0 ;  /* 0x00000000636f7211 */ /* 0x080fe400000f0eff */
[-C--:B------:R-:W-:Y:S01]  /*44b0*/  LEA.HI.X.SX32 R105, R103, R0.reuse, 0x1, P2 ;  /* 0x0000000067697211 */ /* 0x080fe200010f0eff */
[----:B------:R-:W-:Y:S01]  /*44c0*/  STL.64 [R1+0x7c8], R114 ;  /* 0x0007c87201007387 */ /* 0x000fe20000100a00 */
[-C--:B------:R-:W-:Y:S01]  /*44d0*/  LEA R106, P1, R101, R11.reuse, 0x1 ;  /* 0x0000000b656a7211 */ /* 0x080fe200078208ff */
[----:B------:R-:W-:Y:S01]  /*44e0*/  CS2R R102, SRZ ;  /* 0x0000000000667805 */ /* 0x000fe2000001ff00 */
[----:B------:R-:W-:Y:S01]  /*44f0*/  LEA R98, P2, R97, R11, 0x1 ;  /* 0x0000000b61627211 */ /* 0x000fe200078408ff */
[----:B------:R1:W-:Y:S01]  /*4500*/  STL.64 [R1+0x7c0], R112 ;  /* 0x0007c07001007387 */ /* 0x0003e20000100a00 */
[----:B------:R-:W-:-:S02]  /*4510*/  LEA.HI.X.SX32 R107, R101, R0, 0x1, P1 ;  /* 0x00000000656b7211 */ /* 0x000fc400008f0eff */
[C---:B------:R-:W-:Y:S01]  /*4520*/  LEA R100, P1, R95.reuse, R11, 0x1 ;  /* 0x0000000b5f647211 */ /* 0x040fe200078208ff */
[----:B------:R2:W-:Y:S01]  /*4530*/  STL.64 [R1+0x7b8], R110 ;  /* 0x0007b86e01007387 */ /* 0x0005e20000100a00 */
[C---:B------:R-:W-:Y:S01]  /*4540*/  LEA R62, R10.reuse, R19, 0x1 ;  /* 0x000000130a3e7211 */ /* 0x040fe200078e08ff */
[----:B0-----:R-:W-:Y:S01]  /*4550*/  CS2R R116, SRZ ;  /* 0x0000000000747805 */ /* 0x001fe2000001ff00 */
[-C--:B------:R-:W-:Y:S01]  /*4560*/  LEA.HI.X.SX32 R101, R95, R0.reuse, 0x1, P1 ;  /* 0x000000005f657211 */ /* 0x080fe200008f0eff */
[----:B------:R0:W-:Y:S01]  /*4570*/  STL.64 [R1+0x7a8], R104 ;  /* 0x0007a86801007387 */ /* 0x0001e20000100a00 */
[-C--:B------:R-:W-:Y:S01]  /*4580*/  LEA.HI.X.SX32 R99, R97, R0.reuse, 0x1, P2 ;  /* 0x0000000061637211 */ /* 0x080fe200010f0eff */
[C---:B------:R-:W-:Y:S01]  /*4590*/  IMAD R9, R10.reuse, 0x2, R62 ;  /* 0x000000020a097824 */ /* 0x040fe200078e023e */
[C---:B------:R-:W-:Y:S01]  /*45a0*/  LEA R94, P2, R93.reuse, R11, 0x1 ;  /* 0x0000000b5d5e7211 */ /* 0x040fe200078408ff */
[----:B------:R3:W-:Y:S01]  /*45b0*/  STL.64 [R1+0x7b0], R106 ;  /* 0x0007b06a01007387 */ /* 0x0007e20000100a00 */
[----:B-1----:R-:W-:Y:S01]  /*45c0*/  CS2R R112, SRZ ;  /* 0x0000000000707805 */ /* 0x002fe2000001ff00 */
[----:B------:R-:W-:Y:S01]  /*45d0*/  CS2R R114, SRZ ;  /* 0x0000000000727805 */ /* 0x000fe2000001ff00 */
[----:B------:R-:W-:Y:S01]  /*45e0*/  LEA R44, R10, R9, 0x1 ;  /* 0x000000090a2c7211 */ /* 0x000fe200078e08ff */
[----:B--2---:R-:W-:Y:S01]  /*45f0*/  CS2R R110, SRZ ;  /* 0x00000000006e7805 */ /* 0x004fe2000001ff00 */
[----:B------:R-:W-:-:S02]  /*4600*/  LEA.HI.X.SX32 R95, R93, R0, 0x1, P2 ;  /* 0x000000005d5f7211 */ /* 0x000fc400010f0eff */
[C---:B------:R-:W-:Y:S02]  /*4610*/  LEA R61, R10.reuse, R44, 0x1 ;  /* 0x0000002c0a3d7211 */ /* 0x040fe400078e08ff */
[C---:B0-----:R-:W-:Y:S02]  /*4620*/  LEA R104, P0, R55.reuse, R11, 0x1 ;  /* 0x0000000b37687211 */ /* 0x041fe400078008ff */
[----:B------:R-:W-:Y:S01]  /*4630*/  LEA R32, R10, R61, 0x1 ;  /* 0x0000003d0a207211 */ /* 0x000fe200078e08ff */
[----:B---3--:R-:W-:Y:S01]  /*4640*/  CS2R R106, SRZ ;  /* 0x00000000006a7805 */ /* 0x008fe2000001ff00 */
[----:B------:R-:W-:-:S03]  /*4650*/  LEA.HI.X.SX32 R105, R55, R0, 0x1, P0 ;  /* 0x0000000037697211 */ /* 0x000fc600000f0eff */
[C---:B------:R-:W-:Y:S02]  /*4660*/  IMAD R43, R10.reuse, 0x2, R32 ;  /* 0x000000020a2b7824 */ /* 0x040fe400078e0220 */
[----:B------:R0:W-:Y:S03]  /*4670*/  STL.64 [R1+0x7a0], R104 ;  /* 0x0007a06801007387 */ /* 0x0001e60000100a00 */
[C---:B------:R-:W-:Y:S01]  /*4680*/  LEA R60, R10.reuse, R43, 0x1 ;  /* 0x0000002b0a3c7211 */ /* 0x040fe200078e08ff */
[----:B------:R1:W-:Y:S03]  /*4690*/  STL.64 [R1+0x798], R100 ;  /* 0x0007986401007387 */ /* 0x0003e60000100a00 */
[C---:B------:R-:W-:Y:S01]  /*46a0*/  LEA R24, R10.reuse, R60, 0x1 ;  /* 0x0000003c0a187211 */ /* 0x040fe200078e08ff */
[----:B------:R2:W-:Y:S03]  /*46b0*/  STL.64 [R1+0x790], R98 ;  /* 0x0007906201007387 */ /* 0x0005e60000100a00 */
[----:B------:R-:W-:Y:S01]  /*46c0*/  LEA R31, R10, R24, 0x1 ;  /* 0x000000180a1f7211 */ /* 0x000fe200078e08ff */
[----:B0-----:R-:W-:Y:S01]  /*46d0*/  CS2R R104, SRZ ;  /* 0x0000000000687805 */ /* 0x001fe2000001ff00 */
[----:B-1----:R-:W-:-:S03]  /*46e0*/  LEA R100, P0, R29, R11, 0x1 ;  /* 0x0000000b1d647211 */ /* 0x002fc600078008ff */
[C---:B------:R-:W-:Y:S01]  /*46f0*/  IMAD R59, R10.reuse, 0x2, R31 ;  /* 0x000000020a3b7824 */ /* 0x040fe200078e021f */
[-C--:B--2---:R-:W-:Y:S02]  /*4700*/  LEA R98, P1, R39, R11.reuse, 0x1 ;  /* 0x0000000b27627211 */ /* 0x084fe400078208ff */
[-C--:B------:R-:W-:Y:S02]  /*4710*/  LEA.HI.X.SX32 R101, R29, R0.reuse, 0x1, P0 ;  /* 0x000000001d657211 */ /* 0x080fe400000f0eff */
[-C--:B------:R-:W-:Y:S02]  /*4720*/  LEA.HI.X.SX32 R99, R39, R0.reuse, 0x1, P1 ;  /* 0x0000000027637211 */ /* 0x080fe400008f0eff */
[C---:B------:R-:W-:Y:S01]  /*4730*/  LEA R96, P1, R89.reuse, R11, 0x1 ;  /* 0x0000000b59607211 */ /* 0x040fe200078208ff */
[----:B------:R0:W-:Y:S01]  /*4740*/  STL.64 [R1+0x788], R100 ;  /* 0x0007886401007387 */ /* 0x0001e20000100a00 */
[----:B------:R-:W-:Y:S02]  /*4750*/  LEA R15, R10, R59, 0x1 ;  /* 0x0000003b0a0f7211 */ /* 0x000fe400078e08ff */
[----:B------:R-:W-:Y:S01]  /*4760*/  LEA.HI.X.SX32 R97, R89, R0, 0x1, P1 ;  /* 0x0000000059617211 */ /* 0x000fe200008f0eff */
[----:B------:R1:W-:Y:S01]  /*4770*/  STL.64 [R1+0x780], R98 ;  /* 0x0007806201007387 */ /* 0x0003e20000100a00 */
[----:B------:R-:W-:-:S02]  /*4780*/  LEA R90, P1, R85, R11, 0x1 ;  /* 0x0000000b555a7211 */ /* 0x000fc400078208ff */
[C---:B------:R-:W-:Y:S01]  /*4790*/  LEA R42, R10.reuse, R15, 0x1 ;  /* 0x0000000f0a2a7211 */ /* 0x040fe200078e08ff */
[----:B------:R2:W-:Y:S03]  /*47a0*/  STL.64 [R1+0x778], R94 ;  /* 0x0007785e01007387 */ /* 0x0005e60000100a00 */
[----:B------:R-:W-:Y:S01]  /*47b0*/  LEA R58, R10, R42, 0x1 ;  /* 0x0000002a0a3a7211 */ /* 0x000fe200078e08ff */
[----:B0-----:R-:W-:Y:S01]  /*47c0*/  CS2R R100, SRZ ;  /* 0x0000000000647805 */ /* 0x001fe2000001ff00 */
[----:B-1----:R-:W-:-:S03]  /*47d0*/  LEA R98, P0, R91, R11, 0x1 ;  /* 0x0000000b5b627211 */ /* 0x002fc600078008ff */
[----:B------:R-:W-:Y:S01]  /*47e0*/  IMAD R23, R10, 0x2, R58 ;  /* 0x000000020a177824 */ /* 0x000fe200078e023a */
[-C--:B--2---:R-:W-:Y:S02]  /*47f0*/  LEA R94, P2, R13, R11.reuse, 0x1 ;  /* 0x0000000b0d5e7211 */ /* 0x084fe400078408ff */
[-C--:B------:R-:W-:Y:S02]  /*4800*/  LEA.HI.X.SX32 R99, R91, R0.reuse, 0x1, P0 ;  /* 0x000000005b637211 */ /* 0x080fe400000f0eff */
[-C--:B------:R-:W-:Y:S02]  /*4810*/  LEA R92, P0, R53, R11.reuse, 0x1 ;  /* 0x0000000b355c7211 */ /* 0x080fe400078008ff */
[-C--:B------:R-:W-:Y:S01]  /*4820*/  LEA.HI.X.SX32 R95, R13, R0.reuse, 0x1, P2 ;  /* 0x000000000d5f7211 */ /* 0x080fe200010f0eff */
[----:B------:R0:W-:Y:S01]  /*4830*/  STL.64 [R1+0x770], R98 ;  /* 0x0007706201007387 */ /* 0x0001e20000100a00 */
[----:B------:R-:W-:Y:S02]  /*4840*/  LEA R88, P2, R87, R11, 0x1 ;  /* 0x0000000b57587211 */ /* 0x000fe400078408ff */
[-C--:B------:R-:W-:Y:S01]  /*4850*/  LEA.HI.X.SX32 R93, R53, R0.reuse, 0x1, P0 ;  /* 0x00000000355d7211 */ /* 0x080fe200000f0eff */
[----:B------:R1:W-:Y:S01]  /*4860*/  STL.64 [R1+0x768], R96 ;  /* 0x0007686001007387 */ /* 0x0003e20000100a00 */
[----:B------:R-:W-:-:S02]  /*4870*/  LEA.HI.X.SX32 R91, R85, R0, 0x1, P1 ;  /* 0x00000000555b7211 */ /* 0x000fc400008f0eff */
[-C--:B------:R-:W-:Y:S01]  /*4880*/  LEA.HI.X.SX32 R89, R87, R0.reuse, 0x1, P2 ;  /* 0x0000000057597211 */ /* 0x080fe200010f0eff */
[----:B------:R2:W-:Y:S01]  /*4890*/  STL.64 [R1+0x760], R94 ;  /* 0x0007605e01007387 */ /* 0x0005e20000100a00 */
[C---:B------:R-:W-:Y:S02]  /*48a0*/  LEA R84, P2, R83.reuse, R11, 0x1 ;  /* 0x0000000b53547211 */ /* 0x040fe400078408ff */
[C---:B------:R-:W-:Y:S01]  /*48b0*/  LEA R41, R10.reuse, R23, 0x1 ;  /* 0x000000170a297211 */ /* 0x040fe200078e08ff */
[----:B------:R3:W-:Y:S01]  /*48c0*/  STL.64 [R1+0x758], R92 ;  /* 0x0007585c01007387 */ /* 0x0007e20000100a00 */
[----:B------:R-:W-:Y:S01]  /*48d0*/  LEA.HI.X.SX32 R85, R83, R0, 0x1, P2 ;  /* 0x0000000053557211 */ /* 0x000fe200010f0eff */
[----:B0-----:R-:W-:Y:S01]  /*48e0*/  CS2R R98, SRZ ;  /* 0x0000000000627805 */ /* 0x001fe2000001ff00 */
[----:B------:R-:W-:Y:S01]  /*48f0*/  LEA R80, P2, R79, R11, 0x1 ;  /* 0x0000000b4f507211 */ /* 0x000fe200078408ff */
[----:B------:R0:W-:Y:S01]  /*4900*/  STL.64 [R1+0x750], R90 ;  /* 0x0007505a01007387 */ /* 0x0001e20000100a00 */
[C---:B------:R-:W-:Y:S01]  /*4910*/  LEA R57, R10.reuse, R41, 0x1 ;  /* 0x000000290a397211 */ /* 0x040fe200078e08ff */
[----:B------:R-:W-:Y:S01]  /*4920*/  CS2R R82, SRZ ;  /* 0x0000000000527805 */ /* 0x000fe2000001ff00 */
[----:B-1----:R-:W-:Y:S01]  /*4930*/  CS2R R96, SRZ ;  /* 0x0000000000607805 */ /* 0x002fe2000001ff00 */
[----:B------:R1:W-:Y:S01]  /*4940*/  STL.64 [R1+0x748], R88 ;  /* 0x0007485801007387 */ /* 0x0003e20000100a00 */
[----:B------:R-:W-:Y:S01]  /*4950*/  LEA R12, R10, R57, 0x1 ;  /* 0x000000390a0c7211 */ /* 0x000fe200078e08ff */
[----:B--2---:R-:W-:Y:S01]  /*4960*/  CS2R R94, SRZ ;  /* 0x00000000005e7805 */ /* 0x004fe2000001ff00 */
[----:B---3--:R-:W-:-:S03]  /*4970*/  CS2R R92, SRZ ;  /* 0x00000000005c7805 */ /* 0x008fc6000001ff00 */
[----:B------:R-:W-:Y:S01]  /*4980*/  IMAD R30, R10, 0x2, R12 ;  /* 0x000000020a1e7824 */ /* 0x000fe200078e020c */
[----:B0-----:R-:W-:-:S04]  /*4990*/  LEA R90, P0, R17, R11, 0x1 ;  /* 0x0000000b115a7211 */ /* 0x001fc800078008ff */
[----:B------:R-:W-:Y:S02]  /*49a0*/  LEA R56, R10, R30, 0x1 ;  /* 0x0000001e0a387211 */ /* 0x000fe400078e08ff */
[-C--:B-1----:R-:W-:Y:S02]  /*49b0*/  LEA R88, P1, R81, R11.reuse, 0x1 ;  /* 0x0000000b51587211 */ /* 0x082fe400078208ff */
[-C--:B------:R-:W-:Y:S02]  /*49c0*/  LEA.HI.X.SX32 R91, R17, R0.reuse, 0x1, P0 ;  /* 0x00000000115b7211 */ /* 0x080fe400000f0eff */
[-C--:B------:R-:W-:Y:S02]  /*49d0*/  LEA.HI.X.SX32 R89, R81, R0.reuse, 0x1, P1 ;  /* 0x0000000051597211 */ /* 0x080fe400008f0eff */
[----:B------:R-:W-:Y:S01]  /*49e0*/  LEA R86, P0, R75, R11, 0x1 ;  /* 0x0000000b4b567211 */ /* 0x000fe200078008ff */
[----:B------:R0:W-:Y:S01]  /*49f0*/  STL.64 [R1+0x740], R90 ;  /* 0x0007405a01007387 */ /* 0x0001e20000100a00 */
[----:B------:R-:W-:-:S02]  /*4a00*/  LEA.HI.X.SX32 R81, R79, R0, 0x1, P2 ;  /* 0x000000004f517211 */ /* 0x000fc400010f0eff */
[----:B------:R-:W-:Y:S01]  /*4a10*/  LEA.HI.X.SX32 R87, R75, R0, 0x1, P0 ;  /* 0x000000004b577211 */ /* 0x000fe200000f0eff */
[----:B------:R1:W-:Y:S01]  /*4a20*/  STL.64 [R1+0x738], R88 ;  /* 0x0007385801007387 */ /* 0x0003e20000100a00 */
[C---:B------:R-:W-:Y:S02]  /*4a30*/  LEA R74, P2, R73.reuse, R11, 0x1 ;  /* 0x0000000b494a7211 */ /* 0x040fe400078408ff */
[C---:B------:R-:W-:Y:S01]  /*4a40*/  LEA R18, R10.reuse, R56, 0x1 ;  /* 0x000000380a127211 */ /* 0x040fe200078e08ff */
[----:B------:R2:W-:Y:S01]  /*4a50*/  STL.64 [R1+0x730], R84 ;  /* 0x0007305401007387 */ /* 0x0005e20000100a00 */
[----:B------:R-:W-:Y:S02]  /*4a60*/  LEA.HI.X.SX32 R75, R73, R0, 0x1, P2 ;  /* 0x00000000494b7211 */ /* 0x000fe400010f0eff */
[----:B------:R-:W-:Y:S01]  /*4a70*/  LEA R40, R10, R18, 0x1 ;  /* 0x000000120a287211 */ /* 0x000fe200078e08ff */
[----:B------:R3:W-:Y:S01]  /*4a80*/  STL.64 [R1+0x728], R86 ;  /* 0x0007285601007387 */ /* 0x0007e20000100a00 */
[----:B0-----:R-:W-:-:S03]  /*4a90*/  CS2R R90, SRZ ;  /* 0x00000000005a7805 */ /* 0x001fc6000001ff00 */
[----:B------:R0:W-:Y:S01]  /*4aa0*/  STL.64 [R1+0x718], R80 ;  /* 0x0007185001007387 */ /* 0x0001e20000100a00 */
[----:B------:R-:W-:Y:S01]  /*4ab0*/  IMAD R55, R10, 0x2, R40 ;  /* 0x000000020a377824 */ /* 0x000fe200078e0228 */
[----:B-1----:R-:W-:Y:S01]  /*4ac0*/  CS2R R88, SRZ ;  /* 0x0000000000587805 */ /* 0x002fe2000001ff00 */
[----:B--2---:R-:W-:-:S03]  /*4ad0*/  LEA R84, P1, R77, R11, 0x1 ;  /* 0x0000000b4d547211 */ /* 0x004fc600078208ff */
[----:B------:R-:W-:Y:S02]  /*4ae0*/  LEA R29, R10, R55, 0x1 ;  /* 0x000000370a1d7211 */ /* 0x000fe400078e08ff */
[-C--:B------:R-:W-:Y:S01]  /*4af0*/  LEA.HI.X.SX32 R85, R77, R0.reuse, 0x1, P1 ;  /* 0x000000004d557211 */ /* 0x080fe200008f0eff */
[----:B---3--:R-:W-:Y:S01]  /*4b00*/  CS2R R86, SRZ ;  /* 0x0000000000567805 */ /* 0x008fe2000001ff00 */
[-C--:B------:R-:W-:Y:S02]  /*4b10*/  LEA R76, P1, R51, R11.reuse, 0x1 ;  /* 0x0000000b334c7211 */ /* 0x080fe400078208ff */
[----:B0-----:R-:W-:Y:S01]  /*4b20*/  LEA R80, P0, R37, R11, 0x1 ;  /* 0x0000000b25507211 */ /* 0x001fe200078008ff */
[----:B------:R0:W-:Y:S01]  /*4b30*/  STL.64 [R1+0x720], R84 ;  /* 0x0007205401007387 */ /* 0x0001e20000100a00 */
[-C--:B------:R-:W-:Y:S02]  /*4b40*/  LEA.HI.X.SX32 R77, R51, R0.reuse, 0x1, P1 ;  /* 0x00000000334d7211 */ /* 0x080fe400008f0eff */
[----:B------:R-:W-:-:S02]  /*4b50*/  LEA.HI.X.SX32 R81, R37, R0, 0x1, P0 ;  /* 0x0000000025517211 */ /* 0x000fc400000f0eff */
        /* <DEDUP_REMOVED lines=8> */
[----:B------:R-:W-:-:S03]  /*4be0*/  IMAD R13, R10, 0x2, R54 ;  /* 0x000000020a0d7824 */ /* 0x000fc600078e0236 */
[----:B------:R3:W-:Y:S01]  /*4bf0*/  STL.64 [R1+0x6f8], R78 ;  /* 0x0006f84e01007387 */ /* 0x0007e20000100a00 */
[----:B-1----:R-:W-:Y:S01]  /*4c00*/  CS2R R80, SRZ ;  /* 0x0000000000507805 */ /* 0x002fe2000001ff00 */
[C---:B------:R-:W-:Y:S02]  /*4c10*/  LEA R22, R10.reuse, R13, 0x1 ;  /* 0x0000000d0a167211 */ /* 0x040fe400078e08ff */
[-C--:B--2---:R-:W-:Y:S02]  /*4c20*/  LEA R76, P1, R27, R11.reuse, 0x1 ;  /* 0x0000000b1b4c7211 */ /* 0x084fe400078208ff */
[----:B------:R-:W-:Y:S02]  /*4c30*/  LEA R53, R10, R22, 0x1 ;  /* 0x000000160a357211 */ /* 0x000fe400078e08ff */
[----:B0-----:R-:W-:Y:S02]  /*4c40*/  LEA R74, P2, R71, R11, 0x1 ;  /* 0x0000000b474a7211 */ /* 0x001fe400078408ff */
[----:B------:R-:W-:-:S02]  /*4c50*/  LEA.HI.X.SX32 R77, R27, R0, 0x1, P1 ;  /* 0x000000001b4d7211 */ /* 0x000fc400008f0eff */
[-C--:B------:R-:W-:Y:S01]  /*4c60*/  LEA.HI.X.SX32 R75, R71, R0.reuse, 0x1, P2 ;  /* 0x00000000474b7211 */ /* 0x080fe200010f0eff */
[----:B---3--:R-:W-:Y:S01]  /*4c70*/  CS2R R78, SRZ ;  /* 0x00000000004e7805 */ /* 0x008fe2000001ff00 */
[----:B------:R-:W-:Y:S01]  /*4c80*/  LEA R72, P2, R70, R11, 0x1 ;  /* 0x0000000b46487211 */ /* 0x000fe200078408ff */
[----:B------:R0:W-:Y:S01]  /*4c90*/  STL.64 [R1+0x6f0], R76 ;  /* 0x0006f04c01007387 */ /* 0x0001e20000100a00 */
[----:B------:R-:W-:Y:S02]  /*4ca0*/  LEA R17, R10, R53, 0x1 ;  /* 0x000000350a117211 */ /* 0x000fe400078e08ff */
[----:B------:R-:W-:Y:S01]  /*4cb0*/  LEA.HI.X.SX32 R73, R70, R0, 0x1, P2 ;  /* 0x0000000046497211 */ /* 0x000fe200010f0eff */
[----:B------:R1:W-:Y:S02]  /*4cc0*/  STL.64 [R1+0x6e8], R74 ;  /* 0x0006e84a01007387 */ /* 0x0003e40000100a00 */
[----:B------:R-:W-:-:S05]  /*4cd0*/  IMAD R38, R10, 0x2, R17 ;  /* 0x000000020a267824 */ /* 0x000fca00078e0211 */
[----:B------:R-:W-:Y:S02]  /*4ce0*/  LEA R52, R10, R38, 0x1 ;  /* 0x000000260a347211 */ /* 0x000fe400078e08ff */
[-C--:B0-----:R-:W-:Y:S02]  /*4cf0*/  LEA R76, P0, R4, R11.reuse, 0x1 ;  /* 0x0000000b044c7211 */ /* 0x081fe400078008ff */
[----:B------:R-:W-:Y:S02]  /*4d00*/  LEA R28, R10, R52, 0x1 ;  /* 0x000000340a1c7211 */ /* 0x000fe400078e08ff */
[----:B-1----:R-:W-:Y:S02]  /*4d10*/  LEA R74, P1, R50, R11, 0x1 ;  /* 0x0000000b324a7211 */ /* 0x002fe400078208ff */
[-C--:B------:R-:W-:Y:S02]  /*4d20*/  LEA.HI.X.SX32 R77, R4, R0.reuse, 0x1, P0 ;  /* 0x00000000044d7211 */ /* 0x080fe400000f0eff */
[----:B------:R-:W-:-:S02]  /*4d30*/  LEA.HI.X.SX32 R75, R50, R0, 0x1, P1 ;  /* 0x00000000324b7211 */ /* 0x000fc400008f0eff */
[C---:B------:R-:W-:Y:S01]  /*4d40*/  LEA R37, R10.reuse, R28, 0x1 ;  /* 0x0000001c0a257211 */ /* 0x040fe200078e08ff */
[----:B------:R0:W-:Y:S04]  /*4d50*/  STL.64 [R1+0x6e0], R76 ;  /* 0x0006e04c01007387 */ /* 0x0001e80000100a00 */
[----:B------:R1:W-:Y:S01]  /*4d60*/  STL.64 [R1+0x6d8], R74 ;  /* 0x0006d84a01007387 */ /* 0x0003e20000100a00 */
[----:B------:R-:W-:-:S03]  /*4d70*/  IMAD R51, R10, 0x2, R37 ;  /* 0x000000020a337824 */ /* 0x000fc600078e0225 */
[----:B------:R2:W-:Y:S02]  /*4d80*/  STL.64 [R1+0x6d0], R72 ;  /* 0x0006d04801007387 */ /* 0x0005e40000100a00 */
[----:B------:R-:W-:Y:S02]  /*4d90*/  LEA R21, R10, R51, 0x1 ;  /* 0x000000330a157211 */ /* 0x000fe400078e08ff */
[----:B0-----:R-:W-:Y:S02]  /*4da0*/  LEA R76, P0, R36, R11, 0x1 ;  /* 0x0000000b244c7211 */ /* 0x001fe400078008ff */
[----:B------:R-:W-:Y:S02]  /*4db0*/  LEA R27, R10, R21, 0x1 ;  /* 0x000000150a1b7211 */ /* 0x000fe400078e08ff */
[----:B-1----:R-:W-:Y:S02]  /*4dc0*/  LEA R74, P1, R49, R11, 0x1 ;  /* 0x0000000b314a7211 */ /* 0x002fe400078208ff */
[----:B------:R-:W-:-:S02]  /*4dd0*/  LEA.HI.X.SX32 R77, R36, R0, 0x1, P0 ;  /* 0x00000000244d7211 */ /* 0x000fc400000f0eff */
[-C--:B--2---:R-:W-:Y:S02]  /*4de0*/  LEA R72, P2, R69, R11.reuse, 0x1 ;  /* 0x0000000b45487211 */ /* 0x084fe400078408ff */
[-C--:B------:R-:W-:Y:S01]  /*4df0*/  LEA.HI.X.SX32 R75, R49, R0.reuse, 0x1, P1 ;  /* 0x00000000314b7211 */ /* 0x080fe200008f0eff */
[----:B------:R0:W-:Y:S01]  /*4e00*/  STL.64 [R1+0x6c8], R76 ;  /* 0x0006c84c01007387 */ /* 0x0001e20000100a00 */
[-C--:B------:R-:W-:Y:S02]  /*4e10*/  LEA.HI.X.SX32 R73, R69, R0.reuse, 0x1, P2 ;  /* 0x0000000045497211 */ /* 0x080fe400010f0eff */
[----:B------:R-:W-:Y:S01]  /*4e20*/  LEA R70, P2, R68, R11, 0x1 ;  /* 0x0000000b44467211 */ /* 0x000fe200078408ff */
[----:B------:R1:W-:Y:S01]  /*4e30*/  STL.64 [R1+0x6c0], R74 ;  /* 0x0006c04a01007387 */ /* 0x0003e20000100a00 */
[----:B------:R-:W-:Y:S02]  /*4e40*/  LEA R50, R10, R27, 0x1 ;  /* 0x0000001b0a327211 */ /* 0x000fe400078e08ff */
[----:B------:R-:W-:Y:S01]  /*4e50*/  LEA.HI.X.SX32 R71, R68, R0, 0x1, P2 ;  /* 0x0000000044477211 */ /* 0x000fe200010f0eff */
[----:B------:R2:W-:Y:S02]  /*4e60*/  STL.64 [R1+0x6b8], R72 ;  /* 0x0006b84801007387 */ /* 0x0005e40000100a00 */
[----:B------:R-:W-:Y:S01]  /*4e70*/  IMAD R4, R10, 0x2, R50 ;  /* 0x000000020a047824 */ /* 0x000fe200078e0232 */
[----:B0-----:R-:W-:-:S04]  /*4e80*/  CS2R R76, SRZ ;  /* 0x00000000004c7805 */ /* 0x001fc8000001ff00 */
[----:B------:R-:W-:Y:S02]  /*4e90*/  LEA R36, R10, R4, 0x1 ;  /* 0x000000040a247211 */ /* 0x000fe400078e08ff */
[-C--:B-1----:R-:W-:Y:S02]  /*4ea0*/  LEA R74, P0, R14, R11.reuse, 0x1 ;  /* 0x0000000b0e4a7211 */ /* 0x082fe400078008ff */
[----:B------:R-:W-:Y:S02]  /*4eb0*/  LEA R49, R10, R36, 0x1 ;  /* 0x000000240a317211 */ /* 0x000fe400078e08ff */
[C---:B--2---:R-:W-:Y:S02]  /*4ec0*/  LEA R72, P1, R35.reuse, R11, 0x1 ;  /* 0x0000000b23487211 */ /* 0x044fe400078208ff */
[-C--:B------:R-:W-:Y:S02]  /*4ed0*/  LEA.HI.X.SX32 R75, R14, R0.reuse, 0x1, P0 ;  /* 0x000000000e4b7211 */ /* 0x080fe400000f0eff */
[----:B------:R-:W-:-:S02]  /*4ee0*/  LEA.HI.X.SX32 R73, R35, R0, 0x1, P1 ;  /* 0x0000000023497211 */ /* 0x000fc400008f0eff */
[C---:B------:R-:W-:Y:S01]  /*4ef0*/  LEA R14, R10.reuse, R49, 0x1 ;  /* 0x000000310a0e7211 */ /* 0x040fe200078e08ff */
[----:B------:R0:W-:Y:S04]  /*4f00*/  STL.64 [R1+0x6b0], R74 ;  /* 0x0006b04a01007387 */ /* 0x0001e80000100a00 */
[----:B------:R1:W-:Y:S01]  /*4f10*/  STL.64 [R1+0x6a8], R72 ;  /* 0x0006a84801007387 */ /* 0x0003e20000100a00 */
[----:B------:R-:W-:-:S03]  /*4f20*/  IMAD R35, R10, 0x2, R14 ;  /* 0x000000020a237824 */ /* 0x000fc600078e020e */
[----:B------:R2:W-:Y:S01]  /*4f30*/  STL.64 [R1+0x6a0], R70 ;  /* 0x0006a04601007387 */ /* 0x0005e20000100a00 */
[-C--:B0-----:R-:W-:Y:S02]  /*4f40*/  LEA R74, P0, R8, R11.reuse, 0x1 ;  /* 0x0000000b084a7211 */ /* 0x081fe400078008ff */
[-C--:B-1----:R-:W-:Y:S02]  /*4f50*/  LEA R72, P1, R48, R11.reuse, 0x1 ;  /* 0x0000000b30487211 */ /* 0x082fe400078208ff */
[-C--:B------:R-:W-:Y:S02]  /*4f60*/  LEA.HI.X.SX32 R75, R8, R0.reuse, 0x1, P0 ;  /* 0x00000000084b7211 */ /* 0x080fe400000f0eff */
[C---:B--2---:R-:W-:Y:S02]  /*4f70*/  LEA R70, P2, R67.reuse, R11, 0x1 ;  /* 0x0000000b43467211 */ /* 0x044fe400078408ff */
[-C--:B------:R-:W-:Y:S01]  /*4f80*/  LEA.HI.X.SX32 R73, R48, R0.reuse, 0x1, P1 ;  /* 0x0000000030497211 */ /* 0x080fe200008f0eff */
[----:B------:R0:W-:Y:S01]  /*4f90*/  STL.64 [R1+0x698], R74 ;  /* 0x0006984a01007387 */ /* 0x0001e20000100a00 */
[----:B------:R-:W-:-:S02]  /*4fa0*/  LEA.HI.X.SX32 R71, R67, R0, 0x1, P2 ;  /* 0x0000000043477211 */ /* 0x000fc400010f0eff */
[----:B------:R-:W-:Y:S01]  /*4fb0*/  LEA R68, P2, R66, R11, 0x1 ;  /* 0x0000000b42447211 */ /* 0x000fe200078408ff */
[----:B------:R1:W-:Y:S01]  /*4fc0*/  STL.64 [R1+0x690], R72 ;  /* 0x0006904801007387 */ /* 0x0003e20000100a00 */
[----:B------:R-:W-:Y:S02]  /*4fd0*/  LEA R48, R10, R35, 0x1 ;  /* 0x000000230a307211 */ /* 0x000fe400078e08ff */
[----:B------:R-:W-:Y:S01]  /*4fe0*/  LEA.HI.X.SX32 R69, R66, R0, 0x1, P2 ;  /* 0x0000000042457211 */ /* 0x000fe200010f0eff */
[----:B------:R2:W-:Y:S01]  /*4ff0*/  STL.64 [R1+0x688], R70 ;  /* 0x0006884601007387 */ /* 0x0005e20000100a00 */
[----:B------:R-:W-:Y:S01]  /*5000*/  LEA R8, R10, R48, 0x1 ;  /* 0x000000300a087211 */ /* 0x000fe200078e08ff */
[----:B0-----:R-:W-:Y:S01]  /*5010*/  CS2R R74, SRZ ;  /* 0x00000000004a7805 */ /* 0x001fe2000001ff00 */
[-C--:B-1----:R-:W-:Y:S02]  /*5020*/  LEA R72, P0, R26, R11.reuse, 0x1 ;  /* 0x0000000b1a487211 */ /* 0x082fe400078008ff */
[----:B--2---:R-:W-:-:S02]  /*5030*/  LEA R70, P1, R47, R11, 0x1 ;  /* 0x0000000b2f467211 */ /* 0x004fc400078208ff */
[-C--:B------:R-:W-:Y:S02]  /*5040*/  LEA.HI.X.SX32 R73, R26, R0.reuse, 0x1, P0 ;  /* 0x000000001a497211 */ /* 0x080fe400000f0eff */
[----:B------:R-:W-:Y:S02]  /*5050*/  LEA.HI.X.SX32 R71, R47, R0, 0x1, P1 ;  /* 0x000000002f477211 */ /* 0x000fe400008f0eff */
        /* <DEDUP_REMOVED lines=31> */
[----:B--2---:R-:W-:Y:S02]  /*5250*/  LEA R66, P2, R63, R11, 0x1 ;  /* 0x0000000b3f427211 */ /* 0x004fe400078408ff */
        /* <DEDUP_REMOVED lines=19> */
[CC--:B0-----:R-:W-:Y:S02]  /*5390*/  LEA R68, P0, R9.reuse, R11.reuse, 0x1 ;  /* 0x0000000b09447211 */ /* 0x0c1fe400078008ff */
[CC--:B-1----:R-:W-:Y:S02]  /*53a0*/  LEA R66, P1, R44.reuse, R11.reuse, 0x1 ;  /* 0x0000000b2c427211 */ /* 0x0c2fe400078208ff */
        /* <DEDUP_REMOVED lines=22> */
[-C--:B-1----:R-:W-:Y:S02]  /*5510*/  LEA R64, P1, R31, R11.reuse, 0x1 ;  /* 0x0000000b1f407211 */ /* 0x082fe400078208ff */
[-C--:B------:R-:W-:Y:S02]  /*5520*/  LEA.HI.X.SX32 R67, R24, R0.reuse, 0x1, P0 ;  /* 0x0000000018437211 */ /* 0x080fe400000f0eff */
[----:B--2---:R-:W-:Y:S02]  /*5530*/  LEA R62, P2, R59, R11, 0x1 ;  /* 0x0000000b3b3e7211 */ /* 0x004fe400078408ff */
[-C--:B------:R-:W-:Y:S01]  /*5540*/  LEA.HI.X.SX32 R65, R31, R0.reuse, 0x1, P1 ;  /* 0x000000001f417211 */ /* 0x080fe200008f0eff */
[----:B------:R-:W-:Y:S01]  /*5550*/  STL.64 [R1+0x5d8], R66 ;  /* 0x0005d84201007387 */ /* 0x000fe20000100a00 */
[----:B------:R-:W-:-:S02]  /*5560*/  LEA.HI.X.SX32 R63, R59, R0, 0x1, P2 ;  /* 0x000000003b3f7211 */ /* 0x000fc400010f0eff */
[----:B------:R-:W-:Y:S01]  /*5570*/  LEA R60, P2, R58, R11, 0x1 ;  /* 0x0000000b3a3c7211 */ /* 0x000fe200078408ff */
[----:B------:R0:W-:Y:S01]  /*5580*/  STL.64 [R1+0x5d0], R64 ;  /* 0x0005d04001007387 */ /* 0x0001e20000100a00 */
[----:B------:R-:W-:Y:S02]  /*5590*/  LEA R24, R10, R43, 0x1 ;  /* 0x0000002b0a187211 */ /* 0x000fe400078e08ff */
[----:B------:R-:W-:Y:S01]  /*55a0*/  LEA.HI.X.SX32 R61, R58, R0, 0x1, P2 ;  /* 0x000000003a3d7211 */ /* 0x000fe200010f0eff */
[----:B------:R1:W-:Y:S01]  /*55b0*/  STL.64 [R1+0x5c8], R62 ;  /* 0x0005c83e01007387 */ /* 0x0003e20000100a00 */
[----:B------:R-:W-:Y:S02]  /*55c0*/  LEA R31, R10, R24, 0x1 ;  /* 0x000000180a1f7211 */ /* 0x000fe400078e08ff */
[-C--:B0-----:R-:W-:Y:S02]  /*55d0*/  LEA R64, P0, R15, R11.reuse, 0x1 ;  /* 0x0000000b0f407211 */ /* 0x081fe400078008ff */
[----:B-1----:R-:W-:-:S02]  /*55e0*/  LEA R62, P1, R42, R11, 0x1 ;  /* 0x0000000b2a3e7211 */ /* 0x002fc400078208ff */
        /* <DEDUP_REMOVED lines=36> */
[-C--:B------:R-:W-:Y:S01]  /*5830*/  LEA R56, P2, R54, R11.reuse, 0x1 ;  /* 0x0000000b36387211 */ /* 0x080fe200078408ff */
        /* <DEDUP_REMOVED lines=341> */
[-C--:B------:R-:W-:Y:S01]  /*6d90*/  LEA R26, P2, R24, R11.reuse, 0x1 ;  /* 0x0000000b181a7211 */ /* 0x080fe200078408ff */
        /* <DEDUP_REMOVED lines=111> */
[----:B------:R-:W-:Y:S01]  /*7490*/  LEA R8, R10, R4, 0x1 ;  /* 0x000000040a087211 */ /* 0x000fe200078e08ff */
[----:B------:R0:W-:Y:S01]  /*74a0*/  STL.64 [R1+0x1a8], R20 ;  /* 0x0001a81401007387 */ /* 0x0001e20000100a00 */
[----:B------:R-:W-:Y:S02]  /*74b0*/  LEA R16, P2, R14, R11, 0x1 ;  /* 0x0000000b0e107211 */ /* 0x000fe400078408ff */
[----:B------:R-:W-:Y:S01]  /*74c0*/  LEA R9, R10, R8, 0x1 ;  /* 0x000000080a097211 */ /* 0x000fe200078e08ff */
[----:B------:R1:W-:Y:S01]  /*74d0*/  STL.64 [R1+0x1a0], R18 ;  /* 0x0001a01201007387 */ /* 0x0003e20000100a00 */
[----:B------:R-:W-:Y:S02]  /*74e0*/  LEA.HI.X.SX32 R17, R14, R0, 0x1, P2 ;  /* 0x000000000e117211 */ /* 0x000fe400010f0eff */
[----:B------:R-:W-:Y:S01]  /*74f0*/  LEA R10, R10, R9, 0x1 ;  /* 0x000000090a0a7211 */ /* 0x000fe200078e08ff */
[----:B------:R-:W-:Y:S01]  /*7500*/  CS2R R14, SRZ ;  /* 0x00000000000e7805 */ /* 0x000fe2000001ff00 */
[----:B0-----:R-:W-:-:S02]  /*7510*/  LEA R20, P0, R12, R11, 0x1 ;  /* 0x0000000b0c147211 */ /* 0x001fc400078008ff */
[CC--:B-1----:R-:W-:Y:S02]  /*7520*/  LEA R18, P1, R13.reuse, R11.reuse, 0x1 ;  /* 0x0000000b0d127211 */ /* 0x0c2fe400078208ff */
[-C--:B------:R-:W-:Y:S02]  /*7530*/  LEA.HI.X.SX32 R21, R12, R0.reuse, 0x1, P0 ;  /* 0x000000000c157211 */ /* 0x080fe400000f0eff */
[-C--:B------:R-:W-:Y:S02]  /*7540*/  LEA.HI.X.SX32 R19, R13, R0.reuse, 0x1, P1 ;  /* 0x000000000d137211 */ /* 0x080fe400008f0eff */
[CC--:B------:R-:W-:Y:S01]  /*7550*/  LEA R12, P3, R10.reuse, R11.reuse, 0x1 ;  /* 0x0000000b0a0c7211 */ /* 0x0c0fe200078608ff */
[----:B------:R0:W-:Y:S03]  /*7560*/  STL.64 [R1+0x198], R20 ;  /* 0x0001981401007387 */ /* 0x0001e60000100a00 */
[----:B------:R-:W-:Y:S01]  /*7570*/  LEA.HI.X.SX32 R13, R10, R0, 0x1, P3 ;  /* 0x000000000a0d7211 */ /* 0x000fe200018f0eff */
[----:B------:R1:W-:Y:S04]  /*7580*/  STL.64 [R1+0x190], R18 ;  /* 0x0001901201007387 */ /* 0x0003e80000100a00 */
[----:B------:R2:W-:Y:S01]  /*7590*/  STL.64 [R1+0x188], R16 ;  /* 0x0001881001007387 */ /* 0x0005e20000100a00 */
[----:B0-----:R-:W-:-:S02]  /*75a0*/  LEA R20, P0, R4, R11, 0x1 ;  /* 0x0000000b04147211 */ /* 0x001fc400078008ff */
[-C--:B-1----:R-:W-:Y:S02]  /*75b0*/  LEA R18, P1, R8, R11.reuse, 0x1 ;  /* 0x0000000b08127211 */ /* 0x082fe400078208ff */
[-C--:B------:R-:W-:Y:S02]  /*75c0*/  LEA.HI.X.SX32 R21, R4, R0.reuse, 0x1, P0 ;  /* 0x0000000004157211 */ /* 0x080fe400000f0eff */
[C---:B--2---:R-:W-:Y:S02]  /*75d0*/  LEA R16, P2, R9.reuse, R11, 0x1 ;  /* 0x0000000b09107211 */ /* 0x044fe400078408ff */
[-C--:B------:R-:W-:Y:S01]  /*75e0*/  LEA.HI.X.SX32 R19, R8, R0.reuse, 0x1, P1 ;  /* 0x0000000008137211 */ /* 0x080fe200008f0eff */
[----:B------:R-:W-:Y:S01]  /*75f0*/  STL.64 [R1+0x180], R20 ;  /* 0x0001801401007387 */ /* 0x000fe20000100a00 */
[----:B------:R-:W-:Y:S01]  /*7600*/  LEA.HI.X.SX32 R17, R9, R0, 0x1, P2 ;  /* 0x0000000009117211 */ /* 0x000fe200010f0eff */
[----:B------:R-:W-:Y:S01]  /*7610*/  CS2R R10, SRZ ;  /* 0x00000000000a7805 */ /* 0x000fe2000001ff00 */
[C---:B------:R-:W-:Y:S01]  /*7620*/  LOP3.LUT R4, R5.reuse, 0x20, RZ, 0x3c, !PT ;  /* 0x0000002005047812 */ /* 0x040fe200078e3cff */
[----:B------:R-:W-:Y:S01]  /*7630*/  STL.64 [R1+0x178], R18 ;  /* 0x0001781201007387 */ /* 0x000fe20000100a00 */
[----:B------:R-:W-:-:S02]  /*7640*/  LOP3.LUT R4, R5, 0x50, RZ, 0x3c, !PT ;  /* 0x0000005005047812 */ /* 0x000fc400078e3cff */
[----:B------:R-:W-:Y:S01]  /*7650*/  MOV R4, 0x3f800000 ;  /* 0x3f80000000047802 */ /* 0x000fe20000000f00 */
[----:B------:R0:W-:Y:S01]  /*7660*/  STL.64 [R1+0x170], R16 ;  /* 0x0001701001007387 */ /* 0x0001e20000100a00 */
[C---:B------:R-:W-:Y:S02]  /*7670*/  LOP3.LUT R8, R5.reuse, 0x30, RZ, 0x3c, !PT ;  /* 0x0000003005087812 */ /* 0x040fe400078e3cff */
[C---:B------:R-:W-:Y:S01]  /*7680*/  LOP3.LUT R8, R5.reuse, 0x60, RZ, 0x3c, !PT ;  /* 0x0000006005087812 */ /* 0x040fe200078e3cff */
[----:B------:R-:W-:Y:S01]  /*7690*/  STL.64 [R1+0x168], R12 ;  /* 0x0001680c01007387 */ /* 0x000fe20000100a00 */
[----:B------:R-:W-:Y:S02]  /*76a0*/  MOV R8, 0xff800000 ;  /* 0xff80000000087802 */ /* 0x000fe40000000f00 */
[C---:B------:R-:W-:Y:S01]  /*76b0*/  LOP3.LUT R0, R5.reuse, 0x10, RZ, 0x3c, !PT ;  /* 0x0000001005007812 */ /* 0x040fe200078e3cff */
[----:B------:R1:W-:Y:S01]  /*76c0*/  STL [R1+0x150], R4 ;  /* 0x0001500401007387 */ /* 0x0003e20000100800 */
[----:B------:R-:W-:-:S02]  /*76d0*/  LOP3.LUT R0, R5, 0x40, RZ, 0x3c, !PT ;  /* 0x0000004005007812 */ /* 0x000fc400078e3cff */
[----:B------:R-:W-:Y:S01]  /*76e0*/  LOP3.LUT R0, R5, 0x70, RZ, 0x3c, !PT ;  /* 0x0000007005007812 */ /* 0x000fe200078e3cff */
[----:B------:R-:W-:Y:S01]  /*76f0*/  STL [R1+0x124], R8 ;  /* 0x0001240801007387 */ /* 0x000fe20000100800 */
[----:B0-----:R-:W-:Y:S01]  /*7700*/  IMAD.MOV.U32 R16, RZ, RZ, c[0x0][0x1a4] ;  /* 0x00006900ff107624 */ /* 0x001fe200078e00ff */
[C---:B------:R-:W-:Y:S02]  /*7710*/  LOP3.LUT P0, RZ, R148.reuse, 0x7, RZ, 0xc0, !PT ;  /* 0x0000000794ff7812 */ /* 0x040fe4000780c0ff */
[----:B------:R-:W-:Y:S01]  /*7720*/  LOP3.LUT P1, RZ, R148, 0x3, RZ, 0xc0, !PT ;  /* 0x0000000394ff7812 */ /* 0x000fe2000782c0ff */
[C---:B------:R-:W-:Y:S01]  /*7730*/  IMAD R18, R16.reuse, 0x3, RZ ;  /* 0x0000000310127824 */ /* 0x040fe200078e02ff */
[C---:B------:R-:W-:Y:S01]  /*7740*/  SHF.L.U32 R17, R16.reuse, 0x1, RZ ;  /* 0x0000000110117819 */ /* 0x040fe200000006ff */
[----:B-1----:R-:W-:Y:S01]  /*7750*/  IMAD.MOV.U32 R4, RZ, RZ, RZ ;  /* 0x000000ffff047224 */ /* 0x002fe200078e00ff */
[C---:B------:R-:W-:Y:S01]  /*7760*/  SHF.L.U32 R19, R16.reuse, 0x2, RZ ;  /* 0x0000000210137819 */ /* 0x040fe200000006ff */
[C---:B------:R-:W-:Y:S01]  /*7770*/  IMAD R20, R16.reuse, 0x5, RZ ;  /* 0x0000000510147824 */ /* 0x040fe200078e02ff */
[C---:B------:R-:W-:Y:S01]  /*7780*/  SHF.L.U32 R35, R16.reuse, 0x4, RZ ;  /* 0x0000000410237819 */ /* 0x040fe200000006ff */
[C---:B------:R-:W-:Y:S01]  /*7790*/  IMAD R21, R16.reuse, 0x6, RZ ;  /* 0x0000000610157824 */ /* 0x040fe200078e02ff */
[----:B------:R0:W-:Y:S01]  /*77a0*/  STL.64 [R1+0x11a8], R4 ;  /* 0x0011a80401007387 */ /* 0x0001e20000100a00 */
[C---:B------:R-:W-:Y:S01]  /*77b0*/  IMAD R22, R16.reuse, 0x7, RZ ;  /* 0x0000000710167824 */ /* 0x040fe200078e02ff */
[C---:B------:R-:W-:Y:S01]  /*77c0*/  SHF.L.U32 R156, R16.reuse, 0x5, RZ ;  /* 0x00000005109c7819 */ /* 0x040fe200000006ff */
[C---:B------:R-:W-:Y:S01]  /*77d0*/  IMAD.SHL.U32 R23, R16.reuse, 0x8, RZ ;  /* 0x0000000810177824 */ /* 0x040fe200078e00ff */
[C---:B------:R-:W-:Y:S01]  /*77e0*/  SHF.L.U32 R196, R16.reuse, 0x6, RZ ;  /* 0x0000000610c47819 */ /* 0x040fe200000006ff */
[C---:B------:R-:W-:Y:S01]  /*77f0*/  IMAD R28, R16.reuse, 0x9, RZ ;  /* 0x00000009101c7824 */ /* 0x040fe200078e02ff */
[----:B------:R-:W-:Y:S01]  /*7800*/  MOV R0, RZ ;  /* 0x000000ff00007202 */ /* 0x000fe20000000f00 */
[C---:B------:R-:W-:Y:S01]  /*7810*/  IMAD R29, R16.reuse, 0xa, RZ ;  /* 0x0000000a101d7824 */ /* 0x040fe200078e02ff */
[----:B------:R-:W-:Y:S01]  /*7820*/  CS2R R12, SRZ ;  /* 0x00000000000c7805 */ /* 0x000fe2000001ff00 */
[----:B------:R-:W-:-:S02]  /*7830*/  IMAD R30, R16, 0xb, RZ ;  /* 0x0000000b101e7824 */ /* 0x000fc400078e02ff */
[C---:B------:R-:W-:Y:S01]  /*7840*/  IMAD R31, R16.reuse, 0xc, RZ ;  /* 0x0000000c101f7824 */ /* 0x040fe200078e02ff */
[----:B0-----:R-:W-:Y:S01]  /*7850*/  MOV R4, 0xff800000 ;  /* 0xff80000000047802 */ /* 0x001fe20000000f00 */
[C---:B------:R-:W-:Y:S01]  /*7860*/  IMAD R32, R16.reuse, 0xd, RZ ;  /* 0x0000000d10207824 */ /* 0x040fe200078e02ff */
[----:B------:R-:W-:Y:S01]  /*7870*/  MOV R5, 0xff800000 ;  /* 0xff80000000057802 */ /* 0x000fe20000000f00 */
[C---:B------:R-:W-:Y:S02]  /*7880*/  IMAD R33, R16.reuse, 0xe, RZ ;  /* 0x0000000e10217824 */ /* 0x040fe400078e02ff */
[----:B------:R-:W-:Y:S01]  /*7890*/  STL [R1+0x128], R4 ;  /* 0x0001280401007387 */ /* 0x000fe20000100800 */
[C---:B------:R-:W-:Y:S02]  /*78a0*/  IMAD R34, R16.reuse, 0xf, RZ ;  /* 0x0000000f10227824 */ /* 0x040fe400078e02ff */
[C---:B------:R-:W-:Y:S01]  /*78b0*/  IMAD R36, R16.reuse, 0x11, RZ ;  /* 0x0000001110247824 */ /* 0x040fe200078e02ff */
[----:B------:R-:W-:Y:S01]  /*78c0*/  STL [R1+0x12c], R8 ;  /* 0x00012c0801007387 */ /* 0x000fe20000100800 */
[----:B------:R-:W-:-:S02]  /*78d0*/  IMAD R37, R16, 0x12, RZ ;  /* 0x0000001210257824 */ /* 0x000fc400078e02ff */
[C---:B------:R-:W-:Y:S01]  /*78e0*/  IMAD R38, R16.reuse, 0x13, RZ ;  /* 0x0000001310267824 */ /* 0x040fe200078e02ff */
[----:B------:R-:W-:Y:S01]  /*78f0*/  STL [R1+0x130], R5 ;  /* 0x0001300501007387 */ /* 0x000fe20000100800 */
[C---:B------:R-:W-:Y:S02]  /*7900*/  IMAD R39, R16.reuse, 0x14, RZ ;  /* 0x0000001410277824 */ /* 0x040fe400078e02ff */
[C---:B------:R-:W-:Y:S01]  /*7910*/  IMAD R64, R16.reuse, 0x15, RZ ;  /* 0x0000001510407824 */ /* 0x040fe200078e02ff */
[----:B------:R-:W-:Y:S01]  /*7920*/  STL [R1+0x134], R4 ;  /* 0x0001340401007387 */ /* 0x000fe20000100800 */
[C---:B------:R-:W-:Y:S02]  /*7930*/  IMAD R65, R16.reuse, 0x16, RZ ;  /* 0x0000001610417824 */ /* 0x040fe400078e02ff */
[C---:B------:R-:W-:Y:S01]  /*7940*/  IMAD R66, R16.reuse, 0x17, RZ ;  /* 0x0000001710427824 */ /* 0x040fe200078e02ff */
[----:B------:R0:W-:Y:S01]  /*7950*/  STL [R1+0x138], R8 ;  /* 0x0001380801007387 */ /* 0x0001e20000100800 */
[----:B------:R-:W-:-:S02]  /*7960*/  IMAD R67, R16, 0x18, RZ ;  /* 0x0000001810437824 */ /* 0x000fc400078e02ff */
[C---:B------:R-:W-:Y:S01]  /*7970*/  IMAD R129, R16.reuse, 0x19, RZ ;  /* 0x0000001910817824 */ /* 0x040fe200078e02ff */
[----:B------:R1:W-:Y:S01]  /*7980*/  STL [R1+0x13c], R5 ;  /* 0x00013c0501007387 */ /* 0x0003e20000100800 */
[C---:B------:R-:W-:Y:S02]  /*7990*/  IMAD R130, R16.reuse, 0x1a, RZ ;  /* 0x0000001a10827824 */ /* 0x040fe400078e02ff */
[C---:B------:R-:W-:Y:S01]  /*79a0*/  IMAD R131, R16.reuse, 0x1b, RZ ;  /* 0x0000001b10837824 */ /* 0x040fe200078e02ff */
[----:B------:R-:W-:Y:S01]  /*79b0*/  STL [R1+0x144], RZ ;  /* 0x000144ff01007387 */ /* 0x000fe20000100800 */
[C---:B------:R-:W-:Y:S02]  /*79c0*/  IMAD R148, R16.reuse, 0x1c, RZ ;  /* 0x0000001c10947824 */ /* 0x040fe400078e02ff */
[----:B0-----:R-:W-:Y:S01]  /*79d0*/  IMAD.MOV.U32 R8, RZ, RZ, 0x3f800000 ;  /* 0x3f800000ff087424 */ /* 0x001fe200078e00ff */
[----:B------:R0:W-:Y:S01]  /*79e0*/  STL [R1+0x140], R4 ;  /* 0x0001400401007387 */ /* 0x0001e20000100800 */
[C---:B------:R-:W-:Y:S01]  /*79f0*/  IMAD R149, R16.reuse, 0x1d, RZ ;  /* 0x0000001d10957824 */ /* 0x040fe200078e02ff */
[----:B-1----:R-:W-:Y:S01]  /*7a00*/  MOV R5, 0x3f800000 ;  /* 0x3f80000000057802 */ /* 0x002fe20000000f00 */
[----:B------:R-:W-:-:S02]  /*7a10*/  IMAD R150, R16, 0x1e, RZ ;  /* 0x0000001e10967824 */ /* 0x000fc400078e02ff */
[C---:B------:R-:W-:Y:S02]  /*7a20*/  IMAD R151, R16.reuse, 0x1f, RZ ;  /* 0x0000001f10977824 */ /* 0x040fe400078e02ff */
[C---:B------:R-:W-:Y:S02]  /*7a30*/  IMAD R157, R16.reuse, 0x21, RZ ;  /* 0x00000021109d7824 */ /* 0x040fe400078e02ff */
[C---:B------:R-:W-:Y:S01]  /*7a40*/  IMAD R158, R16.reuse, 0x22, RZ ;  /* 0x00000022109e7824 */ /* 0x040fe200078e02ff */
[----:B0-----:R-:W-:Y:S01]  /*7a50*/  MOV R4, 0x3f800000 ;  /* 0x3f80000000047802 */ /* 0x001fe20000000f00 */
[C---:B------:R-:W-:Y:S02]  /*7a60*/  IMAD R159, R16.reuse, 0x23, RZ ;  /* 0x00000023109f7824 */ /* 0x040fe400078e02ff */
[C---:B------:R-:W-:Y:S02]  /*7a70*/  IMAD R160, R16.reuse, 0x24, RZ ;  /* 0x0000002410a07824 */ /* 0x040fe400078e02ff */
        /* <DEDUP_REMOVED lines=9> */
[----:B------:R-:W-:Y:S01]  /*7b10*/  STL [R1+0x160], R4 ;  /* 0x0001600401007387 */ /* 0x000fe20000100800 */
[----:B------:R-:W-:-:S02]  /*7b20*/  IMAD R171, R16, 0x2b, RZ ;  /* 0x0000002b10ab7824 */ /* 0x000fc400078e02ff */
[C---:B------:R-:W-:Y:S01]  /*7b30*/  IMAD R172, R16.reuse, 0x2c, RZ ;  /* 0x0000002c10ac7824 */ /* 0x040fe200078e02ff */
[----:B------:R0:W-:Y:S01]  /*7b40*/  STL [R1+0x15c], R8 ;  /* 0x00015c0801007387 */ /* 0x0001e20000100800 */
[C---:B------:R-:W-:Y:S02]  /*7b50*/  IMAD R173, R16.reuse, 0x2d, RZ ;  /* 0x0000002d10ad7824 */ /* 0x040fe400078e02ff */
[C---:B------:R-:W-:Y:S01]  /*7b60*/  IMAD R174, R16.reuse, 0x2e, RZ ;  /* 0x0000002e10ae7824 */ /* 0x040fe200078e02ff */
[----:B------:R1:W-:Y:S01]  /*7b70*/  STL [R1+0x158], R5 ;  /* 0x0001580501007387 */ /* 0x0003e20000100800 */
[C---:B------:R-:W-:Y:S02]  /*7b80*/  IMAD R175, R16.reuse, 0x2f, RZ ;  /* 0x0000002f10af7824 */ /* 0x040fe400078e02ff */
[C---:B------:R-:W-:Y:S01]  /*7b90*/  IMAD R176, R16.reuse, 0x30, RZ ;  /* 0x0000003010b07824 */ /* 0x040fe200078e02ff */
[----:B------:R2:W-:Y:S01]  /*7ba0*/  STL [R1+0x154], R4 ;  /* 0x0001540401007387 */ /* 0x0005e20000100800 */
[C---:B------:R-:W-:Y:S01]  /*7bb0*/  IMAD R177, R16.reuse, 0x31, RZ ;  /* 0x0000003110b17824 */ /* 0x040fe200078e02ff */
[----:B0-----:R-:W-:Y:S01]  /*7bc0*/  CS2R R8, SRZ ;  /* 0x0000000000087805 */ /* 0x001fe2000001ff00 */
[----:B------:R-:W-:-:S02]  /*7bd0*/  IMAD R178, R16, 0x32, RZ ;  /* 0x0000003210b27824 */ /* 0x000fc400078e02ff */
[C---:B------:R-:W-:Y:S01]  /*7be0*/  IMAD R179, R16.reuse, 0x33, RZ ;  /* 0x0000003310b37824 */ /* 0x040fe200078e02ff */
[----:B-1----:R-:W2:Y:S01]  /*7bf0*/  S2R R5, SR_TID.X ;  /* 0x0000000000057919 */ /* 0x002ea20000002100 */
[C---:B------:R-:W-:Y:S02]  /*7c00*/  IMAD R184, R16.reuse, 0x34, RZ ;  /* 0x0000003410b87824 */ /* 0x040fe400078e02ff */
[C---:B------:R-:W-:Y:S02]  /*7c10*/  IMAD R185, R16.reuse, 0x35, RZ ;  /* 0x0000003510b97824 */ /* 0x040fe400078e02ff */
[C---:B------:R-:W-:Y:S02]  /*7c20*/  IMAD R186, R16.reuse, 0x36, RZ ;  /* 0x0000003610ba7824 */ /* 0x040fe400078e02ff */
[C---:B------:R-:W-:Y:S02]  /*7c30*/  IMAD R187, R16.reuse, 0x37, RZ ;  /* 0x0000003710bb7824 */ /* 0x040fe400078e02ff */
[----:B------:R-:W-:-:S02]  /*7c40*/  IMAD R188, R16, 0x38, RZ ;  /* 0x0000003810bc7824 */ /* 0x000fc400078e02ff */
[C---:B------:R-:W-:Y:S02]  /*7c50*/  IMAD R189, R16.reuse, 0x39, RZ ;  /* 0x0000003910bd7824 */ /* 0x040fe400078e02ff */
[C---:B------:R-:W-:Y:S02]  /*7c60*/  IMAD R190, R16.reuse, 0x3a, RZ ;  /* 0x0000003a10be7824 */ /* 0x040fe400078e02ff */
[C---:B------:R-:W-:Y:S02]  /*7c70*/  IMAD R191, R16.reuse, 0x3b, RZ ;  /* 0x0000003b10bf7824 */ /* 0x040fe400078e02ff */
[C---:B------:R-:W-:Y:S02]  /*7c80*/  IMAD R192, R16.reuse, 0x3c, RZ ;  /* 0x0000003c10c07824 */ /* 0x040fe400078e02ff */
[C---:B------:R-:W-:Y:S02]  /*7c90*/  IMAD R193, R16.reuse, 0x3d, RZ ;  /* 0x0000003d10c17824 */ /* 0x040fe400078e02ff */
[----:B------:R-:W-:-:S02]  /*7ca0*/  IMAD R194, R16, 0x3e, RZ ;  /* 0x0000003e10c27824 */ /* 0x000fc400078e02ff */
[----:B------:R-:W-:Y:S01]  /*7cb0*/  IMAD R195, R16, 0x3f, RZ ;  /* 0x0000003f10c37824 */ /* 0x000fe200078e02ff */
[----:B--2---:R-:W-:Y:S01]  /*7cc0*/  LOP3.LUT R4, R128, 0x10, R5, 0x78, !PT ;  /* 0x0000001080047812 */ /* 0x004fe200078e7805 */
[----:B------:R-:W-:Y:S01]  /*7cd0*/  IMAD R197, R16, 0x41, RZ ;  /* 0x0000004110c57824 */ /* 0x000fe200078e02ff */
[----:B------:R-:W-:Y:S01]  /*7ce0*/  LOP3.LUT R5, R2, 0x40, RZ, 0x3c, !PT ;  /* 0x0000004002057812 */ /* 0x000fe200078e3cff */
[C---:B------:R-:W-:Y:S01]  /*7cf0*/  IMAD R198, R16.reuse, 0x42, RZ ;  /* 0x0000004210c67824 */ /* 0x040fe200078e02ff */
[----:B------:R-:W-:Y:S01]  /*7d00*/  LOP3.LUT R5, R223, 0x40, RZ, 0x3c, !PT ;  /* 0x00000040df057812 */ /* 0x000fe200078e3cff */
[C---:B------:R-:W-:Y:S01]  /*7d10*/  IMAD R199, R16.reuse, 0x43, RZ ;  /* 0x0000004310c77824 */ /* 0x040fe200078e02ff */
[C---:B------:R-:W-:Y:S01]  /*7d20*/  LOP3.LUT R5, R3.reuse, 0x40, RZ, 0x3c, !PT ;  /* 0x0000004003057812 */ /* 0x040fe200078e3cff */
[----:B------:R-:W-:Y:S01]  /*7d30*/  IMAD R200, R16, 0x44, RZ ;  /* 0x0000004410c87824 */ /* 0x000fe200078e02ff */
[----:B------:R-:W-:Y:S01]  /*7d40*/  LOP3.LUT R5, R4, 0x20, RZ, 0x3c, !PT ;  /* 0x0000002004057812 */ /* 0x000fe200078e3cff */
[----:B------:R-:W-:Y:S01]  /*7d50*/  IMAD R201, R16, 0x45, RZ ;  /* 0x0000004510c97824 */ /* 0x000fe200078e02ff */
[----:B------:R-:W-:Y:S01]  /*7d60*/  LOP3.LUT R128, R2, 0x20, RZ, 0x3c, !PT ;  /* 0x0000002002807812 */ /* 0x000fe200078e3cff */
[----:B------:R-:W-:Y:S01]  /*7d70*/  IMAD R202, R16, 0x46, RZ ;  /* 0x0000004610ca7824 */ /* 0x000fe200078e02ff */
[----:B------:R-:W-:Y:S01]  /*7d80*/  LOP3.LUT R128, R2, 0x60, RZ, 0x3c, !PT ;  /* 0x0000006002807812 */ /* 0x000fe200078e3cff */
[----:B------:R0:W-:Y:S01]  /*7d90*/  STL [R1+0x9ac], R5 ;  /* 0x0009ac0501007387 */ /* 0x0001e20000100800 */
[C---:B------:R-:W-:Y:S01]  /*7da0*/  LOP3.LUT R128, R3.reuse, 0x20, RZ, 0x3c, !PT ;  /* 0x0000002003807812 */ /* 0x040fe200078e3cff */
[C---:B------:R-:W-:Y:S01]  /*7db0*/  IMAD R203, R16.reuse, 0x47, RZ ;  /* 0x0000004710cb7824 */ /* 0x040fe200078e02ff */
[----:B------:R-:W-:Y:S01]  /*7dc0*/  LOP3.LUT R128, R3, 0x60, RZ, 0x3c, !PT ;  /* 0x0000006003807812 */ /* 0x000fe200078e3cff */
[----:B------:R-:W-:Y:S01]  /*7dd0*/  IMAD R204, R16, 0x48, RZ ;  /* 0x0000004810cc7824 */ /* 0x000fe200078e02ff */
[----:B------:R-:W-:Y:S01]  /*7de0*/  LOP3.LUT R128, R4, 0x40, RZ, 0x3c, !PT ;  /* 0x0000004004807812 */ /* 0x000fe200078e3cff */
[----:B------:R-:W-:-:S02]  /*7df0*/  IMAD R205, R16, 0x49, RZ ;  /* 0x0000004910cd7824 */ /* 0x000fc400078e02ff */
[----:B------:R-:W-:Y:S01]  /*7e00*/  IMAD R206, R16, 0x4a, RZ ;  /* 0x0000004a10ce7824 */ /* 0x000fe200078e02ff */
[----:B0-----:R-:W-:Y:S01]  /*7e10*/  LOP3.LUT R5, R4, 0x60, RZ, 0x3c, !PT ;  /* 0x0000006004057812 */ /* 0x001fe200078e3cff */
[----:B------:R0:W-:Y:S01]  /*7e20*/  STL [R1+0x9a8], R128 ;  /* 0x0009a88001007387 */ /* 0x0001e20000100800 */
[C---:B------:R-:W-:Y:S02]  /*7e30*/  IMAD R207, R16.reuse, 0x4b, RZ ;  /* 0x0000004b10cf7824 */ /* 0x040fe400078e02ff */
[C---:B------:R-:W-:Y:S01]  /*7e40*/  IMAD R208, R16.reuse, 0x4c, RZ ;  /* 0x0000004c10d07824 */ /* 0x040fe200078e02ff */
[----:B------:R1:W-:Y:S01]  /*7e50*/  STL [R1+0x9a4], R5 ;  /* 0x0009a40501007387 */ /* 0x0003e20000100800 */
[C---:B------:R-:W-:Y:S02]  /*7e60*/  IMAD R209, R16.reuse, 0x4d, RZ ;  /* 0x0000004d10d17824 */ /* 0x040fe400078e02ff */
[C---:B------:R-:W-:Y:S02]  /*7e70*/  IMAD R210, R16.reuse, 0x4e, RZ ;  /* 0x0000004e10d27824 */ /* 0x040fe400078e02ff */
[----:B------:R-:W-:Y:S01]  /*7e80*/  IMAD R211, R16, 0x4f, RZ ;  /* 0x0000004f10d37824 */ /* 0x000fe200078e02ff */
[----:B0-----:R-:W-:Y:S01]  /*7e90*/  LOP3.LUT R128, R222, 0x40, RZ, 0x3c, !PT ;  /* 0x00000040de807812 */ /* 0x001fe200078e3cff */
[----:B------:R-:W-:-:S02]  /*7ea0*/  IMAD R216, R16, 0x50, RZ ;  /* 0x0000005010d87824 */ /* 0x000fc400078e02ff */
[C---:B------:R-:W-:Y:S02]  /*7eb0*/  IMAD R217, R16.reuse, 0x51, RZ ;  /* 0x0000005110d97824 */ /* 0x040fe400078e02ff */
[----:B-1----:R-:W-:-:S04]  /*7ec0*/  IMAD.WIDE R4, R16, 0x2, R220 ;  /* 0x0000000210047825 */ /* 0x002fc800078e02dc */
[C---:B------:R-:W-:Y:S01]  /*7ed0*/  IMAD R218, R16.reuse, 0x52, RZ ;  /* 0x0000005210da7824 */ /* 0x040fe200078e02ff */
[----:B------:R0:W-:Y:S01]  /*7ee0*/  STL.64 [R1+0x11a0], R4 ;  /* 0x0011a00401007387 */ /* 0x0001e20000100a00 */
[C---:B------:R-:W-:Y:S02]  /*7ef0*/  IMAD R219, R16.reuse, 0x53, RZ ;  /* 0x0000005310db7824 */ /* 0x040fe400078e02ff */
[C---:B------:R-:W-:Y:S02]  /*7f00*/  IMAD R224, R16.reuse, 0x54, RZ ;  /* 0x0000005410e07824 */ /* 0x040fe400078e02ff */
[C---:B------:R-:W-:Y:S02]  /*7f10*/  IMAD R225, R16.reuse, 0x55, RZ ;  /* 0x0000005510e17824 */ /* 0x040fe400078e02ff */
[C---:B------:R-:W-:Y:S02]  /*7f20*/  IMAD R226, R16.reuse, 0x56, RZ ;  /* 0x0000005610e27824 */ /* 0x040fe400078e02ff */
[----:B------:R-:W-:-:S02]  /*7f30*/  IMAD R227, R16, 0x57, RZ ;  /* 0x0000005710e37824 */ /* 0x000fc400078e02ff */
[C---:B------:R-:W-:Y:S02]  /*7f40*/  IMAD R228, R16.reuse, 0x58, RZ ;  /* 0x0000005810e47824 */ /* 0x040fe400078e02ff */
[----:B0-----:R-:W-:-:S04]  /*7f50*/  IMAD.WIDE R4, R16, 0x2, R6 ;  /* 0x0000000210047825 */ /* 0x001fc800078e0206 */
[C---:B------:R-:W-:Y:S01]  /*7f60*/  IMAD R229, R16.reuse, 0x59, RZ ;  /* 0x0000005910e57824 */ /* 0x040fe200078e02ff */
[----:B------:R0:W-:Y:S01]  /*7f70*/  STL.64 [R1+0x1198], R4 ;  /* 0x0011980401007387 */ /* 0x0001e20000100a00 */
[C---:B------:R-:W-:Y:S02]  /*7f80*/  IMAD R230, R16.reuse, 0x5a, RZ ;  /* 0x0000005a10e67824 */ /* 0x040fe400078e02ff */
[C---:B------:R-:W-:Y:S02]  /*7f90*/  IMAD R231, R16.reuse, 0x5b, RZ ;  /* 0x0000005b10e77824 */ /* 0x040fe400078e02ff */
[C---:B------:R-:W-:Y:S02]  /*7fa0*/  IMAD R232, R16.reuse, 0x5c, RZ ;  /* 0x0000005c10e87824 */ /* 0x040fe400078e02ff */
[C---:B------:R-:W-:Y:S02]  /*7fb0*/  IMAD R233, R16.reuse, 0x5d, RZ ;  /* 0x0000005d10e97824 */ /* 0x040fe400078e02ff */
[----:B------:R-:W-:-:S02]  /*7fc0*/  IMAD R234, R16, 0x5e, RZ ;  /* 0x0000005e10ea7824 */ /* 0x000fc400078e02ff */
[----:B------:R-:W-:Y:S02]  /*7fd0*/  IMAD R235, R16, 0x5f, RZ ;  /* 0x0000005f10eb7824 */ /* 0x000fe400078e02ff */
        /* <DEDUP_REMOVED lines=8> */
[C---:B------:R-:W-:Y:S01]  /*8060*/  IMAD R242, R16.reuse, 0x66, RZ ;  /* 0x0000006610f27824 */ /* 0x040fe200078e02ff */
[----:B0-----:R0:W5:Y:S01]  /*8070*/  LDL.LU.64 R4, [R1+0x11a8] ;  /* 0x0011a80001047983 */ /* 0x0011620000300a00 */
[C---:B------:R-:W-:Y:S02]  /*8080*/  IMAD R243, R16.reuse, 0x67, RZ ;  /* 0x0000006710f37824 */ /* 0x040fe400078e02ff */
[C---:B------:R-:W-:Y:S02]  /*8090*/  IMAD R244, R16.reuse, 0x68, RZ ;  /* 0x0000006810f47824 */ /* 0x040fe400078e02ff */
[C---:B------:R-:W-:Y:S02]  /*80a0*/  IMAD R246, R16.reuse, 0x69, RZ ;  /* 0x0000006910f67824 */ /* 0x040fe400078e02ff */
[C---:B------:R-:W-:Y:S02]  /*80b0*/  IMAD R247, R16.reuse, 0x6a, RZ ;  /* 0x0000006a10f77824 */ /* 0x040fe400078e02ff */
[----:B------:R-:W-:-:S02]  /*80c0*/  IMAD R248, R16, 0x6b, RZ ;  /* 0x0000006b10f87824 */ /* 0x000fc400078e02ff */
[C---:B------:R-:W-:Y:S02]  /*80d0*/  IMAD R249, R16.reuse, 0x6c, RZ ;  /* 0x0000006c10f97824 */ /* 0x040fe400078e02ff */
[C---:B------:R-:W-:Y:S02]  /*80e0*/  IMAD R250, R16.reuse, 0x6d, RZ ;  /* 0x0000006d10fa7824 */ /* 0x040fe400078e02ff */
[----:B------:R-:W-:Y:S02]  /*80f0*/  IMAD R252, R16, 0x6e, RZ ;  /* 0x0000006e10fc7824 */ /* 0x000fe400078e02ff */
[----:B------:R-:W-:-:S05]  /*8100*/  IMAD.WIDE R16, R17, 0x2, R6 ;  /* 0x0000000211107825 */ /* 0x000fca00078e0206 */
[----:B------:R1:W-:Y:S02]  /*8110*/  STL.64 [R1+0x1188], R16 ;  /* 0x0011881001007387 */ /* 0x0003e40000100a00 */
[----:B-1----:R-:W-:-:S05]  /*8120*/  IMAD.WIDE R16, R18, 0x2, R220 ;  /* 0x0000000212107825 */ /* 0x002fca00078e02dc */
[----:B------:R1:W-:Y:S02]  /*8130*/  STL.64 [R1+0x1180], R16 ;  /* 0x0011801001007387 */ /* 0x0003e40000100a00 */
[----:B-1----:R-:W-:-:S05]  /*8140*/  IMAD.WIDE R16, R18, 0x2, R6 ;  /* 0x0000000212107825 */ /* 0x002fca00078e0206 */
[----:B------:R1:W-:Y:S02]  /*8150*/  STL.64 [R1+0x1178], R16 ;  /* 0x0011781001007387 */ /* 0x0003e40000100a00 */
[----:B-1----:R-:W-:-:S04]  /*8160*/  IMAD.WIDE R16, R19, 0x2, R220 ;  /* 0x0000000213107825 */ /* 0x002fc800078e02dc */
[----:B------:R-:W-:Y:S01]  /*8170*/  IMAD.WIDE R18, R19, 0x2, R6 ;  /* 0x0000000213127825 */ /* 0x000fe200078e0206 */
[----:B------:R1:W-:Y:S04]  /*8180*/  STL.64 [R1+0x1170], R16 ;  /* 0x0011701001007387 */ /* 0x0003e80000100a00 */
[----:B------:R2:W-:Y:S01]  /*8190*/  STL.64 [R1+0x1168], R18 ;  /* 0x0011681201007387 */ /* 0x0005e20000100a00 */
[----:B-1----:R-:W-:-:S04]  /*81a0*/  IMAD.WIDE R16, R20, 0x2, R220 ;  /* 0x0000000214107825 */ /* 0x002fc800078e02dc */
[----:B--2---:R-:W-:Y:S01]  /*81b0*/  IMAD.WIDE R18, R20, 0x2, R6 ;  /* 0x0000000214127825 */ /* 0x004fe200078e0206 */
[----:B------:R1:W-:Y:S04]  /*81c0*/  STL.64 [R1+0x1160], R16 ;  /* 0x0011601001007387 */ /* 0x0003e80000100a00 */
[----:B------:R2:W-:Y:S01]  /*81d0*/  STL.64 [R1+0x1158], R18 ;  /* 0x0011581201007387 */ /* 0x0005e20000100a00 */
[----:B-1----:R-:W-:-:S04]  /*81e0*/  IMAD.WIDE R16, R21, 0x2, R220 ;  /* 0x0000000215107825 */ /* 0x002fc800078e02dc */
[----:B------:R-:W-:Y:S01]  /*81f0*/  IMAD.WIDE R20, R21, 0x2, R6 ;  /* 0x0000000215147825 */ /* 0x000fe200078e0206 */
[----:B------:R1:W-:Y:S03]  /*8200*/  STL.64 [R1+0x1150], R16 ;  /* 0x0011501001007387 */ /* 0x0003e60000100a00 */
[C---:B--2---:R-:W-:Y:S01]  /*8210*/  IMAD.WIDE R18, R22.reuse, 0x2, R220 ;  /* 0x0000000216127825 */ /* 0x044fe200078e02dc */
[----:B------:R2:W-:Y:S04]  /*8220*/  STL.64 [R1+0x1148], R20 ;  /* 0x0011481401007387 */ /* 0x0005e80000100a00 */
[----:B------:R3:W-:Y:S01]  /*8230*/  STL.64 [R1+0x1140], R18 ;  /* 0x0011401201007387 */ /* 0x0007e20000100a00 */
[----:B-1----:R-:W-:-:S04]  /*8240*/  IMAD.WIDE R16, R22, 0x2, R6 ;  /* 0x0000000216107825 */ /* 0x002fc800078e0206 */
[C---:B--2---:R-:W-:Y:S01]  /*8250*/  IMAD.WIDE R20, R23.reuse, 0x2, R220 ;  /* 0x0000000217147825 */ /* 0x044fe200078e02dc */
[----:B------:R1:W-:Y:S03]  /*8260*/  STL.64 [R1+0x1138], R16 ;  /* 0x0011381001007387 */ /* 0x0003e60000100a00 */
[----:B---3--:R-:W-:Y:S01]  /*8270*/  IMAD.WIDE R18, R23, 0x2, R6 ;  /* 0x0000000217127825 */ /* 0x008fe200078e0206 */
[----:B------:R2:W-:Y:S04]  /*8280*/  STL.64 [R1+0x1130], R20 ;  /* 0x0011301401007387 */ /* 0x0005e80000100a00 */
[----:B------:R3:W-:Y:S01]  /*8290*/  STL.64 [R1+0x1128], R18 ;  /* 0x0011281201007387 */ /* 0x0007e20000100a00 */
[----:B-1----:R-:W-:-:S04]  /*82a0*/  IMAD.WIDE R16, R28, 0x2, R220 ;  /* 0x000000021c107825 */ /* 0x002fc800078e02dc */
[----:B--2---:R-:W-:Y:S01]  /*82b0*/  IMAD.WIDE R20, R28, 0x2, R6 ;  /* 0x000000021c147825 */ /* 0x004fe200078e0206 */
[----:B------:R1:W-:Y:S03]  /*82c0*/  STL.64 [R1+0x1120], R16 ;  /* 0x0011201001007387 */ /* 0x0003e60000100a00 */
[C---:B---3--:R-:W-:Y:S01]  /*82d0*/  IMAD.WIDE R18, R29.reuse, 0x2, R220 ;  /* 0x000000021d127825 */ /* 0x048fe200078e02dc */
        /* <DEDUP_REMOVED lines=395> */
[----:B---3--:R-:W-:Y:S01]  /*9b90*/  IMAD.WIDE R18, R250, 0x2, R220 ;  /* 0x00000002fa127825 */ /* 0x008fe200078e02dc */
[----:B------:R-:W-:Y:S04]  /*9ba0*/  STL.64 [R1+0xae8], R20 ;  /* 0x000ae81401007387 */ /* 0x000fe80000100a00 */
[----:B------:R2:W-:Y:S01]  /*9bb0*/  STL.64 [R1+0xae0], R18 ;  /* 0x000ae01201007387 */ /* 0x0005e20000100a00 */
[----:B-1----:R-:W-:-:S02]  /*9bc0*/  IMAD.MOV.U32 R16, RZ, RZ, c[0x0][0x1a4] ;  /* 0x00006900ff107624 */ /* 0x002fc400078e00ff */
[----:B------:R-:W-:-:S04]  /*9bd0*/  IMAD.WIDE R22, R252, 0x2, R220 ;  /* 0x00000002fc167825 */ /* 0x000fc800078e02dc */
[----:B------:R-:W-:Y:S02]  /*9be0*/  IMAD R16, R16, 0x6f, RZ ;  /* 0x0000006f10107824 */ /* 0x000fe400078e02ff */
[----:B--2---:R-:W-:Y:S01]  /*9bf0*/  IMAD.WIDE R18, R250, 0x2, R6 ;  /* 0x00000002fa127825 */ /* 0x004fe200078e0206 */
[----:B------:R-:W-:-:S03]  /*9c00*/  MOV R128, c[0x0][0x1a4] ;  /* 0x0000690000807a02 */ /* 0x000fc60000000f00 */
[----:B------:R-:W-:Y:S01]  /*9c10*/  IMAD.WIDE R20, R252, 0x2, R6 ;  /* 0x00000002fc147825 */ /* 0x000fe200078e0206 */
[----:B------:R1:W-:Y:S01]  /*9c20*/  STL.64 [R1+0xad8], R18 ;  /* 0x000ad81201007387 */ /* 0x0003e20000100a00 */
[----:B------:R-:W-:-:S03]  /*9c30*/  MOV R17, c[0x0][0x1a4] ;  /* 0x0000690000117a02 */ /* 0x000fc60000000f00 */
[----:B------:R2:W-:Y:S01]  /*9c40*/  STL.64 [R1+0xad0], R22 ;  /* 0x000ad01601007387 */ /* 0x0005e20000100a00 */
[----:B------:R-:W-:-:S03]  /*9c50*/  IMAD R128, R128, 0x70, RZ ;  /* 0x0000007080807824 */ /* 0x000fc600078e02ff */
[----:B------:R3:W-:Y:S01]  /*9c60*/  STL.64 [R1+0xac8], R20 ;  /* 0x000ac81401007387 */ /* 0x0007e20000100a00 */
[----:B-1----:R-:W-:-:S05]  /*9c70*/  IMAD.WIDE R18, R16, 0x2, R220 ;  /* 0x0000000210127825 */ /* 0x002fca00078e02dc */
[----:B------:R1:W-:Y:S01]  /*9c80*/  STL.64 [R1+0xac0], R18 ;  /* 0x000ac01201007387 */ /* 0x0003e20000100a00 */
[----:B------:R-:W-:Y:S02]  /*9c90*/  IMAD R17, R17, 0x71, RZ ;  /* 0x0000007111117824 */ /* 0x000fe400078e02ff */
[----:B--2---:R-:W-:-:S04]  /*9ca0*/  IMAD.WIDE R22, R128, 0x2, R220 ;  /* 0x0000000280167825 */ /* 0x004fc800078e02dc */
[----:B---3--:R-:W-:-:S04]  /*9cb0*/  IMAD.WIDE R20, R128, 0x2, R6 ;  /* 0x0000000280147825 */ /* 0x008fc800078e0206 */
[----:B-1----:R-:W-:Y:S01]  /*9cc0*/  IMAD.WIDE R18, R16, 0x2, R6 ;  /* 0x0000000210127825 */ /* 0x002fe200078e0206 */
[----:B------:R-:W-:-:S04]  /*9cd0*/  MOV R128, c[0x0][0x1a4] ;  /* 0x0000690000807a02 */ /* 0x000fc80000000f00 */
[----:B------:R1:W-:Y:S01]  /*9ce0*/  STL.64 [R1+0xab8], R18 ;  /* 0x000ab81201007387 */ /* 0x0003e20000100a00 */
[----:B------:R-:W-:-:S03]  /*9cf0*/  IMAD.MOV.U32 R16, RZ, RZ, c[0x0][0x1a4] ;  /* 0x00006900ff107624 */ /* 0x000fc600078e00ff */
        /* <DEDUP_REMOVED lines=80> */
[----:B-1----:R-:W-:-:S04]  /*a200*/  IMAD.WIDE R18, R17, 0x2, R6 ;  /* 0x0000000211127825 */ /* 0x002fc800078e0206 */
[C---:B------:R-:W-:Y:S01]  /*a210*/  IMAD.WIDE R16, R128.reuse, 0x2, R6 ;  /* 0x0000000280107825 */ /* 0x040fe200078e0206 */
[----:B------:R1:W-:Y:S04]  /*a220*/  STL.64 [R1+0x9d8], R18 ;  /* 0x0009d81201007387 */ /* 0x0003e80000100a00 */
[----:B------:R0:W-:Y:S04]  /*a230*/  STL.64 [R1+0x9d0], R22 ;  /* 0x0009d01601007387 */ /* 0x0001e80000100a00 */
[----:B------:R0:W-:Y:S01]  /*a240*/  STL.64 [R1+0x9c8], R20 ;  /* 0x0009c81401007387 */ /* 0x0001e20000100a00 */
[----:B-1----:R-:W-:-:S03]  /*a250*/  IMAD.WIDE R18, R128, 0x2, R220 ;  /* 0x0000000280127825 */ /* 0x002fc600078e02dc */
[----:B------:R0:W-:Y:S04]  /*a260*/  STL.64 [R1+0x9b8], R16 ;  /* 0x0009b81001007387 */ /* 0x0001e80000100a00 */
[----:B------:R0:W-:Y:S02]  /*a270*/  STL.64 [R1+0x9c0], R18 ;  /* 0x0009c01201007387 */ /* 0x0001e40000100a00 */
.L_x_1:
[----:B0-----:R-:W2:Y:S04]  /*a280*/  LDL.64 R22, [R1+0x11a0] ;  /* 0x0011a00001167983 */ /* 0x001ea80000100a00 */
[----:B------:R-:W3:Y:S04]  /*a290*/  LDL.64 R20, [R1+0x1198] ;  /* 0x0011980001147983 */ /* 0x000ee80000100a00 */
[----:B------:R-:W3:Y:S04]  /*a2a0*/  LDL.64 R18, [R1+0x1190] ;  /* 0x0011900001127983 */ /* 0x000ee80000100a00 */
[----:B------:R-:W3:Y:S04]  /*a2b0*/  LDL.64 R30, [R1+0x1188] ;  /* 0x00118800011e7983 */ /* 0x000ee80000100a00 */
[----:B------:R-:W3:Y:S04]  /*a2c0*/  LDL.64 R66, [R1+0x1180] ;  /* 0x0011800001427983 */ /* 0x000ee80000100a00 */
[----:B------:R-:W3:Y:S04]  /*a2d0*/  LDL.64 R64, [R1+0x1178] ;  /* 0x0011780001407983 */ /* 0x000ee80000100a00 */
[----:B------:R-:W3:Y:S04]  /*a2e0*/  LDL.64 R38, [R1+0x1170] ;  /* 0x0011700001267983 */ /* 0x000ee80000100a00 */
[----:B------:R-:W3:Y:S04]  /*a2f0*/  LDL.64 R32, [R1+0x1168] ;  /* 0x0011680001207983 */ /* 0x000ee80000100a00 */
[----:B------:R-:W3:Y:S01]  /*a300*/  LDL.64 R36, [R1+0x1160] ;  /* 0x0011600001247983 */ /* 0x000ee20000100a00 */
[----:B-----5:R-:W-:-:S03]  /*a310*/  IMAD.WIDE R16, R0, 0x2, R220 ;  /* 0x0000000200107825 */ /* 0x020fc600078e02dc */
[----:B------:R-:W-:Y:S01]  /*a320*/  STL [R1+0x151c], R3 ;  /* 0x00151c0301007387 */ /* 0x000fe20000100800 */
[----:B------:R-:W-:-:S03]  /*a330*/  IMAD.WIDE R28, R0, 0x2, R6 ;  /* 0x00000002001c7825 */ /* 0x000fc600078e0206 */
[----:B------:R-:W-:Y:S04]  /*a340*/  STL [R1+0x1518], R223 ;  /* 0x001518df01007387 */ /* 0x000fe80000100800 */
[----:B------:R-:W-:Y:S04]  /*a350*/  STL [R1+0x1514], R251 ;  /* 0x001514fb01007387 */ /* 0x000fe80000100800 */
[----:B-----5:R-:W-:Y:S04]  /*a360*/  STL [R1+0x1510], R4 ;  /* 0x0015100401007387 */ /* 0x020fe80000100800 */
[----:B------:R-:W-:Y:S04]  /*a370*/  STL [R1+0x150c], R100 ;  /* 0x00150c6401007387 */ /* 0x000fe80000100800 */
        /* <DEDUP_REMOVED lines=45> */
[----:B------:R0:W-:Y:S04]  /*a650*/  STL [R1+0x1454], R12 ;  /* 0x0014540c01007387 */ /* 0x0001e80000100800 */
[----:B------:R-:W-:Y:S04]  /*a660*/  STL [R1+0x1450], R13 ;  /* 0x0014500d01007387 */ /* 0x000fe80000100800 */
[----:B------:R-:W-:Y:S04]  /*a670*/  STL [R1+0x144c], R26 ;  /* 0x00144c1a01007387 */ /* 0x000fe80000100800 */
[----:B0-----:R0:W4:Y:S04]  /*a680*/  LDG.E.U16 R12, [R16.64] ;  /* 0x00000004100c7981 */ /* 0x001128000c1e1500 */
[----:B------:R1:W-:Y:S04]  /*a690*/  STL [R1+0x1448], R27 ;  /* 0x0014481b01007387 */ /* 0x0003e80000100800 */
        /* <DEDUP_REMOVED lines=10> */
[----:B------:R-:W-:Y:S01]  /*a740*/  STL [R1+0x141c], R214 ;  /* 0x00141cd601007387 */ /* 0x000fe20000100800 */
[----:B--2---:R-:W-:-:S03]  /*a750*/  IMAD.WIDE R22, R0, 0x2, R22 ;  /* 0x0000000200167825 */ /* 0x004fc600078e0216 */
[----:B------:R-:W-:Y:S01]  /*a760*/  STL [R1+0x1418], R215 ;  /* 0x001418d701007387 */ /* 0x000fe20000100800 */
[----:B---3--:R-:W-:-:S03]  /*a770*/  IMAD.WIDE R20, R0, 0x2, R20 ;  /* 0x0000000200147825 */ /* 0x008fc600078e0214 */
[----:B------:R-:W2:Y:S01]  /*a780*/  LDG.E.U16 R117, [R22.64] ;  /* 0x0000000416757981 */ /* 0x000ea2000c1e1500 */
[----:B------:R-:W-:-:S03]  /*a790*/  IMAD.WIDE R18, R0, 0x2, R18 ;  /* 0x0000000200127825 */ /* 0x000fc600078e0212 */
[----:B------:R-:W3:Y:S01]  /*a7a0*/  LDG.E.U16 R120, [R20.64] ;  /* 0x0000000414787981 */ /* 0x000ee2000c1e1500 */
[----:B0-----:R-:W-:-:S03]  /*a7b0*/  IMAD.WIDE R16, R0, 0x2, R30 ;  /* 0x0000000200107825 */ /* 0x001fc600078e021e */
[----:B------:R0:W2:Y:S04]  /*a7c0*/  LDG.E.U16 R123, [R18.64] ;  /* 0x00000004127b7981 */ /* 0x0000a8000c1e1500 */
[----:B------:R-:W2:Y:S04]  /*a7d0*/  LDG.E.U16 R126, [R16.64] ;  /* 0x00000004107e7981 */ /* 0x000ea8000c1e1500 */
[----:B------:R-:W-:Y:S04]  /*a7e0*/  STL [R1+0x1414], R14 ;  /* 0x0014140e01007387 */ /* 0x000fe80000100800 */
[----:B------:R0:W-:Y:S04]  /*a7f0*/  STL [R1+0x1410], R15 ;  /* 0x0014100f01007387 */ /* 0x0001e80000100800 */
        /* <DEDUP_REMOVED lines=64> */
[----:B------:R0:W4:Y:S04]  /*ac00*/  LDG.E.U16 R4, [R28.64] ;  /* 0x000000041c047981 */ /* 0x000128000c1e1500 */
[----:B------:R-:W-:Y:S04]  /*ac10*/  STL [R1+0x11d8], R97 ;  /* 0x0011d86101007387 */ /* 0x000fe80000100800 */
[----:B------:R-:W-:Y:S01]  /*ac20*/  STL [R1+0x11d4], R98 ;  /* 0x0011d46201007387 */ /* 0x000fe20000100800 */
[----:B0-----:R-:W-:-:S03]  /*ac30*/  IMAD.WIDE R28, R0, 0x2, R66 ;  /* 0x00000002001c7825 */ /* 0x001fc600078e0242 */
[----:B------:R-:W-:Y:S04]  /*ac40*/  STL [R1+0x11d0], R99 ;  /* 0x0011d06301007387 */ /* 0x000fe80000100800 */
[----:B------:R-:W-:Y:S04]  /*ac50*/  STL [R1+0x11ac], R220 ;  /* 0x0011acdc01007387 */ /* 0x000fe80000100800 */
[----:B------:R-:W-:Y:S04]  /*ac60*/  STL [R1+0x11a8], R221 ;  /* 0x0011a8dd01007387 */ /* 0x000fe80000100800 */
[----:B------:R-:W-:Y:S04]  /*ac70*/  STL [R1+0x11b4], R6 ;  /* 0x0011b40601007387 */ /* 0x000fe80000100800 */
[----:B------:R-:W4:Y:S04]  /*ac80*/  LDG.E.U16 R213, [R28.64] ;  /* 0x000000041cd57981 */ /* 0x000f28000c1e1500 */
[----:B------:R0:W-:Y:S04]  /*ac90*/  STL [R1+0x11b0], R7 ;  /* 0x0011b00701007387 */ /* 0x0001e80000100800 */
[----:B------:R-:W4:Y:S04]  /*aca0*/  LDL.64 R30, [R1+0x1158] ;  /* 0x00115800011e7983 */ /* 0x000f280000100a00 */
[----:B------:R-:W4:Y:S04]  /*acb0*/  LDL.64 R10, [R1+0x1140] ;  /* 0x00114000010a7983 */ /* 0x000f280000100a00 */
[----:B-1----:R-:W4:Y:S04]  /*acc0*/  LDL.64 R26, [R1+0x1150] ;  /* 0x00115000011a7983 */ /* 0x002f280000100a00 */
[----:B------:R-:W4:Y:S04]  /*acd0*/  LDL.64 R8, [R1+0x1148] ;  /* 0x0011480001087983 */ /* 0x000f280000100a00 */
[----:B------:R-:W4:Y:S01]  /*ace0*/  LDL.64 R34, [R1+0x1138] ;  /* 0x0011380001227983 */ /* 0x000f220000100a00 */
[----:B------:R-:W-:-:S03]  /*acf0*/  IMAD.WIDE R18, R0, 0x2, R32 ;  /* 0x0000000200127825 */ /* 0x000fc600078e0220 */
[----:B--2---:R-:W-:Y:S04]  /*ad00*/  STL [R1+0x1520], R117 ;  /* 0x0015207501007387 */ /* 0x004fe80000100800 */
[----:B---3--:R-:W-:Y:S04]  /*ad10*/  STL [R1+0x1524], R120 ;  /* 0x0015247801007387 */ /* 0x008fe80000100800 */
[----:B------:R-:W-:Y:S04]  /*ad20*/  STL [R1+0x1528], R123 ;  /* 0x0015287b01007387 */ /* 0x000fe80000100800 */
[----:B------:R-:W-:Y:S04]  /*ad30*/  STL [R1+0x152c], R126 ;  /* 0x00152c7e01007387 */ /* 0x000fe80000100800 */
[----:B------:R-:W2:Y:S04]  /*ad40*/  LDL.64 R32, [R1+0x1118] ;  /* 0x0011180001207983 */ /* 0x000ea80000100a00 */
[----:B------:R-:W2:Y:S04]  /*ad50*/  LDL.64 R14, [R1+0x1130] ;  /* 0x00113000010e7983 */ /* 0x000ea80000100a00 */
[----:B------:R-:W2:Y:S04]  /*ad60*/  LDL.64 R24, [R1+0x1120] ;  /* 0x0011200001187983 */ /* 0x000ea80000100a00 */
[----:B------:R-:W2:Y:S01]  /*ad70*/  LDL.64 R2, [R1+0x1128] ;  /* 0x0011280001027983 */ /* 0x000ea20000100a00 */
[----:B------:R-:W-:-:S03]  /*ad80*/  IMAD.WIDE R16, R0, 0x2, R36 ;  /* 0x0000000200107825 */ /* 0x000fc600078e0224 */
[----:B0-----:R-:W2:Y:S04]  /*ad90*/  LDL.64 R6, [R1+0x1110] ;  /* 0x0011100001067983 */ /* 0x001ea80000100a00 */
[----:B------:R-:W2:Y:S04]  /*ada0*/  LDL.64 R36, [R1+0x1108] ;  /* 0x0011080001247983 */ /* 0x000ea80000100a00 */
[----:B------:R0:W2:Y:S01]  /*adb0*/  LDG.E.U16 R221, [R18.64] ;  /* 0x0000000412dd7981 */ /* 0x0000a2000c1e1500 */
[----:B------:R-:W-:-:S03]  /*adc0*/  IMAD.WIDE R20, R0, 0x2, R38 ;  /* 0x0000000200147825 */ /* 0x000fc600078e0226 */
[----:B------:R1:W2:Y:S01]  /*add0*/  LDG.E.U16 R92, [R16.64] ;  /* 0x00000004105c7981 */ /* 0x0002a2000c1e1500 */
[----:B------:R-:W-:-:S03]  /*ade0*/  IMAD.WIDE R22, R0, 0x2, R64 ;  /* 0x0000000200167825 */ /* 0x000fc600078e0240 */
[----:B------:R0:W2:Y:S04]  /*adf0*/  LDG.E.U16 R222, [R20.64] ;  /* 0x0000000414de7981 */ /* 0x0000a8000c1e1500 */
[----:B----4-:R-:W-:Y:S04]  /*ae00*/  STL [R1+0x1530], R213 ;  /* 0x001530d501007387 */ /* 0x010fe80000100800 */
[----:B------:R4:W-:Y:S01]  /*ae10*/  STL [R1+0x90], R12 ;  /* 0x0000900c01007387 */ /* 0x0009e20000100800 */
[----:B------:R-:W-:-:S03]  /*ae20*/  IMAD.WIDE R28, R0, 0x2, R30 ;  /* 0x00000002001c7825 */ /* 0x000fc600078e021e */
[----:B------:R1:W-:Y:S04]  /*ae30*/  STL [R1+0x8c], R4 ;  /* 0x00008c0401007387 */ /* 0x0003e80000100800 */
[----:B------:R-:W3:Y:S01]  /*ae40*/  LDL.64 R30, [R1+0x1100] ;  /* 0x00110000011e7983 */ /* 0x000ee20000100a00 */
[----:B0-----:R-:W-:-:S03]  /*ae50*/  IMAD.WIDE R18, R0, 0x2, R10 ;  /* 0x0000000200127825 */ /* 0x001fc600078e020a */
[----:B------:R-:W3:Y:S04]  /*ae60*/  LDL.64 R10, [R1+0x10e8] ;  /* 0x0010e800010a7983 */ /* 0x000ee80000100a00 */
[----:B------:R2:W3:Y:S01]  /*ae70*/  LDG.E.U16 R52, [R18.64] ;  /* 0x0000000412347981 */ /* 0x0004e2000c1e1500 */
[----:B------:R-:W-:-:S03]  /*ae80*/  IMAD.WIDE R20, R0, 0x2, R8 ;  /* 0x0000000200147825 */ /* 0x000fc600078e0208 */
[----:B------:R0:W3:Y:S01]  /*ae90*/  LDG.E.U16 R91, [R28.64] ;  /* 0x000000041c5b7981 */ /* 0x0000e2000c1e1500 */
[----:B-1----:R-:W-:-:S03]  /*aea0*/  IMAD.WIDE R16, R0, 0x2, R34 ;  /* 0x0000000200107825 */ /* 0x002fc600078e0222 */
[----:B----4-:R1:W4:Y:S04]  /*aeb0*/  LDG.E.U16 R12, [R22.64] ;  /* 0x00000004160c7981 */ /* 0x010328000c1e1500 */
[----:B------:R-:W4:Y:S04]  /*aec0*/  LDL.64 R8, [R1+0x10f0] ;  /* 0x0010f00001087983 */ /* 0x000f280000100a00 */
[----:B------:R-:W4:Y:S04]  /*aed0*/  LDL.64 R34, [R1+0x10e0] ;  /* 0x0010e00001227983 */ /* 0x000f280000100a00 */
[----:B------:R-:W4:Y:S01]  /*aee0*/  LDL.64 R38, [R1+0x10a0] ;  /* 0x0010a00001267983 */ /* 0x000f220000100a00 */
[----:B--2---:R-:W-:-:S03]  /*aef0*/  IMAD.WIDE R18, R0, 0x2, R32 ;  /* 0x0000000200127825 */ /* 0x004fc600078e0220 */
[----:B------:R2:W4:Y:S04]  /*af00*/  LDG.E.U16 R73, [R20.64] ;  /* 0x0000000414497981 */ /* 0x000528000c1e1500 */
[----:B------:R-:W4:Y:S01]  /*af10*/  LDL.64 R32, [R1+0x10c0] ;  /* 0x0010c00001207983 */ /* 0x000f220000100a00 */
[----:B0-----:R-:W-:-:S03]  /*af20*/  IMAD.WIDE R28, R0, 0x2, R14 ;  /* 0x00000002001c7825 */ /* 0x001fc600078e020e */
[----:B------:R-:W4:Y:S01]  /*af30*/  LDL.64 R14, [R1+0x10d8] ;  /* 0x0010d800010e7983 */ /* 0x000f220000100a00 */
[----:B-1----:R-:W-:-:S03]  /*af40*/  IMAD.WIDE R22, R0, 0x2, R26 ;  /* 0x0000000200167825 */ /* 0x002fc600078e021a */
[----:B------:R-:W4:Y:S01]  /*af50*/  LDL.64 R26, [R1+0x10f8] ;  /* 0x0010f800011a7983 */ /* 0x000f220000100a00 */
[----:B--2---:R-:W-:-:S03]  /*af60*/  IMAD.WIDE R20, R0, 0x2, R24 ;  /* 0x0000000200147825 */ /* 0x004fc600078e0218 */
[----:B------:R0:W2:Y:S04]  /*af70*/  LDG.E.U16 R74, [R22.64] ;  /* 0x00000004164a7981 */ /* 0x0000a8000c1e1500 */
[----:B------:R-:W2:Y:S04]  /*af80*/  LDL.64 R24, [R1+0x10c8] ;  /* 0x0010c80001187983 */ /* 0x000ea80000100a00 */
[----:B------:R1:W2:Y:S01]  /*af90*/  LDG.E.U16 R51, [R16.64] ;  /* 0x0000000410337981 */ /* 0x0002a2000c1e1500 */
[----:B0-----:R-:W-:-:S03]  /*afa0*/  IMAD.WIDE R22, R0, 0x2, R2 ;  /* 0x0000000200167825 */ /* 0x001fc600078e0202 */
[----:B------:R-:W2:Y:S04]  /*afb0*/  LDL.64 R2, [R1+0x10d0] ;  /* 0x0010d00001027983 */ /* 0x000ea80000100a00 */
[----:B------:R3:W2:Y:S01]  /*afc0*/  LDG.E.U16 R126, [R22.64] ;  /* 0x00000004167e7981 */ /* 0x0006a2000c1e1500 */
[----:B-1----:R-:W-:-:S03]  /*afd0*/  IMAD.WIDE R16, R0, 0x2, R6 ;  /* 0x0000000200107825 */ /* 0x002fc600078e0206 */
[----:B------:R-:W2:Y:S04]  /*afe0*/  LDL.64 R6, [R1+0x10b8] ;  /* 0x0010b80001067983 */ /* 0x000ea80000100a00 */
[----:B------:R0:W2:Y:S04]  /*aff0*/  LDG.E.U16 R213, [R28.64] ;  /* 0x000000041cd57981 */ /* 0x0000a8000c1e1500 */
[----:B------:R1:W2:Y:S04]  /*b000*/  LDG.E.U16 R127, [R16.64] ;  /* 0x00000004107f7981 */ /* 0x0002a8000c1e1500 */
[----:B------:R-:W2:Y:S01]  /*b010*/  LDL.64 R40, [R1+0x10b0] ;  /* 0x0010b00001287983 */ /* 0x000ea20000100a00 */
[----:B0-----:R-:W-:-:S03]  /*b020*/  IMAD.WIDE R28, R0, 0x2, R36 ;  /* 0x00000002001c7825 */ /* 0x001fc600078e0224 */
[----:B------:R-:W2:Y:S04]  /*b030*/  LDL.64 R36, [R1+0x1090] ;  /* 0x0010900001247983 */ /* 0x000ea80000100a00 */
[----:B------:R4:W2:Y:S04]  /*b040*/  LDG.E.U16 R124, [R18.64] ;  /* 0x00000004127c7981 */ /* 0x0008a8000c1e1500 */
[----:B------:R0:W2:Y:S04]  /*b050*/  LDG.E.U16 R121, [R20.64] ;  /* 0x0000000414797981 */ /* 0x0000a8000c1e1500 */
[----:B------:R-:W2:Y:S04]  /*b060*/  LDL.64 R44, [R1+0x1058] ;  /* 0x00105800012c7983 */ /* 0x000ea80000100a00 */
        /* <DEDUP_REMOVED lines=21> */
[----:B------:R-:W2:Y:S01]  /*b1c0*/  LDL.64 R174, [R1+0xaf8] ;  /* 0x000af80001ae7983 */ /* 0x000ea20000100a00 */
[----:B---3--:R-:W-:-:S03]  /*b1d0*/  IMAD.WIDE R22, R0, 0x2, R30 ;  /* 0x0000000200167825 */ /* 0x008fc600078e021e */
[----:B------:R-:W3:Y:S01]  /*b1e0*/  LDL.64 R30, [R1+0x10a8] ;  /* 0x0010a800011e7983 */ /* 0x000ee20000100a00 */
[----:B-1----:R-:W-:-:S03]  /*b1f0*/  IMAD.WIDE R16, R0, 0x2, R10 ;  /* 0x0000000200107825 */ /* 0x002fc600078e020a */
[----:B------:R1:W3:Y:S04]  /*b200*/  LDG.E.U16 R13, [R22.64] ;  /* 0x00000004160d7981 */ /* 0x0002e8000c1e1500 */
[----:B------:R0:W3:Y:S04]  /*b210*/  LDG.E.U16 R155, [R16.64] ;  /* 0x00000004109b7981 */ /* 0x0000e8000c1e1500 */
[----:B------:R0:W3:Y:S01]  /*b220*/  LDG.E.U16 R10, [R28.64] ;  /* 0x000000041c0a7981 */ /* 0x0000e2000c1e1500 */
[----:B----4-:R-:W-:-:S03]  /*b230*/  IMAD.WIDE R18, R0, 0x2, R8 ;  /* 0x0000000200127825 */ /* 0x010fc600078e0208 */
[----:B------:R-:W4:Y:S01]  /*b240*/  LDL.64 R8, [R1+0x1098] ;  /* 0x0010980001087983 */ /* 0x000f220000100a00 */
[----:B0-----:R-:W-:-:S03]  /*b250*/  IMAD.WIDE R28, R0, 0x2, R34 ;  /* 0x00000002001c7825 */ /* 0x001fc600078e0222 */
[----:B------:R-:W4:Y:S04]  /*b260*/  LDL.64 R34, [R1+0x1088] ;  /* 0x0010880001227983 */ /* 0x000f280000100a00 */
[----:B------:R2:W4:Y:S04]  /*b270*/  LDG.E.U16 R220, [R18.64] ;  /* 0x0000000412dc7981 */ /* 0x000528000c1e1500 */
[----:B------:R0:W4:Y:S01]  /*b280*/  LDG.E.U16 R90, [R28.64] ;  /* 0x000000041c5a7981 */ /* 0x000122000c1e1500 */
[----:B------:R-:W-:-:S03]  /*b290*/  IMAD.WIDE R16, R0, 0x2, R32 ;  /* 0x0000000200107825 */ /* 0x000fc600078e0220 */
[----:B------:R-:W4:Y:S01]  /*b2a0*/  LDL.64 R32, [R1+0x1068] ;  /* 0x0010680001207983 */ /* 0x000f220000100a00 */
[----:B-1----:R-:W-:-:S03]  /*b2b0*/  IMAD.WIDE R22, R0, 0x2, R14 ;  /* 0x0000000200167825 */ /* 0x002fc600078e020e */
[----:B------:R-:W4:Y:S01]  /*b2c0*/  LDL.64 R14, [R1+0x1080] ;  /* 0x00108000010e7983 */ /* 0x000f220000100a00 */
[----:B------:R-:W-:-:S03]  /*b2d0*/  IMAD.WIDE R20, R0, 0x2, R26 ;  /* 0x0000000200147825 */ /* 0x000fc600078e021a */
[----:B------:R1:W4:Y:S04]  /*b2e0*/  LDG.E.U16 R89, [R22.64] ;  /* 0x0000000416597981 */ /* 0x000328000c1e1500 */
[----:B------:R0:W4:Y:S01]  /*b2f0*/  LDG.E.U16 R26, [R20.64] ;  /* 0x00000004141a7981 */ /* 0x000122000c1e1500 */
[----:B--2---:R-:W-:-:S03]  /*b300*/  IMAD.WIDE R18, R0, 0x2, R24 ;  /* 0x0000000200127825 */ /* 0x004fc600078e0218 */
[----:B------:R-:W2:Y:S04]  /*b310*/  LDL.64 R24, [R1+0x1070] ;  /* 0x0010700001187983 */ /* 0x000ea80000100a00 */
[----:B------:R1:W2:Y:S01]  /*b320*/  LDG.E.U16 R71, [R18.64] ;  /* 0x0000000412477981 */ /* 0x0002a2000c1e1500 */
[----:B0-----:R-:W-:-:S03]  /*b330*/  IMAD.WIDE R20, R0, 0x2, R2 ;  /* 0x0000000200147825 */ /* 0x001fc600078e0202 */
[----:B------:R-:W2:Y:S04]  /*b340*/  LDL.64 R2, [R1+0x1078] ;  /* 0x0010780001027983 */ /* 0x000ea80000100a00 */
[----:B------:R3:W2:Y:S01]  /*b350*/  LDG.E.U16 R72, [R20.64] ;  /* 0x0000000414487981 */ /* 0x0006a2000c1e1500 */
[----:B-1----:R-:W-:-:S03]  /*b360*/  IMAD.WIDE R18, R0, 0x2, R38 ;  /* 0x0000000200127825 */ /* 0x002fc600078e0226 */
[----:B------:R-:W2:Y:S01]  /*b370*/  LDL.64 R38, [R1+0x1040] ;  /* 0x0010400001267983 */ /* 0x000ea20000100a00 */
[----:B------:R-:W-:-:S03]  /*b380*/  IMAD.WIDE R28, R0, 0x2, R6 ;  /* 0x00000002001c7825 */ /* 0x000fc600078e0206 */
[----:B------:R-:W2:Y:S04]  /*b390*/  LDL.64 R6, [R1+0x1060] ;  /* 0x0010600001067983 */ /* 0x000ea80000100a00 */
[----:B------:R0:W2:Y:S01]  /*b3a0*/  LDG.E.U16 R49, [R28.64] ;  /* 0x000000041c317981 */ /* 0x0000a2000c1e1500 */
[----:B------:R-:W-:-:S03]  /*b3b0*/  IMAD.WIDE R22, R0, 0x2, R40 ;  /* 0x0000000200167825 */ /* 0x000fc600078e0228 */
[----:B------:R-:W2:Y:S04]  /*b3c0*/  LDL.64 R40, [R1+0x1038] ;  /* 0x0010380001287983 */ /* 0x000ea80000100a00 */
[----:B------:R4:W2:Y:S01]  /*b3d0*/  LDG.E.U16 R123, [R22.64] ;  /* 0x00000004167b7981 */ /* 0x0008a2000c1e1500 */
[----:B0-----:R-:W-:-:S03]  /*b3e0*/  IMAD.WIDE R28, R0, 0x2, R36 ;  /* 0x00000002001c7825 */ /* 0x001fc600078e0224 */
[----:B------:R-:W2:Y:S04]  /*b3f0*/  LDL.64 R36, [R1+0x1030] ;  /* 0x0010300001247983 */ /* 0x000ea80000100a00 */
[----:B------:R0:W2:Y:S04]  /*b400*/  LDG.E.U16 R11, [R28.64] ;  /* 0x000000041c0b7981 */ /* 0x0000a8000c1e1500 */
[----:B------:R2:W2:Y:S04]  /*b410*/  LDG.E.U16 R125, [R18.64] ;  /* 0x00000004127d7981 */ /* 0x0004a8000c1e1500 */
[----:B------:R1:W2:Y:S01]  /*b420*/  LDG.E.U16 R50, [R16.64] ;  /* 0x0000000410327981 */ /* 0x0002a2000c1e1500 */
[----:B---3--:R-:W-:-:S03]  /*b430*/  IMAD.WIDE R20, R0, 0x2, R30 ;  /* 0x0000000200147825 */ /* 0x008fc600078e021e */
[----:B------:R-:W3:Y:S04]  /*b440*/  LDL.64 R30, [R1+0x1050] ;  /* 0x00105000011e7983 */ /* 0x000ee80000100a00 */
[----:B------:R0:W3:Y:S01]  /*b450*/  LDG.E.U16 R120, [R20.64] ;  /* 0x0000000414787981 */ /* 0x0000e2000c1e1500 */
[----:B----4-:R-:W-:-:S03]  /*b460*/  IMAD.WIDE R22, R0, 0x2, R34 ;  /* 0x0000000200167825 */ /* 0x010fc600078e0222 */
[----:B------:R-:W4:Y:S01]  /*b470*/  LDL.64 R34, [R1+0x1018] ;  /* 0x0010180001227983 */ /* 0x000f220000100a00 */
[----:B0-----:R-:W-:-:S03]  /*b480*/  IMAD.WIDE R28, R0, 0x2, R32 ;  /* 0x00000002001c7825 */ /* 0x001fc600078e0220 */
[----:B------:R-:W4:Y:S01]  /*b490*/  LDL.64 R32, [R1+0x1010] ;  /* 0x0010100001207983 */ /* 0x000f220000100a00 */
[----:B------:R-:W-:-:S03]  /*b4a0*/  IMAD.WIDE R20, R0, 0x2, R14 ;  /* 0x0000000200147825 */ /* 0x000fc600078e020e */
[----:B------:R-:W4:Y:S04]  /*b4b0*/  LDL.64 R14, [R1+0x1028] ;  /* 0x00102800010e7983 */ /* 0x000f280000100a00 */
[----:B------:R0:W4:Y:S04]  /*b4c0*/  LDG.E.U16 R27, [R20.64] ;  /* 0x00000004141b7981 */ /* 0x000128000c1e1500 */
[----:B------:R1:W4:Y:S01]  /*b4d0*/  LDG.E.U16 R153, [R28.64] ;  /* 0x000000041c997981 */ /* 0x000322000c1e1500 */
[----:B0-----:R-:W-:-:S03]  /*b4e0*/  IMAD.WIDE R20, R0, 0x2, R44 ;  /* 0x0000000200147825 */ /* 0x001fc600078e022c */
[----:B------:R-:W4:Y:S01]  /*b4f0*/  LDL.64 R44, [R1+0x1000] ;  /* 0x00100000012c7983 */ /* 0x000f220000100a00 */
[----:B--2---:R-:W-:-:S03]  /*b500*/  IMAD.WIDE R18, R0, 0x2, R2 ;  /* 0x0000000200127825 */ /* 0x004fc600078e0202 */
[----:B------:R-:W2:Y:S01]  /*b510*/  LDL.64 R2, [R1+0x1020] ;  /* 0x0010200001027983 */ /* 0x000ea20000100a00 */
[----:B-1----:R-:W-:-:S03]  /*b520*/  IMAD.WIDE R16, R0, 0x2, R8 ;  /* 0x0000000200107825 */ /* 0x002fc600078e0208 */
[----:B------:R3:W2:Y:S01]  /*b530*/  LDG.E.U16 R138, [R18.64] ;  /* 0x00000004128a7981 */ /* 0x0006a2000c1e1500 */
[----:B------:R-:W-:-:S03]  /*b540*/  IMAD.WIDE R28, R0, 0x2, R38 ;  /* 0x00000002001c7825 */ /* 0x000fc600078e0226 */
[----:B------:R-:W2:Y:S04]  /*b550*/  LDL.64 R38, [R1+0xfe8] ;  /* 0x000fe80001267983 */ /* 0x000ea80000100a00 */
[----:B------:R0:W2:Y:S04]  /*b560*/  LDG.E.U16 R8, [R16.64] ;  /* 0x0000000410087981 */ /* 0x0000a8000c1e1500 */
[----:B------:R1:W2:Y:S04]  /*b570*/  LDG.E.U16 R87, [R20.64] ;  /* 0x0000000414577981 */ /* 0x0002a8000c1e1500 */
[----:B------:R4:W2:Y:S01]  /*b580*/  LDG.E.U16 R48, [R28.64] ;  /* 0x000000041c307981 */ /* 0x0008a2000c1e1500 */
[----:B0-----:R-:W-:-:S03]  /*b590*/  IMAD.WIDE R16, R0, 0x2, R24 ;  /* 0x0000000200107825 */ /* 0x001fc600078e0218 */
[----:B------:R0:W2:Y:S01]  /*b5a0*/  LDG.E.U16 R24, [R22.64] ;  /* 0x0000000416187981 */ /* 0x0000a2000c1e1500 */
[----:B-1----:R-:W-:-:S03]  /*b5b0*/  IMAD.WIDE R20, R0, 0x2, R36 ;  /* 0x0000000200147825 */ /* 0x002fc600078e0224 */
[----:B------:R1:W2:Y:S04]  /*b5c0*/  LDG.E.U16 R154, [R16.64] ;  /* 0x00000004109a7981 */ /* 0x0002a8000c1e1500 */
[----:B------:R-:W2:Y:S01]  /*b5d0*/  LDL.64 R36, [R1+0xfd8] ;  /* 0x000fd80001247983 */ /* 0x000ea20000100a00 */
[----:B0-----:R-:W-:-:S03]  /*b5e0*/  IMAD.WIDE R22, R0, 0x2, R6 ;  /* 0x0000000200167825 */ /* 0x001fc600078e0206 */
[----:B------:R-:W2:Y:S01]  /*b5f0*/  LDL.64 R6, [R1+0x1008] ;  /* 0x0010080001067983 */ /* 0x000ea20000100a00 */
[----:B-1----:R-:W-:-:S03]  /*b600*/  IMAD.WIDE R16, R0, 0x2, R42 ;  /* 0x0000000200107825 */ /* 0x002fc600078e022a */
[----:B------:R0:W2:Y:S04]  /*b610*/  LDG.E.U16 R88, [R22.64] ;  /* 0x0000000416587981 */ /* 0x0000a8000c1e1500 */
[----:B------:R-:W2:Y:S04]  /*b620*/  LDL.64 R42, [R1+0xfe0] ;  /* 0x000fe000012a7983 */ /* 0x000ea80000100a00 */
[----:B------:R2:W2:Y:S01]  /*b630*/  LDG.E.U16 R69, [R16.64] ;  /* 0x0000000410457981 */ /* 0x0004a2000c1e1500 */
[----:B0-----:R-:W-:-:S03]  /*b640*/  IMAD.WIDE R22, R0, 0x2, R40 ;  /* 0x0000000200167825 */ /* 0x001fc600078e0228 */
[----:B------:R-:W2:Y:S04]  /*b650*/  LDL.64 R40, [R1+0xfc8] ;  /* 0x000fc80001287983 */ /* 0x000ea80000100a00 */
[----:B------:R0:W2:Y:S04]  /*b660*/  LDG.E.U16 R47, [R22.64] ;  /* 0x00000004162f7981 */ /* 0x0000a8000c1e1500 */
[----:B------:R1:W2:Y:S01]  /*b670*/  LDG.E.U16 R117, [R20.64] ;  /* 0x0000000414757981 */ /* 0x0002a2000c1e1500 */
[----:B---3--:R-:W-:-:S03]  /*b680*/  IMAD.WIDE R18, R0, 0x2, R30 ;  /* 0x0000000200127825 */ /* 0x008fc600078e021e */
[----:B------:R-:W3:Y:S04]  /*b690*/  LDL.64 R30, [R1+0xff8] ;  /* 0x000ff800011e7983 */ /* 0x000ee80000100a00 */
[----:B------:R0:W3:Y:S01]  /*b6a0*/  LDG.E.U16 R70, [R18.64] ;  /* 0x0000000412467981 */ /* 0x0000e2000c1e1500 */
[----:B----4-:R-:W-:-:S03]  /*b6b0*/  IMAD.WIDE R28, R0, 0x2, R34 ;  /* 0x00000002001c7825 */ /* 0x010fc600078e0222 */
[----:B------:R-:W4:Y:S04]  /*b6c0*/  LDL.64 R34, [R1+0xfc0] ;  /* 0x000fc00001227983 */ /* 0x000f280000100a00 */
[----:B------:R1:W4:Y:S01]  /*b6d0*/  LDG.E.U16 R102, [R28.64] ;  /* 0x000000041c667981 */ /* 0x000322000c1e1500 */
[----:B0-----:R-:W-:-:S03]  /*b6e0*/  IMAD.WIDE R22, R0, 0x2, R32 ;  /* 0x0000000200167825 */ /* 0x001fc600078e0220 */
[----:B------:R-:W4:Y:S01]  /*b6f0*/  LDL.64 R32, [R1+0xfb8] ;  /* 0x000fb80001207983 */ /* 0x000f220000100a00 */
[----:B------:R-:W-:-:S03]  /*b700*/  IMAD.WIDE R18, R0, 0x2, R14 ;  /* 0x0000000200127825 */ /* 0x000fc600078e020e */
[----:B------:R-:W4:Y:S04]  /*b710*/  LDL.64 R14, [R1+0xfd0] ;  /* 0x000fd000010e7983 */ /* 0x000f280000100a00 */
[----:B------:R0:W4:Y:S01]  /*b720*/  LDG.E.U16 R25, [R22.64] ;  /* 0x0000000416197981 */ /* 0x000122000c1e1500 */
[----:B--2---:R-:W-:-:S03]  /*b730*/  IMAD.WIDE R16, R0, 0x2, R2 ;  /* 0x0000000200107825 */ /* 0x004fc600078e0202 */
[----:B------:R2:W4:Y:S04]  /*b740*/  LDG.E.U16 R3, [R18.64] ;  /* 0x0000000412037981 */ /* 0x000528000c1e1500 */
[----:B------:R3:W4:Y:S01]  /*b750*/  LDG.E.U16 R9, [R16.64] ;  /* 0x0000000410097981 */ /* 0x000722000c1e1500 */
[----:B0-----:R-:W-:-:S03]  /*b760*/  IMAD.WIDE R22, R0, 0x2, R38 ;  /* 0x0000000200167825 */ /* 0x001fc600078e0226 */
[----:B------:R-:W4:Y:S01]  /*b770*/  LDL.64 R38, [R1+0xf90] ;  /* 0x000f900001267983 */ /* 0x000f220000100a00 */
[----:B--2---:R-:W-:-:S03]  /*b780*/  IMAD.WIDE R18, R0, 0x2, R44 ;  /* 0x0000000200127825 */ /* 0x004fc600078e022c */
[----:B------:R-:W2:Y:S01]  /*b790*/  LDL.64 R44, [R1+0xfa8] ;  /* 0x000fa800012c7983 */ /* 0x000ea20000100a00 */
[----:B-1----:R-:W-:-:S03]  /*b7a0*/  IMAD.WIDE R28, R0, 0x2, R54 ;  /* 0x00000002001c7825 */ /* 0x002fc600078e0236 */
[----:B------:R0:W2:Y:S04]  /*b7b0*/  LDG.E.U16 R139, [R18.64] ;  /* 0x00000004128b7981 */ /* 0x0000a8000c1e1500 */
[----:B------:R-:W2:Y:S04]  /*b7c0*/  LDL.64 R54, [R1+0xf98] ;  /* 0x000f980001367983 */ /* 0x000ea80000100a00 */
[----:B------:R4:W2:Y:S04]  /*b7d0*/  LDG.E.U16 R135, [R22.64] ;  /* 0x0000000416877981 */ /* 0x0008a8000c1e1500 */
[----:B------:R1:W2:Y:S01]  /*b7e0*/  LDG.E.U16 R152, [R28.64] ;  /* 0x000000041c987981 */ /* 0x0002a2000c1e1500 */
[----:B------:R-:W-:-:S03]  /*b7f0*/  IMAD.WIDE R20, R0, 0x2, R6 ;  /* 0x0000000200147825 */ /* 0x000fc600078e0206 */
[----:B------:R-:W2:Y:S01]  /*b800*/  LDL.64 R6, [R1+0xfb0] ;  /* 0x000fb00001067983 */ /* 0x000ea20000100a00 */
[----:B0-----:R-:W-:-:S03]  /*b810*/  IMAD.WIDE R18, R0, 0x2, R36 ;  /* 0x0000000200127825 */ /* 0x001fc600078e0224 */
[----:B------:R0:W2:Y:S04]  /*b820*/  LDG.E.U16 R136, [R20.64] ;  /* 0x0000000414887981 */ /* 0x0000a8000c1e1500 */
[----:B------:R-:W2:Y:S04]  /*b830*/  LDL.64 R36, [R1+0xf80] ;  /* 0x000f800001247983 */ /* 0x000ea80000100a00 */
[----:B------:R1:W2:Y:S01]  /*b840*/  LDG.E.U16 R85, [R18.64] ;  /* 0x0000000412557981 */ /* 0x0002a2000c1e1500 */
[----:B0-----:R-:W-:-:S03]  /*b850*/  IMAD.WIDE R20, R0, 0x2, R42 ;  /* 0x0000000200147825 */ /* 0x001fc600078e022a */
[----:B------:R-:W2:Y:S04]  /*b860*/  LDL.64 R42, [R1+0xf88] ;  /* 0x000f8800012a7983 */ /* 0x000ea80000100a00 */
[----:B------:R0:W2:Y:S01]  /*b870*/  LDG.E.U16 R86, [R20.64] ;  /* 0x0000000414567981 */ /* 0x0000a2000c1e1500 */
[----:B---3--:R-:W-:-:S03]  /*b880*/  IMAD.WIDE R16, R0, 0x2, R30 ;  /* 0x0000000200107825 */ /* 0x008fc600078e021e */
[----:B------:R-:W3:Y:S04]  /*b890*/  LDL.64 R30, [R1+0xfa0] ;  /* 0x000fa000011e7983 */ /* 0x000ee80000100a00 */
[----:B------:R0:W3:Y:S01]  /*b8a0*/  LDG.E.U16 R142, [R16.64] ;  /* 0x00000004108e7981 */ /* 0x0000e2000c1e1500 */
[----:B----4-:R-:W-:-:S03]  /*b8b0*/  IMAD.WIDE R22, R0, 0x2, R34 ;  /* 0x0000000200167825 */ /* 0x010fc600078e0222 */
[----:B------:R-:W4:Y:S01]  /*b8c0*/  LDL.64 R34, [R1+0xf68] ;  /* 0x000f680001227983 */ /* 0x000f220000100a00 */
[----:B-1----:R-:W-:-:S03]  /*b8d0*/  IMAD.WIDE R28, R0, 0x2, R40 ;  /* 0x00000002001c7825 */ /* 0x002fc600078e0228 */
[----:B------:R-:W4:Y:S04]  /*b8e0*/  LDL.64 R40, [R1+0xf70] ;  /* 0x000f700001287983 */ /* 0x000f280000100a00 */
[----:B------:R3:W4:Y:S01]  /*b8f0*/  LDG.E.U16 R63, [R28.64] ;  /* 0x000000041c3f7981 */ /* 0x000722000c1e1500 */
[----:B0-----:R-:W-:-:S03]  /*b900*/  IMAD.WIDE R20, R0, 0x2, R32 ;  /* 0x0000000200147825 */ /* 0x001fc600078e0220 */
[----:B------:R-:W4:Y:S01]  /*b910*/  LDL.64 R32, [R1+0xf60] ;  /* 0x000f600001207983 */ /* 0x000f220000100a00 */
[----:B------:R-:W-:-:S03]  /*b920*/  IMAD.WIDE R16, R0, 0x2, R14 ;  /* 0x0000000200107825 */ /* 0x000fc600078e020e */
[----:B------:R-:W4:Y:S04]  /*b930*/  LDL.64 R14, [R1+0xf78] ;  /* 0x000f7800010e7983 */ /* 0x000f280000100a00 */
[----:B------:R2:W4:Y:S04]  /*b940*/  LDG.E.U16 R68, [R16.64] ;  /* 0x0000000410447981 */ /* 0x000528000c1e1500 */
[----:B------:R0:W4:Y:S01]  /*b950*/  LDG.E.U16 R46, [R22.64] ;  /* 0x00000004162e7981 */ /* 0x000122000c1e1500 */
[----:B--2---:R-:W-:-:S03]  /*b960*/  IMAD.WIDE R16, R0, 0x2, R44 ;  /* 0x0000000200107825 */ /* 0x004fc600078e022c */
[----:B------:R1:W2:Y:S04]  /*b970*/  LDG.E.U16 R45, [R20.64] ;  /* 0x00000004142d7981 */ /* 0x0002a8000c1e1500 */
[----:B------:R0:W2:Y:S01]  /*b980*/  LDG.E.U16 R251, [R16.64] ;  /* 0x0000000410fb7981 */ /* 0x0000a2000c1e1500 */
[----:B-1----:R-:W-:-:S03]  /*b990*/  IMAD.WIDE R20, R0, 0x2, R38 ;  /* 0x0000000200147825 */ /* 0x002fc600078e0226 */
[----:B------:R-:W2:Y:S01]  /*b9a0*/  LDL.64 R38, [R1+0xf38] ;  /* 0x000f380001267983 */ /* 0x000ea20000100a00 */
[----:B0-----:R-:W-:-:S03]  /*b9b0*/  IMAD.WIDE R22, R0, 0x2, R54 ;  /* 0x0000000200167825 */ /* 0x001fc600078e0236 */
[----:B------:R-:W2:Y:S04]  /*b9c0*/  LDL.64 R54, [R1+0xf40] ;  /* 0x000f400001367983 */ /* 0x000ea80000100a00 */
[----:B------:R4:W2:Y:S01]  /*b9d0*/  LDG.E.U16 R137, [R20.64] ;  /* 0x0000000414897981 */ /* 0x0008a2000c1e1500 */
        /* <DEDUP_REMOVED lines=23> */
[----:B------:R0:W4:Y:S04]  /*bb50*/  LDG.E.U16 R146, [R28.64] ;  /* 0x000000041c927981 */ /* 0x000128000c1e1500 */
[----:B------:R1:W4:Y:S01]  /*bb60*/  LDG.E.U16 R133, [R20.64] ;  /* 0x0000000414857981 */ /* 0x000322000c1e1500 */
[----:B--2---:R-:W-:-:S03]  /*bb70*/  IMAD.WIDE R18, R0, 0x2, R38 ;  /* 0x0000000200127825 */ /* 0x004fc600078e0226 */
[----:B------:R-:W2:Y:S01]  /*bb80*/  LDL.64 R38, [R1+0xee0] ;  /* 0x000ee00001267983 */ /* 0x000ea20000100a00 */
[----:B0-----:R-:W-:-:S03]  /*bb90*/  IMAD.WIDE R28, R0, 0x2, R56 ;  /* 0x00000002001c7825 */ /* 0x001fc600078e0238 */
[----:B------:R-:W2:Y:S01]  /*bba0*/  LDL.64 R56, [R1+0xef8] ;  /* 0x000ef80001387983 */ /* 0x000ea20000100a00 */
[----:B------:R-:W-:-:S03]  /*bbb0*/  IMAD.WIDE R16, R0, 0x2, R6 ;  /* 0x0000000200107825 */ /* 0x000fc600078e0206 */
[----:B------:R0:W2:Y:S04]  /*bbc0*/  LDG.E.U16 R62, [R28.64] ;  /* 0x000000041c3e7981 */ /* 0x0000a8000c1e1500 */
[----:B------:R-:W2:Y:S01]  /*bbd0*/  LDL.64 R6, [R1+0xf00] ;  /* 0x000f000001067983 */ /* 0x000ea20000100a00 */
[----:B-1----:R-:W-:-:S03]  /*bbe0*/  IMAD.WIDE R20, R0, 0x2, R54 ;  /* 0x0000000200147825 */ /* 0x002fc600078e0236 */
[----:B------:R1:W2:Y:S01]  /*bbf0*/  LDG.E.U16 R83, [R16.64] ;  /* 0x0000000410537981 */ /* 0x0002a2000c1e1500 */
[----:B0-----:R-:W-:-:S03]  /*bc00*/  IMAD.WIDE R28, R0, 0x2, R36 ;  /* 0x00000002001c7825 */ /* 0x001fc600078e0224 */
[----:B------:R-:W2:Y:S04]  /*bc10*/  LDL.64 R54, [R1+0xed8] ;  /* 0x000ed80001367983 */ /* 0x000ea80000100a00 */
[----:B------:R-:W2:Y:S01]  /*bc20*/  LDL.64 R36, [R1+0xed0] ;  /* 0x000ed00001247983 */ /* 0x000ea20000100a00 */
[----:B-1----:R-:W-:-:S03]  /*bc30*/  IMAD.WIDE R16, R0, 0x2, R42 ;  /* 0x0000000200107825 */ /* 0x002fc600078e022a */
[----:B------:R4:W2:Y:S04]  /*bc40*/  LDG.E.U16 R43, [R18.64] ;  /* 0x00000004122b7981 */ /* 0x0008a8000c1e1500 */
        /* <DEDUP_REMOVED lines=9> */
[----:B------:R0:W4:Y:S04]  /*bce0*/  LDG.E.U16 R141, [R18.64] ;  /* 0x00000004128d7981 */ /* 0x000128000c1e1500 */
[----:B------:R-:W4:Y:S01]  /*bcf0*/  LDL.64 R32, [R1+0xeb0] ;  /* 0x000eb00001207983 */ /* 0x000f220000100a00 */
[----:B------:R-:W-:-:S03]  /*bd00*/  IMAD.WIDE R22, R0, 0x2, R14 ;  /* 0x0000000200167825 */ /* 0x000fc600078e020e */
[----:B------:R-:W4:Y:S04]  /*bd10*/  LDL.64 R14, [R1+0xec8] ;  /* 0x000ec800010e7983 */ /* 0x000f280000100a00 */
[----:B------:R2:W4:Y:S01]  /*bd20*/  LDG.E.U16 R144, [R16.64] ;  /* 0x0000000410907981 */ /* 0x000522000c1e1500 */
[----:B-1----:R-:W-:-:S03]  /*bd30*/  IMAD.WIDE R20, R0, 0x2, R40 ;  /* 0x0000000200147825 */ /* 0x002fc600078e0228 */
[----:B------:R-:W4:Y:S04]  /*bd40*/  LDL.64 R40, [R1+0xec0] ;  /* 0x000ec00001287983 */ /* 0x000f280000100a00 */
[----:B------:R1:W4:Y:S04]  /*bd50*/  LDG.E.U16 R107, [R22.64] ;  /* 0x00000004166b7981 */ /* 0x000328000c1e1500 */
[----:B------:R3:W4:Y:S01]  /*bd60*/  LDG.E.U16 R110, [R20.64] ;  /* 0x00000004146e7981 */ /* 0x000722000c1e1500 */
[----:B--2---:R-:W-:-:S03]  /*bd70*/  IMAD.WIDE R16, R0, 0x2, R38 ;  /* 0x0000000200107825 */ /* 0x004fc600078e0226 */
[----:B------:R-:W2:Y:S01]  /*bd80*/  LDL.64 R38, [R1+0xe88] ;  /* 0x000e880001267983 */ /* 0x000ea20000100a00 */
[----:B-1----:R-:W-:-:S03]  /*bd90*/  IMAD.WIDE R22, R0, 0x2, R56 ;  /* 0x0000000200167825 */ /* 0x002fc600078e0238 */
[----:B------:R-:W2:Y:S04]  /*bda0*/  LDL.64 R56, [R1+0xea0] ;  /* 0x000ea00001387983 */ /* 0x000ea80000100a00 */
[----:B------:R1:W2:Y:S04]  /*bdb0*/  LDG.E.U16 R166, [R22.64] ;  /* 0x0000000416a67981 */ /* 0x0002a8000c1e1500 */
[----:B------:R4:W2:Y:S01]  /*bdc0*/  LDG.E.U16 R82, [R16.64] ;  /* 0x0000000410527981 */ /* 0x0008a2000c1e1500 */
[----:B------:R-:W-:-:S03]  /*bdd0*/  IMAD.WIDE R28, R0, 0x2, R6 ;  /* 0x00000002001c7825 */ /* 0x000fc600078e0206 */
[----:B------:R-:W2:Y:S04]  /*bde0*/  LDL.64 R6, [R1+0xea8] ;  /* 0x000ea80001067983 */ /* 0x000ea80000100a00 */
[----:B------:R0:W2:Y:S01]  /*bdf0*/  LDG.E.U16 R147, [R28.64] ;  /* 0x000000041c937981 */ /* 0x0000a2000c1e1500 */
[----:B-1----:R-:W-:-:S03]  /*be00*/  IMAD.WIDE R22, R0, 0x2, R36 ;  /* 0x0000000200167825 */ /* 0x002fc600078e0224 */
[----:B------:R-:W2:Y:S01]  /*be10*/  LDL.64 R36, [R1+0xe78] ;  /* 0x000e780001247983 */ /* 0x000ea20000100a00 */
[----:B0-----:R-:W-:-:S03]  /*be20*/  IMAD.WIDE R28, R0, 0x2, R54 ;  /* 0x00000002001c7825 */ /* 0x001fc600078e0236 */
[----:B------:R0:W2:Y:S04]  /*be30*/  LDG.E.U16 R60, [R22.64] ;  /* 0x00000004163c7981 */ /* 0x0000a8000c1e1500 */
        /* <DEDUP_REMOVED lines=8> */
[----:B------:R-:W4:Y:S01]  /*bec0*/  LDL.64 R32, [R1+0xe58] ;  /* 0x000e580001207983 */ /* 0x000f220000100a00 */
[----:B0-----:R-:W-:-:S03]  /*bed0*/  IMAD.WIDE R20, R0, 0x2, R14 ;  /* 0x0000000200147825 */ /* 0x001fc600078e020e */
[----:B------:R-:W4:Y:S04]  /*bee0*/  LDL.64 R14, [R1+0xe70] ;  /* 0x000e7000010e7983 */ /* 0x000f280000100a00 */
[----:B------:R2:W4:Y:S02]  /*bef0*/  LDG.E.U16 R101, [R28.64] ;  /* 0x000000041c657981 */ /* 0x000524000c1e1500 */
[C---:B--2---:R-:W-:Y:S02]  /*bf00*/  IMAD.WIDE R28, R0.reuse, 0x2, R38 ;  /* 0x00000002001c7825 */ /* 0x044fe400078e0226 */
[----:B------:R-:W3:Y:S02]  /*bf10*/  LDL.64 R38, [R1+0xe30] ;  /* 0x000e300001267983 */ /* 0x000ee40000100a00 */
[----:B------:R-:W-:-:S02]  /*bf20*/  IMAD.WIDE R18, R0, 0x2, R58 ;  /* 0x0000000200127825 */ /* 0x000fc400078e023a */
[----:B------:R0:W3:Y:S04]  /*bf30*/  LDG.E.U16 R59, [R20.64] ;  /* 0x00000004143b7981 */ /* 0x0000e8000c1e1500 */
[----:B------:R1:W3:Y:S04]  /*bf40*/  LDG.E.U16 R99, [R18.64] ;  /* 0x0000000412637981 */ /* 0x0002e8000c1e1500 */
[----:B------:R4:W3:Y:S01]  /*bf50*/  LDG.E.U16 R164, [R28.64] ;  /* 0x000000041ca47981 */ /* 0x0008e2000c1e1500 */
[----:B------:R-:W-:-:S03]  /*bf60*/  IMAD.WIDE R22, R0, 0x2, R6 ;  /* 0x0000000200167825 */ /* 0x000fc600078e0206 */
[----:B------:R-:W3:Y:S01]  /*bf70*/  LDL.64 R6, [R1+0xe50] ;  /* 0x000e500001067983 */ /* 0x000ee20000100a00 */
[----:B-1----:R-:W-:-:S03]  /*bf80*/  IMAD.WIDE R18, R0, 0x2, R40 ;  /* 0x0000000200127825 */ /* 0x002fc600078e0228 */
[----:B------:R1:W3:Y:S01]  /*bf90*/  LDG.E.U16 R104, [R22.64] ;  /* 0x0000000416687981 */ /* 0x0002e2000c1e1500 */
[----:B0-----:R-:W-:-:S03]  /*bfa0*/  IMAD.WIDE R20, R0, 0x2, R56 ;  /* 0x0000000200147825 */ /* 0x001fc600078e0238 */
[----:B------:R3:W3:Y:S04]  /*bfb0*/  LDG.E.U16 R42, [R18.64] ;  /* 0x00000004122a7981 */ /* 0x0006e8000c1e1500 */
[----:B------:R-:W3:Y:S04]  /*bfc0*/  LDL.64 R56, [R1+0xe48] ;  /* 0x000e480001387983 */ /* 0x000ee80000100a00 */
[----:B------:R0:W3:Y:S01]  /*bfd0*/  LDG.E.U16 R111, [R20.64] ;  /* 0x00000004146f7981 */ /* 0x0000e2000c1e1500 */
[----:B-1----:R-:W-:-:S03]  /*bfe0*/  IMAD.WIDE R22, R0, 0x2, R54 ;  /* 0x0000000200167825 */ /* 0x002fc600078e0236 */
[----:B------:R-:W3:Y:S04]  /*bff0*/  LDL.64 R54, [R1+0xe28] ;  /* 0x000e280001367983 */ /* 0x000ee80000100a00 */
[----:B------:R1:W3:Y:S01]  /*c000*/  LDG.E.U16 R167, [R22.64] ;  /* 0x0000000416a77981 */ /* 0x0002e2000c1e1500 */
[----:B0-----:R-:W-:-:S03]  /*c010*/  IMAD.WIDE R20, R0, 0x2, R36 ;  /* 0x0000000200147825 */ /* 0x001fc600078e0224 */
[----:B------:R-:W3:Y:S04]  /*c020*/  LDL.64 R36, [R1+0xe20] ;  /* 0x000e200001247983 */ /* 0x000ee80000100a00 */
[----:B------:R0:W3:Y:S04]  /*c030*/  LDG.E.U16 R41, [R16.64] ;  /* 0x0000000410297981 */ /* 0x0000e8000c1e1500 */
[----:B------:R1:W3:Y:S01]  /*c040*/  LDG.E.U16 R182, [R20.64] ;  /* 0x0000000414b67981 */ /* 0x0002e2000c1e1500 */
[----:B0-----:R-:W-:-:S03]  /*c050*/  IMAD.WIDE R16, R0, 0x2, R66 ;  /* 0x0000000200107825 */ /* 0x001fc600078e0242 */
[----:B------:R-:W3:Y:S04]  /*c060*/  LDL.64 R66, [R1+0xe10] ;  /* 0x000e100001427983 */ /* 0x000ee80000100a00 */
[----:B------:R0:W3:Y:S02]  /*c070*/  LDG.E.U16 R145, [R16.64] ;  /* 0x0000000410917981 */ /* 0x0000e4000c1e1500 */
[C---:B0-----:R-:W-:Y:S02]  /*c080*/  IMAD.WIDE R16, R0.reuse, 0x2, R64 ;  /* 0x0000000200107825 */ /* 0x041fe400078e0240 */
[----:B------:R-:W3:Y:S04]  /*c090*/  LDL.64 R64, [R1+0xdf0] ;  /* 0x000df00001407983 */ /* 0x000ee80000100a00 */
[----:B------:R0:W3:Y:S02]  /*c0a0*/  LDG.E.U16 R97, [R16.64] ;  /* 0x0000000410617981 */ /* 0x0000e4000c1e1500 */
[----:B---3--:R-:W-:-:S02]  /*c0b0*/  IMAD.WIDE R18, R0, 0x2, R30 ;  /* 0x0000000200127825 */ /* 0x008fc400078e021e */
[----:B------:R-:W0:Y:S04]  /*c0c0*/  LDL.64 R30, [R1+0xe40] ;  /* 0x000e4000011e7983 */ /* 0x000e280000100a00 */
[----:B------:R3:W2:Y:S01]  /*c0d0*/  LDG.E.U16 R114, [R18.64] ;  /* 0x0000000412727981 */ /* 0x0006a2000c1e1500 */
[----:B----4-:R-:W-:-:S03]  /*c0e0*/  IMAD.WIDE R28, R0, 0x2, R34 ;  /* 0x00000002001c7825 */ /* 0x010fc600078e0222 */
[----:B------:R-:W4:Y:S04]  /*c0f0*/  LDL.64 R34, [R1+0xe08] ;  /* 0x000e080001227983 */ /* 0x000f280000100a00 */
[----:B------:R3:W2:Y:S01]  /*c100*/  LDG.E.U16 R80, [R28.64] ;  /* 0x000000041c507981 */ /* 0x0006a2000c1e1500 */
[----:B-1----:R-:W-:-:S03]  /*c110*/  IMAD.WIDE R22, R0, 0x2, R32 ;  /* 0x0000000200167825 */ /* 0x002fc600078e0220 */
[----:B------:R-:W2:Y:S01]  /*c120*/  LDL.64 R32, [R1+0xe00] ;  /* 0x000e000001207983 */ /* 0x000ea20000100a00 */
[----:B---3--:R-:W-:-:S03]  /*c130*/  IMAD.WIDE R18, R0, 0x2, R14 ;  /* 0x0000000200127825 */ /* 0x008fc600078e020e */
[----:B------:R-:W2:Y:S04]  /*c140*/  LDL.64 R14, [R1+0xe18] ;  /* 0x000e1800010e7983 */ /* 0x000ea80000100a00 */
[----:B------:R1:W2:Y:S04]  /*c150*/  LDG.E.U16 R79, [R22.64] ;  /* 0x00000004164f7981 */ /* 0x0002a8000c1e1500 */
[----:B------:R1:W2:Y:S02]  /*c160*/  LDG.E.U16 R98, [R18.64] ;  /* 0x0000000412627981 */ /* 0x0002a4000c1e1500 */
[----:B-1----:R-:W-:-:S02]  /*c170*/  IMAD.WIDE R22, R0, 0x2, R38 ;  /* 0x0000000200167825 */ /* 0x002fc400078e0226 */
[----:B------:R-:W2:Y:S02]  /*c180*/  LDL.64 R38, [R1+0xdd8] ;  /* 0x000dd80001267983 */ /* 0x000ea40000100a00 */
[C---:B------:R-:W-:Y:S02]  /*c190*/  IMAD.WIDE R20, R0.reuse, 0x2, R6 ;  /* 0x0000000200147825 */ /* 0x040fe400078e0206 */
[----:B------:R4:W2:Y:S04]  /*c1a0*/  LDG.E.U16 R105, [R22.64] ;  /* 0x0000000416697981 */ /* 0x0008a8000c1e1500 */
[----:B------:R-:W2:Y:S04]  /*c1b0*/  LDL.64 R6, [R1+0xdf8] ;  /* 0x000df80001067983 */ /* 0x000ea80000100a00 */
[----:B------:R1:W2:Y:S01]  /*c1c0*/  LDG.E.U16 R58, [R20.64] ;  /* 0x00000004143a7981 */ /* 0x0002a2000c1e1500 */
[----:B------:R-:W-:-:S05]  /*c1d0*/  IMAD.WIDE R18, R0, 0x2, R56 ;  /* 0x0000000200127825 */ /* 0x000fca00078e0238 */
[----:B------:R1:W2:Y:S02]  /*c1e0*/  LDG.E.U16 R57, [R18.64] ;  /* 0x0000000412397981 */ /* 0x0002a4000c1e1500 */
[C---:B-1----:R-:W-:Y:S02]  /*c1f0*/  IMAD.WIDE R20, R0.reuse, 0x2, R54 ;  /* 0x0000000200147825 */ /* 0x042fe400078e0236 */
[----:B------:R-:W2:Y:S02]  /*c200*/  LDL.64 R54, [R1+0xdd0] ;  /* 0x000dd00001367983 */ /* 0x000ea40000100a00 */
[C---:B------:R-:W-:Y:S02]  /*c210*/  IMAD.WIDE R28, R0.reuse, 0x2, R76 ;  /* 0x00000002001c7825 */ /* 0x040fe400078e024c */
[----:B------:R2:W2:Y:S02]  /*c220*/  LDG.E.U16 R108, [R20.64] ;  /* 0x00000004146c7981 */ /* 0x0004a4000c1e1500 */
[----:B------:R-:W-:-:S02]  /*c230*/  IMAD.WIDE R18, R0, 0x2, R36 ;  /* 0x0000000200127825 */ /* 0x000fc400078e0224 */
[----:B------:R-:W2:Y:S04]  /*c240*/  LDL.64 R36, [R1+0xdc8] ;  /* 0x000dc80001247983 */ /* 0x000ea80000100a00 */
[----:B------:R-:W2:Y:S04]  /*c250*/  LDL.64 R76, [R1+0xde0] ;  /* 0x000de000014c7983 */ /* 0x000ea80000100a00 */
[----:B------:R1:W2:Y:S01]  /*c260*/  LDG.E.U16 R115, [R18.64] ;  /* 0x0000000412737981 */ /* 0x0002a2000c1e1500 */
[----:B0-----:R-:W-:-:S03]  /*c270*/  IMAD.WIDE R16, R0, 0x2, R30 ;  /* 0x0000000200107825 */ /* 0x001fc600078e021e */
[----:B------:R-:W3:Y:S04]  /*c280*/  LDL.64 R30, [R1+0xde8] ;  /* 0x000de800011e7983 */ /* 0x000ee80000100a00 */
[----:B------:R0:W3:Y:S01]  /*c290*/  LDG.E.U16 R40, [R16.64] ;  /* 0x0000000410287981 */ /* 0x0000e2000c1e1500 */
[----:B----4-:R-:W-:-:S03]  /*c2a0*/  IMAD.WIDE R22, R0, 0x2, R34 ;  /* 0x0000000200167825 */ /* 0x010fc600078e0222 */
[----:B------:R-:W4:Y:S04]  /*c2b0*/  LDL.64 R34, [R1+0xdb0] ;  /* 0x000db00001227983 */ /* 0x000f280000100a00 */
[----:B------:R0:W4:Y:S01]  /*c2c0*/  LDG.E.U16 R180, [R22.64] ;  /* 0x0000000416b47981 */ /* 0x000122000c1e1500 */
[----:B--2---:R-:W-:-:S03]  /*c2d0*/  IMAD.WIDE R20, R0, 0x2, R32 ;  /* 0x0000000200147825 */ /* 0x004fc600078e0220 */
[----:B------:R-:W2:Y:S01]  /*c2e0*/  LDL.64 R32, [R1+0xda8] ;  /* 0x000da80001207983 */ /* 0x000ea20000100a00 */
[----:B0-----:R-:W-:-:S03]  /*c2f0*/  IMAD.WIDE R16, R0, 0x2, R14 ;  /* 0x0000000200107825 */ /* 0x001fc600078e020e */
[----:B------:R0:W2:Y:S04]  /*c300*/  LDG.E.U16 R15, [R28.64] ;  /* 0x000000041c0f7981 */ /* 0x0000a8000c1e1500 */
[----:B------:R1:W2:Y:S04]  /*c310*/  LDG.E.U16 R118, [R16.64] ;  /* 0x0000000410767981 */ /* 0x0002a8000c1e1500 */
[----:B------:R1:W2:Y:S01]  /*c320*/  LDG.E.U16 R183, [R20.64] ;  /* 0x0000000414b77981 */ /* 0x0002a2000c1e1500 */
[----:B0-----:R-:W-:-:S03]  /*c330*/  IMAD.WIDE R28, R0, 0x2, R66 ;  /* 0x00000002001c7825 */ /* 0x001fc600078e0242 */
[----:B------:R-:W2:Y:S01]  /*c340*/  LDL.64 R66, [R1+0xdb8] ;  /* 0x000db80001427983 */ /* 0x000ea20000100a00 */
[----:B-1----:R-:W-:-:S03]  /*c350*/  IMAD.WIDE R16, R0, 0x2, R64 ;  /* 0x0000000200107825 */ /* 0x002fc600078e0240 */
[----:B------:R-:W2:Y:S04]  /*c360*/  LDL.64 R64, [R1+0xd98] ;  /* 0x000d980001407983 */ /* 0x000ea80000100a00 */
[----:B------:R3:W2:Y:S04]  /*c370*/  LDG.E.U16 R165, [R28.64] ;  /* 0x000000041ca57981 */ /* 0x0006a8000c1e1500 */
[----:B------:R0:W2:Y:S01]  /*c380*/  LDG.E.U16 R96, [R16.64] ;  /* 0x0000000410607981 */ /* 0x0000a2000c1e1500 */
[----:B------:R-:W-:-:S03]  /*c390*/  IMAD.WIDE R20, R0, 0x2, R38 ;  /* 0x0000000200147825 */ /* 0x000fc600078e0226 */
[----:B------:R-:W2:Y:S01]  /*c3a0*/  LDL.64 R38, [R1+0xd80] ;  /* 0x000d800001267983 */ /* 0x000ea20000100a00 */
[----:B------:R-:W-:-:S03]  /*c3b0*/  IMAD.WIDE R18, R0, 0x2, R6 ;  /* 0x0000000200127825 */ /* 0x000fc600078e0206 */
[----:B------:R-:W2:Y:S04]  /*c3c0*/  LDL.64 R6, [R1+0xda0] ;  /* 0x000da00001067983 */ /* 0x000ea80000100a00 */
[----:B------:R1:W2:Y:S02]  /*c3d0*/  LDG.E.U16 R214, [R18.64] ;  /* 0x0000000412d67981 */ /* 0x0002a4000c1e1500 */
[----:B-1----:R-:W-:-:S05]  /*c3e0*/  IMAD.WIDE R18, R0, 0x2, R54 ;  /* 0x0000000200127825 */ /* 0x002fca00078e0236 */
[----:B------:R2:W2:Y:S01]  /*c3f0*/  LDG.E.U16 R56, [R18.64] ;  /* 0x0000000412387981 */ /* 0x0004a2000c1e1500 */
[----:B0-----:R-:W-:-:S03]  /*c400*/  IMAD.WIDE R16, R0, 0x2, R36 ;  /* 0x0000000200107825 */ /* 0x001fc600078e0224 */
[----:B------:R-:W2:Y:S01]  /*c410*/  LDL.64 R36, [R1+0xd68] ;  /* 0x000d680001247983 */ /* 0x000ea20000100a00 */
[----:B------:R-:W-:-:S03]  /*c420*/  IMAD.WIDE R22, R0, 0x2, R76 ;  /* 0x0000000200167825 */ /* 0x000fc600078e024c */
[----:B------:R4:W2:Y:S04]  /*c430*/  LDG.E.U16 R77, [R20.64] ;  /* 0x00000004144d7981 */ /* 0x0008a8000c1e1500 */
[----:B------:R0:W2:Y:S04]  /*c440*/  LDG.E.U16 R78, [R22.64] ;  /* 0x00000004164e7981 */ /* 0x0000a8000c1e1500 */
[----:B------:R1:W2:Y:S01]  /*c450*/  LDG.E.U16 R55, [R16.64] ;  /* 0x0000000410377981 */ /* 0x0002a2000c1e1500 */
[----:B---3--:R-:W-:-:S03]  /*c460*/  IMAD.WIDE R28, R0, 0x2, R30 ;  /* 0x00000002001c7825 */ /* 0x008fc600078e021e */
[----:B------:R-:W3:Y:S04]  /*c470*/  LDL.64 R30, [R1+0xd90] ;  /* 0x000d9000011e7983 */ /* 0x000ee80000100a00 */
[----:B------:R0:W3:Y:S02]  /*c480*/  LDG.E.U16 R95, [R28.64] ;  /* 0x000000041c5f7981 */ /* 0x0000e4000c1e1500 */
[----:B0-----:R-:W-:-:S05]  /*c490*/  IMAD.WIDE R28, R0, 0x2, R112 ;  /* 0x00000002001c7825 */ /* 0x001fca00078e0270 */
[----:B------:R0:W3:Y:S01]  /*c4a0*/  LDG.E.U16 R14, [R28.64] ;  /* 0x000000041c0e7981 */ /* 0x0000e2000c1e1500 */
[----:B----4-:R-:W-:-:S03]  /*c4b0*/  IMAD.WIDE R20, R0, 0x2, R34 ;  /* 0x0000000200147825 */ /* 0x010fc600078e0222 */
[----:B------:R-:W4:Y:S04]  /*c4c0*/  LDL.64 R34, [R1+0xd58] ;  /* 0x000d580001227983 */ /* 0x000f280000100a00 */
[----:B------:R0:W4:Y:S01]  /*c4d0*/  LDG.E.U16 R109, [R20.64] ;  /* 0x00000004146d7981 */ /* 0x000122000c1e1500 */
[----:B--2---:R-:W-:-:S03]  /*c4e0*/  IMAD.WIDE R18, R0, 0x2, R32 ;  /* 0x0000000200127825 */ /* 0x004fc600078e0220 */
[----:B------:R-:W3:Y:S04]  /*c4f0*/  LDL.64 R32, [R1+0xd48] ;  /* 0x000d480001207983 */ /* 0x000ee80000100a00 */
[----:B------:R0:W3:Y:S01]  /*c500*/  LDG.E.U16 R112, [R18.64] ;  /* 0x0000000412707981 */ /* 0x0000e2000c1e1500 */
[----:B------:R-:W-:-:S03]  /*c510*/  IMAD.WIDE R22, R0, 0x2, R66 ;  /* 0x0000000200167825 */ /* 0x000fc600078e0242 */
[----:B------:R-:W3:Y:S01]  /*c520*/  LDL.64 R66, [R1+0xd50] ;  /* 0x000d500001427983 */ /* 0x000ee20000100a00 */
[----:B0-----:R-:W-:-:S03]  /*c530*/  IMAD.WIDE R28, R0, 0x2, R64 ;  /* 0x00000002001c7825 */ /* 0x001fc600078e0240 */
[----:B------:R-:W3:Y:S01]  /*c540*/  LDL.64 R64, [R1+0xd40] ;  /* 0x000d400001407983 */ /* 0x000ee20000100a00 */
[----:B------:R-:W-:-:S03]  /*c550*/  IMAD.WIDE R20, R0, 0x2, R148 ;  /* 0x0000000200147825 */ /* 0x000fc600078e0294 */
[----:B------:R-:W3:Y:S04]  /*c560*/  LDL.64 R148, [R1+0xd30] ;  /* 0x000d300001947983 */ /* 0x000ee80000100a00 */
[----:B------:R0:W3:Y:S04]  /*c570*/  LDG.E.U16 R122, [R28.64] ;  /* 0x000000041c7a7981 */ /* 0x0000e8000c1e1500 */
[----:B------:R0:W3:Y:S01]  /*c580*/  LDG.E.U16 R212, [R20.64] ;  /* 0x0000000414d47981 */ /* 0x0000e2000c1e1500 */
[----:B------:R-:W-:-:S03]  /*c590*/  IMAD.WIDE R18, R0, 0x2, R38 ;  /* 0x0000000200127825 */ /* 0x000fc600078e0226 */
[----:B------:R-:W3:Y:S01]  /*c5a0*/  LDL.64 R38, [R1+0xd28] ;  /* 0x000d280001267983 */ /* 0x000ee20000100a00 */
[----:B0-----:R-:W-:-:S03]  /*c5b0*/  IMAD.WIDE R28, R0, 0x2, R150 ;  /* 0x00000002001c7825 */ /* 0x001fc600078e0296 */
[----:B------:R4:W3:Y:S01]  /*c5c0*/  LDG.E.U16 R215, [R18.64] ;  /* 0x0000000412d77981 */ /* 0x0008e2000c1e1500 */
[----:B-1----:R-:W-:-:S03]  /*c5d0*/  IMAD.WIDE R16, R0, 0x2, R6 ;  /* 0x0000000200107825 */ /* 0x002fc600078e0206 */
[----:B------:R3:W3:Y:S04]  /*c5e0*/  LDG.E.U16 R94, [R28.64] ;  /* 0x000000041c5e7981 */ /* 0x0006e8000c1e1500 */
[----:B------:R3:W3:Y:S04]  /*c5f0*/  LDG.E.U16 R7, [R22.64] ;  /* 0x0000000416077981 */ /* 0x0006e8000c1e1500 */
[----:B------:R0:W3:Y:S01]  /*c600*/  LDG.E.U16 R119, [R16.64] ;  /* 0x0000000410777981 */ /* 0x0000e2000c1e1500 */
[----:B------:R-:W-:-:S03]  /*c610*/  IMAD.WIDE R20, R0, 0x2, R128 ;  /* 0x0000000200147825 */ /* 0x000fc600078e0280 */
[----:B------:R-:W3:Y:S04]  /*c620*/  LDL.64 R128, [R1+0xd08] ;  /* 0x000d080001807983 */ /* 0x000ee80000100a00 */
[----:B------:R-:W3:Y:S01]  /*c630*/  LDL.64 R150, [R1+0xcd8] ;  /* 0x000cd80001967983 */ /* 0x000ee20000100a00 */
[----:B0-----:R-:W-:-:S03]  /*c640*/  IMAD.WIDE R16, R0, 0x2, R130 ;  /* 0x0000000200107825 */ /* 0x001fc600078e0282 */
[----:B------:R-:W3:Y:S04]  /*c650*/  LDL.64 R130, [R1+0xd20] ;  /* 0x000d200001827983 */ /* 0x000ee80000100a00 */
[----:B------:R0:W3:Y:S04]  /*c660*/  LDG.E.U16 R245, [R16.64] ;  /* 0x0000000410f57981 */ /* 0x0000e8000c1e1500 */
[----:B------:R1:W3:Y:S02]  /*c670*/  LDG.E.U16 R76, [R20.64] ;  /* 0x00000004144c7981 */ /* 0x0002e4000c1e1500 */
[----:B---3--:R-:W-:-:S02]  /*c680*/  IMAD.WIDE R22, R0, 0x2, R30 ;  /* 0x0000000200167825 */ /* 0x008fc400078e021e */
[----:B------:R-:W1:Y:S04]  /*c690*/  LDL.64 R30, [R1+0xd38] ;  /* 0x000d3800011e7983 */ /* 0x000e680000100a00 */
[----:B------:R3:W3:Y:S02]  /*c6a0*/  LDG.E.U16 R181, [R22.64] ;  /* 0x0000000416b57981 */ /* 0x0006e4000c1e1500 */
[C---:B---3--:R-:W-:Y:S02]  /*c6b0*/  IMAD.WIDE R22, R0.reuse, 0x2, R36 ;  /* 0x0000000200167825 */ /* 0x048fe400078e0224 */
[----:B------:R-:W3:Y:S04]  /*c6c0*/  LDL.64 R36, [R1+0xd10] ;  /* 0x000d100001247983 */ /* 0x000ee80000100a00 */
[----:B------:R0:W3:Y:S01]  /*c6d0*/  LDG.E.U16 R93, [R22.64] ;  /* 0x00000004165d7981 */ /* 0x0000e2000c1e1500 */
[----:B----4-:R-:W-:-:S03]  /*c6e0*/  IMAD.WIDE R18, R0, 0x2, R34 ;  /* 0x0000000200127825 */ /* 0x010fc600078e0222 */
[----:B------:R-:W4:Y:S04]  /*c6f0*/  LDL.64 R34, [R1+0xd00] ;  /* 0x000d000001227983 */ /* 0x000f280000100a00 */
[----:B------:R0:W3:Y:S01]  /*c700*/  LDG.E.U16 R75, [R18.64] ;  /* 0x00000004124b7981 */ /* 0x0000e2000c1e1500 */
[----:B------:R-:W-:-:S03]  /*c710*/  IMAD.WIDE R28, R0, 0x2, R32 ;  /* 0x00000002001c7825 */ /* 0x000fc600078e0220 */
[----:B------:R-:W3:Y:S04]  /*c720*/  LDL.64 R32, [R1+0xcf0] ;  /* 0x000cf00001207983 */ /* 0x000ee80000100a00 */
[----:B------:R0:W3:Y:S02]  /*c730*/  LDG.E.U16 R53, [R28.64] ;  /* 0x000000041c357981 */ /* 0x0000e4000c1e1500 */
[C---:B0-----:R-:W-:Y:S02]  /*c740*/  IMAD.WIDE R16, R0.reuse, 0x2, R66 ;  /* 0x0000000200107825 */ /* 0x041fe400078e0242 */
[----:B------:R-:W3:Y:S02]  /*c750*/  LDL.64 R66, [R1+0xcf8] ;  /* 0x000cf80001427983 */ /* 0x000ee40000100a00 */
[----:B------:R-:W-:-:S02]  /*c760*/  IMAD.WIDE R22, R0, 0x2, R64 ;  /* 0x0000000200167825 */ /* 0x000fc400078e0240 */
[----:B------:R0:W3:Y:S04]  /*c770*/  LDG.E.U16 R54, [R16.64] ;  /* 0x0000000410367981 */ /* 0x0000e8000c1e1500 */
[----:B------:R-:W3:Y:S01]  /*c780*/  LDL.64 R64, [R1+0xce8] ;  /* 0x000ce80001407983 */ /* 0x000ee20000100a00 */
[----:B------:R-:W-:-:S03]  /*c790*/  IMAD.WIDE R18, R0, 0x2, R148 ;  /* 0x0000000200127825 */ /* 0x000fc600078e0294 */
[----:B------:R-:W3:Y:S04]  /*c7a0*/  LDL.64 R148, [R1+0xcc8] ;  /* 0x000cc80001947983 */ /* 0x000ee80000100a00 */
[----:B------:R0:W3:Y:S04]  /*c7b0*/  LDG.E.U16 R6, [R22.64] ;  /* 0x0000000416067981 */ /* 0x0000e8000c1e1500 */
[----:B------:R0:W3:Y:S02]  /*c7c0*/  LDG.E.U16 R113, [R18.64] ;  /* 0x0000000412717981 */ /* 0x0000e4000c1e1500 */
[----:B0-----:R-:W-:-:S02]  /*c7d0*/  IMAD.WIDE R16, R0, 0x2, R38 ;  /* 0x0000000200107825 */ /* 0x001fc400078e0226 */
[----:B------:R-:W3:Y:S02]  /*c7e0*/  LDL.64 R38, [R1+0xcd0] ;  /* 0x000cd00001267983 */ /* 0x000ee40000100a00 */
[C---:B------:R-:W-:Y:S02]  /*c7f0*/  IMAD.WIDE R22, R0.reuse, 0x2, R156 ;  /* 0x0000000200167825 */ /* 0x040fe400078e029c */
[----:B------:R4:W3:Y:S04]  /*c800*/  LDG.E.U16 R116, [R16.64] ;  /* 0x0000000410747981 */ /* 0x0008e8000c1e1500 */
[----:B------:R3:W3:Y:S04]  /*c810*/  LDG.E.U16 R247, [R22.64] ;  /* 0x0000000416f77981 */ /* 0x0006e8000c1e1500 */
[----:B------:R-:W3:Y:S01]  /*c820*/  LDL.64 R156, [R1+0xc70] ;  /* 0x000c7000019c7983 */ /* 0x000ee20000100a00 */
[----:B------:R-:W-:-:S03]  /*c830*/  IMAD.WIDE R18, R0, 0x2, R128 ;  /* 0x0000000200127825 */ /* 0x000fc600078e0280 */
[----:B------:R-:W3:Y:S04]  /*c840*/  LDL.64 R128, [R1+0xcb0] ;  /* 0x000cb00001807983 */ /* 0x000ee80000100a00 */
[----:B------:R0:W3:Y:S01]  /*c850*/  LDG.E.U16 R241, [R18.64] ;  /* 0x0000000412f17981 */ /* 0x0000e2000c1e1500 */
[----:B------:R-:W-:-:S03]  /*c860*/  IMAD.WIDE R28, R0, 0x2, R130 ;  /* 0x00000002001c7825 */ /* 0x000fc600078e0282 */
[----:B------:R-:W3:Y:S04]  /*c870*/  LDL.64 R130, [R1+0xcc0] ;  /* 0x000cc00001827983 */ /* 0x000ee80000100a00 */
[----:B------:R0:W3:Y:S01]  /*c880*/  LDG.E.U16 R249, [R28.64] ;  /* 0x000000041cf97981 */ /* 0x0000e2000c1e1500 */
[----:B-1----:R-:W-:-:S03]  /*c890*/  IMAD.WIDE R20, R0, 0x2, R30 ;  /* 0x0000000200147825 */ /* 0x002fc600078e021e */
[----:B------:R-:W2:Y:S04]  /*c8a0*/  LDL.64 R30, [R1+0xce0] ;  /* 0x000ce000011e7983 */ /* 0x000ea80000100a00 */
[----:B------:R3:W2:Y:S02]  /*c8b0*/  LDG.E.U16 R2, [R20.64] ;  /* 0x0000000414027981 */ /* 0x0006a4000c1e1500 */
[C---:B---3--:R-:W-:Y:S02]  /*c8c0*/  IMAD.WIDE R20, R0.reuse, 0x2, R36 ;  /* 0x0000000200147825 */ /* 0x048fe400078e0224 */
[----:B------:R-:W3:Y:S04]  /*c8d0*/  LDL.64 R36, [R1+0xcb8] ;  /* 0x000cb80001247983 */ /* 0x000ee80000100a00 */
[----:B------:R1:W3:Y:S01]  /*c8e0*/  LDG.E.U16 R243, [R20.64] ;  /* 0x0000000414f37981 */ /* 0x0002e2000c1e1500 */
[----:B----4-:R-:W-:-:S03]  /*c8f0*/  IMAD.WIDE R16, R0, 0x2, R34 ;  /* 0x0000000200107825 */ /* 0x010fc600078e0222 */
[----:B------:R-:W4:Y:S04]  /*c900*/  LDL.64 R34, [R1+0xca8] ;  /* 0x000ca80001227983 */ /* 0x000f280000100a00 */
[----:B------:R0:W4:Y:S01]  /*c910*/  LDG.E.U16 R239, [R16.64] ;  /* 0x0000000410ef7981 */ /* 0x000122000c1e1500 */
[----:B------:R-:W-:-:S03]  /*c920*/  IMAD.WIDE R22, R0, 0x2, R32 ;  /* 0x0000000200167825 */ /* 0x000fc600078e0220 */
[----:B------:R-:W4:Y:S01]  /*c930*/  LDL.64 R32, [R1+0xc98] ;  /* 0x000c980001207983 */ /* 0x000f220000100a00 */
[----:B0-----:R-:W-:-:S03]  /*c940*/  IMAD.WIDE R16, R0, 0x2, R150 ;  /* 0x0000000200107825 */ /* 0x001fc600078e0296 */
[----:B------:R-:W4:Y:S04]  /*c950*/  LDL.64 R150, [R1+0xc80] ;  /* 0x000c800001967983 */ /* 0x000f280000100a00 */
[----:B------:R0:W4:Y:S04]  /*c960*/  LDG.E.U16 R235, [R22.64] ;  /* 0x0000000416eb7981 */ /* 0x000128000c1e1500 */
[----:B------:R0:W4:Y:S01]  /*c970*/  LDG.E.U16 R229, [R16.64] ;  /* 0x0000000410e57981 */ /* 0x000122000c1e1500 */
[----:B------:R-:W-:-:S03]  /*c980*/  IMAD.WIDE R28, R0, 0x2, R66 ;  /* 0x00000002001c7825 */ /* 0x000fc600078e0242 */
[----:B------:R-:W4:Y:S04]  /*c990*/  LDL.64 R66, [R1+0xca0] ;  /* 0x000ca00001427983 */ /* 0x000f280000100a00 */
[----:B------:R0:W4:Y:S01]  /*c9a0*/  LDG.E.U16 R237, [R28.64] ;  /* 0x000000041ced7981 */ /* 0x000122000c1e1500 */
[----:B-1----:R-:W-:-:S03]  /*c9b0*/  IMAD.WIDE R20, R0, 0x2, R64 ;  /* 0x0000000200147825 */ /* 0x002fc600078e0240 */
        /* <DEDUP_REMOVED lines=8> */
[----:B------:R-:W-:-:S03]  /*ca40*/  IMAD.WIDE R16, R0, 0x2, R128 ;  /* 0x0000000200107825 */ /* 0x000fc600078e0280 */
[----:B------:R-:W4:Y:S04]  /*ca50*/  LDL.64 R128, [R1+0xc48] ;  /* 0x000c480001807983 */ /* 0x000f280000100a00 */
[----:B------:R1:W4:Y:S01]  /*ca60*/  LDG.E.U16 R211, [R16.64] ;  /* 0x0000000410d37981 */ /* 0x000322000c1e1500 */
[----:B0-----:R-:W-:-:S03]  /*ca70*/  IMAD.WIDE R20, R0, 0x2, R130 ;  /* 0x0000000200147825 */ /* 0x001fc600078e0282 */
[----:B------:R-:W4:Y:S04]  /*ca80*/  LDL.64 R130, [R1+0xc58] ;  /* 0x000c580001827983 */ /* 0x000f280000100a00 */
[----:B------:R0:W4:Y:S01]  /*ca90*/  LDG.E.U16 R219, [R20.64] ;  /* 0x0000000414db7981 */ /* 0x000122000c1e1500 */
[----:B--2---:R-:W-:-:S03]  /*caa0*/  IMAD.WIDE R18, R0, 0x2, R30 ;  /* 0x0000000200127825 */ /* 0x004fc600078e021e */
        /* <DEDUP_REMOVED lines=8> */
[----:B0-----:R-:W-:-:S03]  /*cb30*/  IMAD.WIDE R20, R0, 0x2, R32 ;  /* 0x0000000200147825 */ /* 0x001fc600078e0220 */
[----:B------:R-:W4:Y:S01]  /*cb40*/  LDL.64 R32, [R1+0xc40] ;  /* 0x000c400001207983 */ /* 0x000f220000100a00 */
[----:B-1----:R-:W-:-:S03]  /*cb50*/  IMAD.WIDE R28, R0, 0x2, R150 ;  /* 0x00000002001c7825 */ /* 0x002fc600078e0296 */
        /* <DEDUP_REMOVED lines=8> */
[----:B------:R0:W4:Y:S02]  /*cbe0*/  LDG.E.U16 R203, [R18.64] ;  /* 0x0000000412cb7981 */ /* 0x000124000c1e1500 */
[C---:B0-----:R-:W-:Y:S02]  /*cbf0*/  IMAD.WIDE R22, R0.reuse, 0x2, R38 ;  /* 0x0000000200167825 */ /* 0x041fe400078e0226 */
[----:B------:R-:W4:Y:S02]  /*cc00*/  LDL.64 R38, [R1+0xc18] ;  /* 0x000c180001267983 */ /* 0x000f240000100a00 */
[----:B------:R-:W-:-:S02]  /*cc10*/  IMAD.WIDE R18, R0, 0x2, R148 ;  /* 0x0000000200127825 */ /* 0x000fc400078e0294 */
[----:B------:R-:W4:Y:S02]  /*cc20*/  LDL.64 R148, [R1+0xc10] ;  /* 0x000c100001947983 */ /* 0x000f240000100a00 */
[C---:B------:R-:W-:Y:S02]  /*cc30*/  IMAD.WIDE R20, R0.reuse, 0x2, R156 ;  /* 0x0000000200147825 */ /* 0x040fe400078e029c */
[----:B------:R0:W4:Y:S04]  /*cc40*/  LDG.E.U16 R193, [R18.64] ;  /* 0x0000000412c17981 */ /* 0x000128000c1e1500 */
[----:B------:R0:W4:Y:S04]  /*cc50*/  LDG.E.U16 R195, [R20.64] ;  /* 0x0000000414c37981 */ /* 0x000128000c1e1500 */
[----:B------:R4:W4:Y:S04]  /*cc60*/  LDG.E.U16 R197, [R22.64] ;  /* 0x0000000416c57981 */ /* 0x000928000c1e1500 */
[----:B------:R-:W4:Y:S01]  /*cc70*/  LDL.64 R156, [R1+0xbd0] ;  /* 0x000bd000019c7983 */ /* 0x000f220000100a00 */
[----:B0-----:R-:W-:-:S03]  /*cc80*/  IMAD.WIDE R20, R0, 0x2, R128 ;  /* 0x0000000200147825 */ /* 0x001fc600078e0280 */
[----:B------:R-:W4:Y:S04]  /*cc90*/  LDL.64 R128, [R1+0xbf0] ;  /* 0x000bf00001807983 */ /* 0x000f280000100a00 */
[----:B------:R0:W4:Y:S01]  /*cca0*/  LDG.E.U16 R179, [R20.64] ;  /* 0x0000000414b37981 */ /* 0x000122000c1e1500 */
[----:B-1----:R-:W-:-:S03]  /*ccb0*/  IMAD.WIDE R28, R0, 0x2, R130 ;  /* 0x00000002001c7825 */ /* 0x002fc600078e0282 */
        /* <DEDUP_REMOVED lines=17> */
[----:B------:R-:W-:-:S03]  /*cdd0*/  IMAD.WIDE R18, R0, 0x2, R66 ;  /* 0x0000000200127825 */ /* 0x000fc600078e0242 */
[----:B------:R-:W4:Y:S04]  /*cde0*/  LDL.64 R66, [R1+0xbe0] ;  /* 0x000be00001427983 */ /* 0x000f280000100a00 */
[----:B0-----:R0:W4:Y:S02]  /*cdf0*/  LDG.E.U16 R17, [R18.64] ;  /* 0x0000000412117981 */ /* 0x001124000c1e1500 */
[C---:B0-----:R-:W-:Y:S02]  /*ce00*/  IMAD.WIDE R18, R0.reuse, 0x2, R64 ;  /* 0x0000000200127825 */ /* 0x041fe400078e0240 */
[----:B------:R-:W4:Y:S04]  /*ce10*/  LDL.64 R64, [R1+0xbd8] ;  /* 0x000bd80001407983 */ /* 0x000f280000100a00 */
[----:B------:R0:W4:Y:S01]  /*ce20*/  LDG.E.U16 R18, [R18.64] ;  /* 0x0000000412127981 */ /* 0x000122000c1e1500 */
[----:B-1----:R-:W-:-:S03]  /*ce30*/  IMAD.WIDE R28, R0, 0x2, R38 ;  /* 0x00000002001c7825 */ /* 0x002fc600078e0226 */
[----:B------:R-:W4:Y:S01]  /*ce40*/  LDL.64 R38, [R1+0xbc8] ;  /* 0x000bc80001267983 */ /* 0x000f220000100a00 */
[----:B------:R-:W-:-:S03]  /*ce50*/  IMAD.WIDE R22, R0, 0x2, R148 ;  /* 0x0000000200167825 */ /* 0x000fc600078e0294 */
[----:B------:R-:W4:Y:S04]  /*ce60*/  LDL.64 R148, [R1+0xbb0] ;  /* 0x000bb00001947983 */ /* 0x000f280000100a00 */
[----:B------:R1:W4:Y:S04]  /*ce70*/  LDG.E.U16 R21, [R28.64] ;  /* 0x000000041c157981 */ /* 0x000328000c1e1500 */
[----:B------:R0:W4:Y:S01]  /*ce80*/  LDG.E.U16 R22, [R22.64] ;  /* 0x0000000416167981 */ /* 0x000122000c1e1500 */
[----:B-1----:R-:W-:-:S03]  /*ce90*/  IMAD.WIDE R28, R0, 0x2, R130 ;  /* 0x00000002001c7825 */ /* 0x002fc600078e0282 */
[----:B------:R-:W4:Y:S04]  /*cea0*/  LDL.64 R130, [R1+0xbb8] ;  /* 0x000bb80001827983 */ /* 0x000f280000100a00 */
[----:B------:R1:W4:Y:S01]  /*ceb0*/  LDG.E.U16 R28, [R28.64] ;  /* 0x000000041c1c7981 */ /* 0x000322000c1e1500 */
[----:B--2---:R-:W-:-:S05]  /*cec0*/  IMAD.WIDE R30, R0, 0x2, R30 ;  /* 0x00000002001e7825 */ /* 0x004fca00078e021e */
[----:B0-----:R0:W2:Y:S02]  /*ced0*/  LDG.E.U16 R19, [R30.64] ;  /* 0x000000041e137981 */ /* 0x0010a4000c1e1500 */
[C---:B0-----:R-:W-:Y:S02]  /*cee0*/  IMAD.WIDE R30, R0.reuse, 0x2, R128 ;  /* 0x00000002001e7825 */ /* 0x041fe400078e0280 */
[----:B------:R-:W2:Y:S04]  /*cef0*/  LDL.64 R128, [R1+0xba8] ;  /* 0x000ba80001807983 */ /* 0x000ea80000100a00 */
[----:B------:R0:W2:Y:S01]  /*cf00*/  LDG.E.U16 R30, [R30.64] ;  /* 0x000000041e1e7981 */ /* 0x0000a2000c1e1500 */
[----:B---3--:R-:W-:-:S04]  /*cf10*/  IMAD.WIDE R36, R0, 0x2, R36 ;  /* 0x0000000200247825 */ /* 0x008fc800078e0224 */
[C---:B----4-:R-:W-:Y:S01]  /*cf20*/  IMAD.WIDE R34, R0.reuse, 0x2, R34 ;  /* 0x0000000200227825 */ /* 0x050fe200078e0222 */
[----:B------:R3:W4:Y:S04]  /*cf30*/  LDG.E.U16 R23, [R36.64] ;  /* 0x0000000424177981 */ /* 0x000728000c1e1500 */
[----:B-1----:R1:W4:Y:S01]  /*cf40*/  LDG.E.U16 R29, [R34.64] ;  /* 0x00000004221d7981 */ /* 0x002322000c1e1500 */
[----:B------:R-:W-:-:S05]  /*cf50*/  IMAD.WIDE R32, R0, 0x2, R32 ;  /* 0x0000000200207825 */ /* 0x000fca00078e0220 */
[----:B0-----:R0:W4:Y:S01]  /*cf60*/  LDG.E.U16 R31, [R32.64] ;  /* 0x00000004201f7981 */ /* 0x001122000c1e1500 */
[----:B---3--:R-:W-:-:S03]  /*cf70*/  IMAD.WIDE R36, R0, 0x2, R150 ;  /* 0x0000000200247825 */ /* 0x008fc600078e0296 */
[----:B------:R-:W3:Y:S01]  /*cf80*/  LDL.64 R150, [R1+0xb88] ;  /* 0x000b880001967983 */ /* 0x000ee20000100a00 */
[----:B-1----:R-:W-:-:S03]  /*cf90*/  IMAD.WIDE R34, R0, 0x2, R156 ;  /* 0x0000000200227825 */ /* 0x002fc600078e029c */
[----:B------:R-:W4:Y:S01]  /*cfa0*/  LDL.64 R156, [R1+0xb80] ;  /* 0x000b8000019c7983 */ /* 0x000f220000100a00 */
[----:B0-----:R-:W-:-:S03]  /*cfb0*/  IMAD.WIDE R32, R0, 0x2, R66 ;  /* 0x0000000200207825 */ /* 0x001fc600078e0242 */
[----:B------:R0:W4:Y:S04]  /*cfc0*/  LDG.E.U16 R34, [R34.64] ;  /* 0x0000000422227981 */ /* 0x000128000c1e1500 */
[----:B------:R-:W4:Y:S04]  /*cfd0*/  LDL.64 R66, [R1+0xb98] ;  /* 0x000b980001427983 */ /* 0x000f280000100a00 */
[----:B------:R1:W4:Y:S04]  /*cfe0*/  LDG.E.U16 R32, [R32.64] ;  /* 0x0000000420207981 */ /* 0x000328000c1e1500 */
[----:B------:R0:W4:Y:S01]  /*cff0*/  LDG.E.U16 R36, [R36.64] ;  /* 0x0000000424247981 */ /* 0x000122000c1e1500 */
[----:B------:R-:W-:-:S05]  /*d000*/  IMAD.WIDE R64, R0, 0x2, R64 ;  /* 0x0000000200407825 */ /* 0x000fca00078e0240 */
[----:B-1----:R1:W4:Y:S01]  /*d010*/  LDG.E.U16 R33, [R64.64] ;  /* 0x0000000440217981 */ /* 0x002322000c1e1500 */
[----:B------:R-:W-:-:S05]  /*d020*/  IMAD.WIDE R38, R0, 0x2, R38 ;  /* 0x0000000200267825 */ /* 0x000fca00078e0226 */
[----:B0-----:R0:W4:Y:S01]  /*d030*/  LDG.E.U16 R35, [R38.64] ;  /* 0x0000000426237981 */ /* 0x001122000c1e1500 */
[----:B-1----:R-:W-:-:S03]  /*d040*/  IMAD.WIDE R64, R0, 0x2, R158 ;  /* 0x0000000200407825 */ /* 0x002fc600078e029e */
[----:B------:R-:W4:Y:S04]  /*d050*/  LDL.64 R158, [R1+0xb68] ;  /* 0x000b6800019e7983 */ /* 0x000f280000100a00 */
[----:B------:R1:W4:Y:S01]  /*d060*/  LDG.E.U16 R64, [R64.64] ;  /* 0x0000000440407981 */ /* 0x000322000c1e1500 */
[----:B0-----:R-:W-:-:S03]  /*d070*/  IMAD.WIDE R38, R0, 0x2, R148 ;  /* 0x0000000200267825 */ /* 0x001fc600078e0294 */
[----:B------:R-:W4:Y:S04]  /*d080*/  LDL.64 R148, [R1+0xb78] ;  /* 0x000b780001947983 */ /* 0x000f280000100a00 */
[----:B------:R0:W4:Y:S01]  /*d090*/  LDG.E.U16 R38, [R38.64] ;  /* 0x0000000426267981 */ /* 0x000122000c1e1500 */
[----:B------:R-:W-:-:S05]  /*d0a0*/  IMAD.WIDE R130, R0, 0x2, R130 ;  /* 0x0000000200827825 */ /* 0x000fca00078e0282 */
[----:B------:R3:W4:Y:S01]  /*d0b0*/  LDG.E.U16 R37, [R130.64] ;  /* 0x0000000482257981 */ /* 0x000722000c1e1500 */
[----:B--2---:R-:W-:-:S05]  /*d0c0*/  IMAD.WIDE R128, R0, 0x2, R128 ;  /* 0x0000000200807825 */ /* 0x004fca00078e0280 */
[----:B0-----:R0:W2:Y:S01]  /*d0d0*/  LDG.E.U16 R39, [R128.64] ;  /* 0x0000000480277981 */ /* 0x0010a2000c1e1500 */
[----:B---3--:R-:W-:-:S03]  /*d0e0*/  IMAD.WIDE R130, R0, 0x2, R150 ;  /* 0x0000000200827825 */ /* 0x008fc600078e0296 */
[----:B------:R-:W3:Y:S01]  /*d0f0*/  LDL.64 R150, [R1+0xb58] ;  /* 0x000b580001967983 */ /* 0x000ee20000100a00 */
[----:B----4-:R-:W-:-:S05]  /*d100*/  IMAD.WIDE R66, R0, 0x2, R66 ;  /* 0x0000000200427825 */ /* 0x010fca00078e0242 */
[----:B-1----:R1:W4:Y:S02]  /*d110*/  LDG.E.U16 R65, [R66.64] ;  /* 0x0000000442417981 */ /* 0x002324000c1e1500 */
[C---:B-1----:R-:W-:Y:S02]  /*d120*/  IMAD.WIDE R66, R0.reuse, 0x2, R160 ;  /* 0x0000000200427825 */ /* 0x042fe400078e02a0 */
[----:B------:R-:W2:Y:S02]  /*d130*/  LDL.64 R160, [R1+0xb60] ;  /* 0x000b600001a07983 */ /* 0x000ea40000100a00 */
[C---:B0-----:R-:W-:Y:S02]  /*d140*/  IMAD.WIDE R128, R0.reuse, 0x2, R156 ;  /* 0x0000000200807825 */ /* 0x041fe400078e029c */
[----:B------:R-:W4:Y:S04]  /*d150*/  LDL.64 R156, [R1+0xb48] ;  /* 0x000b4800019c7983 */ /* 0x000f280000100a00 */
[----:B------:R0:W4:Y:S04]  /*d160*/  LDG.E.U16 R66, [R66.64] ;  /* 0x0000000442427981 */ /* 0x000128000c1e1500 */
[----:B------:R1:W4:Y:S04]  /*d170*/  LDG.E.U16 R128, [R128.64] ;  /* 0x0000000480807981 */ /* 0x000328000c1e1500 */
[----:B0-----:R0:W4:Y:S01]  /*d180*/  LDG.E.U16 R67, [R130.64] ;  /* 0x0000000482437981 */ /* 0x001122000c1e1500 */
[----:B------:R-:W-:-:S04]  /*d190*/  IMAD.WIDE R148, R0, 0x2, R148 ;  /* 0x0000000200947825 */ /* 0x000fc800078e0294 */
[C---:B0-----:R-:W-:Y:S01]  /*d1a0*/  IMAD.WIDE R130, R0.reuse, 0x2, R168 ;  /* 0x0000000200827825 */ /* 0x041fe200078e02a8 */
[----:B-1----:R0:W4:Y:S04]  /*d1b0*/  LDG.E.U16 R129, [R148.64] ;  /* 0x0000000494817981 */ /* 0x002128000c1e1500 */
[----:B------:R-:W4:Y:S04]  /*d1c0*/  LDL.64 R168, [R1+0xb40] ;  /* 0x000b400001a87983 */ /* 0x000f280000100a00 */
[----:B------:R1:W4:Y:S01]  /*d1d0*/  LDG.E.U16 R130, [R130.64] ;  /* 0x0000000482827981 */ /* 0x000322000c1e1500 */
[----:B0-----:R-:W-:-:S03]  /*d1e0*/  IMAD.WIDE R148, R0, 0x2, R158 ;  /* 0x0000000200947825 */ /* 0x001fc600078e029e */
[----:B------:R-:W4:Y:S04]  /*d1f0*/  LDL.64 R158, [R1+0xb38] ;  /* 0x000b3800019e7983 */ /* 0x000f280000100a00 */
[----:B-1----:R2:W4:Y:S01]  /*d200*/  LDG.E.U16 R131, [R148.64] ;  /* 0x0000000494837981 */ /* 0x002522000c1e1500 */
[----:B---3--:R-:W-:-:S04]  /*d210*/  IMAD.WIDE R150, R0, 0x2, R150 ;  /* 0x0000000200967825 */ /* 0x008fc800078e0296 */
[C---:B--2---:R-:W-:Y:S02]  /*d220*/  IMAD.WIDE R148, R0.reuse, 0x2, R160 ;  /* 0x0000000200947825 */ /* 0x044fe400078e02a0 */
[----:B------:R-:W2:Y:S04]  /*d230*/  LDL.64 R160, [R1+0xb28] ;  /* 0x000b280001a07983 */ /* 0x000ea80000100a00 */
[----:B------:R0:W3:Y:S01]  /*d240*/  LDG.E.U16 R148, [R148.64] ;  /* 0x0000000494947981 */ /* 0x0000e2000c1e1500 */
[----:B----4-:R-:W-:-:S03]  /*d250*/  IMAD.WIDE R156, R0, 0x2, R156 ;  /* 0x00000002009c7825 */ /* 0x010fc600078e029c */
[----:B0-----:R0:W4:Y:S02]  /*d260*/  LDG.E.U16 R149, [R150.64] ;  /* 0x0000000496957981 */ /* 0x001124000c1e1500 */
[C---:B0-----:R-:W-:Y:S02]  /*d270*/  IMAD.WIDE R150, R0.reuse, 0x2, R162 ;  /* 0x0000000200967825 */ /* 0x041fe400078e02a2 */
[----:B------:R-:W3:Y:S04]  /*d280*/  LDL.64 R162, [R1+0xb18] ;  /* 0x000b180001a27983 */ /* 0x000ee80000100a00 */
[----:B------:R0:W4:Y:S04]  /*d290*/  LDG.E.U16 R150, [R150.64] ;  /* 0x0000000496967981 */ /* 0x000128000c1e1500 */
[----:B0-----:R0:W4:Y:S01]  /*d2a0*/  LDG.E.U16 R151, [R156.64] ;  /* 0x000000049c977981 */ /* 0x001122000c1e1500 */
[----:B------:R-:W-:-:S04]  /*d2b0*/  IMAD.WIDE R158, R0, 0x2, R158 ;  /* 0x00000002009e7825 */ /* 0x000fc800078e029e */
[C---:B0-----:R-:W-:Y:S02]  /*d2c0*/  IMAD.WIDE R156, R0.reuse, 0x2, R168 ;  /* 0x00000002009c7825 */ /* 0x041fe400078e02a8 */
[----:B------:R-:W4:Y:S04]  /*d2d0*/  LDL.64 R168, [R1+0xb08] ;  /* 0x000b080001a87983 */ /* 0x000f280000100a00 */
[----:B------:R0:W4:Y:S04]  /*d2e0*/  LDG.E.U16 R156, [R156.64] ;  /* 0x000000049c9c7981 */ /* 0x000128000c1e1500 */
[----:B0-----:R0:W4:Y:S02]  /*d2f0*/  LDG.E.U16 R157, [R158.64] ;  /* 0x000000049e9d7981 */ /* 0x001124000c1e1500 */
[----:B0-----:R-:W-:-:S02]  /*d300*/  IMAD.WIDE R158, R0, 0x2, R170 ;  /* 0x00000002009e7825 */ /* 0x001fc400078e02aa */
[----:B------:R-:W4:Y:S04]  /*d310*/  LDL.64 R170, [R1+0xaa8] ;  /* 0x000aa80001aa7983 */ /* 0x000f280000100a00 */
[----:B------:R0:W4:Y:S01]  /*d320*/  LDG.E.U16 R158, [R158.64] ;  /* 0x000000049e9e7981 */ /* 0x000122000c1e1500 */
[----:B--2---:R-:W-:-:S05]  /*d330*/  IMAD.WIDE R160, R0, 0x2, R160 ;  /* 0x0000000200a07825 */ /* 0x004fca00078e02a0 */
[----:B0-----:R0:W2:Y:S02]  /*d340*/  LDG.E.U16 R159, [R160.64] ;  /* 0x00000004a09f7981 */ /* 0x0010a4000c1e1500 */
[C---:B0-----:R-:W-:Y:S02]  /*d350*/  IMAD.WIDE R160, R0.reuse, 0x2, R172 ;  /* 0x0000000200a07825 */ /* 0x041fe400078e02ac */
[----:B------:R-:W2:Y:S04]  /*d360*/  LDL.64 R172, [R1+0xa28] ;  /* 0x000a280001ac7983 */ /* 0x000ea80000100a00 */
[----:B------:R0:W2:Y:S01]  /*d370*/  LDG.E.U16 R160, [R160.64] ;  /* 0x00000004a0a07981 */ /* 0x0000a2000c1e1500 */
[----:B---3--:R-:W-:-:S05]  /*d380*/  IMAD.WIDE R162, R0, 0x2, R162 ;  /* 0x0000000200a27825 */ /* 0x008fca00078e02a2 */
[----:B0-----:R0:W3:Y:S02]  /*d390*/  LDG.E.U16 R161, [R162.64] ;  /* 0x00000004a2a17981 */ /* 0x0010e4000c1e1500 */
[C---:B0-----:R-:W-:Y:S02]  /*d3a0*/  IMAD.WIDE R162, R0.reuse, 0x2, R176 ;  /* 0x0000000200a27825 */ /* 0x041fe400078e02b0 */
[----:B------:R-:W3:Y:S04]  /*d3b0*/  LDL.64 R176, [R1+0xa98] ;  /* 0x000a980001b07983 */ /* 0x000ee80000100a00 */
[----:B------:R0:W3:Y:S01]  /*d3c0*/  LDG.E.U16 R162, [R162.64] ;  /* 0x00000004a2a27981 */ /* 0x0000e2000c1e1500 */
[----:B----4-:R-:W-:-:S05]  /*d3d0*/  IMAD.WIDE R168, R0, 0x2, R168 ;  /* 0x0000000200a87825 */ /* 0x010fca00078e02a8 */
[----:B0-----:R0:W4:Y:S02]  /*d3e0*/  LDG.E.U16 R163, [R168.64] ;  /* 0x00000004a8a37981 */ /* 0x001124000c1e1500 */
[C---:B0-----:R-:W-:Y:S02]  /*d3f0*/  IMAD.WIDE R168, R0.reuse, 0x2, R184 ;  /* 0x0000000200a87825 */ /* 0x041fe400078e02b8 */
[----:B------:R-:W3:Y:S04]  /*d400*/  LDL.64 R184, [R1+0xa18] ;  /* 0x000a180001b87983 */ /* 0x000ee80000100a00 */
[----:B------:R0:W3:Y:S01]  /*d410*/  LDG.E.U16 R168, [R168.64] ;  /* 0x00000004a8a87981 */ /* 0x0000e2000c1e1500 */
[----:B------:R-:W-:-:S05]  /*d420*/  IMAD.WIDE R170, R0, 0x2, R170 ;  /* 0x0000000200aa7825 */ /* 0x000fca00078e02aa */
[----:B0-----:R0:W3:Y:S04]  /*d430*/  LDG.E.U16 R169, [R170.64] ;  /* 0x00000004aaa97981 */ /* 0x0010e8000c1e1500 */
[----:B0-----:R-:W3:Y:S01]  /*d440*/  LDL.64 R170, [R1+0xa30] ;  /* 0x000a300001aa7983 */ /* 0x001ee20000100a00 */
[----:B--2---:R-:W-:-:S04]  /*d450*/  IMAD.WIDE R172, R0, 0x2, R172 ;  /* 0x0000000200ac7825 */ /* 0x004fc800078e02ac */
[----:B---3--:R-:W-:-:S06]  /*d460*/  IMAD.WIDE R170, R0, 0x2, R170 ;  /* 0x0000000200aa7825 */ /* 0x008fcc00078e02aa */
[----:B------:R0:W2:Y:S04]  /*d470*/  LDG.E.U16 R170, [R170.64] ;  /* 0x00000004aaaa7981 */ /* 0x0000a8000c1e1500 */
[----:B0-----:R0:W3:Y:S04]  /*d480*/  LDG.E.U16 R171, [R172.64] ;  /* 0x00000004acab7981 */ /* 0x0010e8000c1e1500 */
[----:B0-----:R-:W2:Y:S01]  /*d490*/  LDL.64 R172, [R1+0xb00] ;  /* 0x000b000001ac7983 */ /* 0x001ea20000100a00 */
[----:B------:R-:W-:-:S04]  /*d4a0*/  IMAD.WIDE R174, R0, 0x2, R174 ;  /* 0x0000000200ae7825 */ /* 0x000fc800078e02ae */
[----:B--2---:R-:W-:-:S06]  /*d4b0*/  IMAD.WIDE R172, R0, 0x2, R172 ;  /* 0x0000000200ac7825 */ /* 0x004fcc00078e02ac */
[----:B------:R0:W2:Y:S04]  /*d4c0*/  LDG.E.U16 R172, [R172.64] ;  /* 0x00000004acac7981 */ /* 0x0000a8000c1e1500 */
[----:B0-----:R0:W2:Y:S04]  /*d4d0*/  LDG.E.U16 R173, [R174.64] ;  /* 0x00000004aead7981 */ /* 0x0010a8000c1e1500 */
        /* <DEDUP_REMOVED lines=10> */
[----:B0-----:R-:W2:Y:S02]  /*d580*/  LDL.64 R184, [R1+0xaf0] ;  /* 0x000af00001b87983 */ /* 0x001ea40000100a00 */
[----:B--2---:R-:W-:-:S05]  /*d590*/  IMAD.WIDE R184, R0, 0x2, R184 ;  /* 0x0000000200b87825 */ /* 0x004fca00078e02b8 */
[----:B------:R0:W2:Y:S04]  /*d5a0*/  LDG.E.U16 R178, [R184.64] ;  /* 0x00000004b8b27981 */ /* 0x0000a8000c1e1500 */
        /* <DEDUP_REMOVED lines=90> */
[----:B0-----:R-:W2:Y:S04]  /*db50*/  LDL.64 R184, [R1+0x9b8] ;  /* 0x0009b80001b87983 */ /* 0x001ea80000100a00 */
[----:B------:R0:W-:Y:S01]  /*db60*/  STL [R1+0x12d8], R0 ;  /* 0x0012d80001007387 */ /* 0x0001e20000100800 */
[----:B--2---:R-:W-:-:S03]  /*db70*/  IMAD.WIDE R184, R0, 0x2, R184 ;  /* 0x0000000200b87825 */ /* 0x004fc600078e02b8 */
[----:B0-----:R-:W2:Y:S04]  /*db80*/  LDL.LU R0, [R1+0x8c] ;  /* 0x00008c0001007983 */ /* 0x001ea80000300800 */
[----:B------:R0:W4:Y:S04]  /*db90*/  LDG.E.U16 R184, [R184.64] ;  /* 0x00000004b8b87981 */ /* 0x000128000c1e1500 */
[----:B------:R-:W-:Y:S06]  /*dba0*/  BAR.SYNC.DEFER_BLOCKING 0x0 ;  /* 0x0000000000007b1d */ /* 0x000fec0000010000 */
[----:B0-----:R-:W4:Y:S04]  /*dbb0*/  LDL.LU R185, [R1+0x90] ;  /* 0x0000900001b97983 */ /* 0x001f280000300800 */
[----:B------:R0:W-:Y:S04]  /*dbc0*/  STS.U16 [R5+0x2000], R213 ;  /* 0x002000d505007388 */ /* 0x0001e80000000400 */
[----:B------:R1:W-:Y:S04]  /*dbd0*/  STS.U16 [R5+0x2200], R126 ;  /* 0x0022007e05007388 */ /* 0x0003e80000000400 */
[----:B------:R3:W-:Y:S04]  /*dbe0*/  STS.U16 [R5+0x4000], R123 ;  /* 0x0040007b05007388 */ /* 0x0007e80000000400 */
[----:B0-----:R-:W4:Y:S04]  /*dbf0*/  LDL.LU R213, [R1+0x1530] ;  /* 0x0015300001d57983 */ /* 0x001f280000300800 */
[----:B-1----:R-:W4:Y:S04]  /*dc00*/  LDL.LU R126, [R1+0x152c] ;  /* 0x00152c00017e7983 */ /* 0x002f280000300800 */
[----:B---3--:R-:W3:Y:S04]  /*dc10*/  LDL.LU R123, [R1+0x1528] ;  /* 0x00152800017b7983 */ /* 0x008ee80000300800 */
[----:B------:R0:W-:Y:S04]  /*dc20*/  STS.U16 [R5+0x4200], R120 ;  /* 0x0042007805007388 */ /* 0x0001e80000000400 */
[----:B------:R1:W-:Y:S04]  /*dc30*/  STS.U16 [R5+0x6000], R117 ;  /* 0x0060007505007388 */ /* 0x0003e80000000400 */
[----:B0-----:R-:W3:Y:S04]  /*dc40*/  LDL.LU R120, [R1+0x1524] ;  /* 0x0015240001787983 */ /* 0x001ee80000300800 */
[----:B-1----:R-:W3:Y:S04]  /*dc50*/  LDL.LU R117, [R1+0x1520] ;  /* 0x0015200001757983 */ /* 0x002ee80000300800 */
[----:B------:R0:W-:Y:S04]  /*dc60*/  STS.U16 [R5+0x6200], R3 ;  /* 0x0062000305007388 */ /* 0x0001e80000000400 */
[----:B------:R1:W-:Y:S04]  /*dc70*/  STS.U16 [R5+0x8000], R223 ;  /* 0x008000df05007388 */ /* 0x0003e80000000400 */
[----:B0-----:R-:W3:Y:S04]  /*dc80*/  LDL.LU R3, [R1+0x151c] ;  /* 0x00151c0001037983 */ /* 0x001ee80000300800 */
[----:B-1----:R-:W3:Y:S04]  /*dc90*/  LDL.LU R223, [R1+0x1518] ;  /* 0x0015180001df7983 */ /* 0x002ee80000300800 */
[----:B------:R0:W-:Y:S04]  /*dca0*/  STS.U16 [R5+0x8200], R251 ;  /* 0x008200fb05007388 */ /* 0x0001e80000000400 */
        /* <DEDUP_REMOVED lines=22> */
[----:B0-----:R-:W3:Y:S04]  /*de10*/  LDL.LU R251, [R1+0x1514] ;  /* 0x0015140001fb7983 */ /* 0x001ee80000300800 */
[----:B-1----:R-:W3:Y:S04]  /*de20*/  LDL.LU R4, [R1+0x1510] ;  /* 0x0015100001047983 */ /* 0x002ee80000300800 */
[----:B------:R-:W3:Y:S04]  /*de30*/  LDL.LU R100, [R1+0x150c] ;  /* 0x00150c0001647983 */ /* 0x000ee80000300800 */
        /* <DEDUP_REMOVED lines=8> */
[----:B--2---:R0:W-:Y:S04]  /*dec0*/  STS.U16 [R5+0x200], R0 ;  /* 0x0002000005007388 */ /* 0x0041e80000000400 */
[----:B0-----:R-:W0:Y:S04]  /*ded0*/  S2R R0, SR_TID.X ;  /* 0x0000000000007919 */ /* 0x001e280000002100 */
[----:B----4-:R1:W-:Y:S02]  /*dee0*/  STS.U16 [R5], R185 ;  /* 0x000000b905007388 */ /* 0x0103e40000000400 */
[----:B-1----:R-:W-:-:S02]  /*def0*/  LOP3.LUT R185, R5, 0x10, RZ, 0x3c, !PT ;  /* 0x0000001005b97812 */ /* 0x002fc400078e3cff */
[----:B0-----:R-:W-:-:S04]  /*df00*/  LOP3.LUT R0, R0, 0xff, RZ, 0xc0, !PT ;  /* 0x000000ff00007812 */ /* 0x001fc800078ec0ff */
[----:B------:R-:W-:-:S04]  /*df10*/  SHF.L.U32 R5, R0, 0x1, RZ ;  /* 0x0000000100057819 */ /* 0x000fc800000006ff */
[----:B------:R-:W-:Y:S01]  /*df20*/  LOP3.LUT R5, R5, 0x20, RZ, 0x3c, !PT ;  /* 0x0000002005057812 */ /* 0x000fe200078e3cff */
[----:B---3--:R0:W-:Y:S04]  /*df30*/  STS.U16 [R185+0x400], R117 ;  /* 0x00040075b9007388 */ /* 0x0081e80000000400 */
        /* <DEDUP_REMOVED lines=50> */
[----:B------:R-:W-:Y:S01]  /*e260*/  STS.U16 [R5+0x12a00], R241 ;  /* 0x012a00f105007388 */ /* 0x000fe20000000400 */
[----:B------:R-:W-:-:S03]  /*e270*/  SHF.L.U32 R0, R0, 0x1, RZ ;  /* 0x0000000100007819 */ /* 0x000fc600000006ff */
[----:B------:R-:W-:Y:S04]  /*e280*/  STS.U16 [R5+0x14800], R203 ;  /* 0x014800cb05007388 */ /* 0x000fe80000000400 */
[----:B------:R-:W-:Y:S04]  /*e290*/  STS.U16 [R5+0x14a00], R201 ;  /* 0x014a00c905007388 */ /* 0x000fe80000000400 */
[----:B------:R-:W-:Y:S04]  /*e2a0*/  STS.U16 [R5+0x16800], R22 ;  /* 0x0168001605007388 */ /* 0x000fe80000000400 */
[----:B------:R-:W-:Y:S01]  /*e2b0*/  STS.U16 [R5+0x16a00], R23 ;  /* 0x016a001705007388 */ /* 0x000fe20000000400 */
[----:B------:R-:W-:-:S03]  /*e2c0*/  LOP3.LUT R0, R0, 0x30, RZ, 0x3c, !PT ;  /* 0x0000003000007812 */ /* 0x000fc600078e3cff */
        /* <DEDUP_REMOVED lines=26> */
[----:B0-----:R-:W2:Y:S04]  /*e470*/  LDL.LU R117, [R1+0x14e8] ;  /* 0x0014e80001757983 */ /* 0x001ea80000300800 */
[----:B-1----:R-:W0:Y:S04]  /*e480*/  S2R R245, SR_TID.X ;  /* 0x0000000000f57919 */ /* 0x002e280000002100 */
[----:B------:R-:W-:Y:S04]  /*e490*/  STS.U16 [R0+0x12c00], R239 ;  /* 0x012c00ef00007388 */ /* 0x000fe80000000400 */
[----:B------:R-:W-:Y:S04]  /*e4a0*/  STS.U16 [R0+0x12e00], R237 ;  /* 0x012e00ed00007388 */ /* 0x000fe80000000400 */
[----:B------:R-:W-:Y:S04]  /*e4b0*/  STS.U16 [R0+0x14c00], R199 ;  /* 0x014c00c700007388 */ /* 0x000fe80000000400 */
[----:B------:R-:W-:Y:S04]  /*e4c0*/  STS.U16 [R0+0x14e00], R197 ;  /* 0x014e00c500007388 */ /* 0x000fe80000000400 */
[----:B------:R-:W-:Y:S01]  /*e4d0*/  STS.U16 [R0+0x16c00], R28 ;  /* 0x016c001c00007388 */ /* 0x000fe20000000400 */
[----:B0-----:R-:W-:-:S03]  /*e4e0*/  LOP3.LUT R245, R245, 0xff, RZ, 0xc0, !PT ;  /* 0x000000fff5f57812 */ /* 0x001fc600078ec0ff */
[----:B------:R-:W-:Y:S01]  /*e4f0*/  STS.U16 [R0+0x16e00], R29 ;  /* 0x016e001d00007388 */ /* 0x000fe20000000400 */
[----:B------:R-:W-:-:S03]  /*e500*/  SHF.L.U32 R5, R245, 0x1, RZ ;  /* 0x00000001f5057819 */ /* 0x000fc600000006ff */
        /* <DEDUP_REMOVED lines=28> */
[----:B0-----:R-:W-:-:S03]  /*e6d0*/  IMAD.SHL.U32 R0, R245, 0x2, RZ ;  /* 0x00000002f5007824 */ /* 0x001fc600078e00ff */
[----:B------:R-:W-:Y:S04]  /*e6e0*/  STS.U16 [R5+0x13200], R233 ;  /* 0x013200e905007388 */ /* 0x000fe80000000400 */
        /* <DEDUP_REMOVED lines=9> */
[----:B------:R-:W0:Y:S04]  /*e780*/  S2R R245, SR_TID.X ;  /* 0x0000000000f57919 */ /* 0x000e280000002100 */
        /* <DEDUP_REMOVED lines=20> */
[----:B0-----:R-:W-:-:S03]  /*e8d0*/  LOP3.LUT R245, R245, 0xff, RZ, 0xc0, !PT ;  /* 0x000000fff5f57812 */ /* 0x001fc600078ec0ff */
[----:B------:R-:W-:Y:S04]  /*e8e0*/  STS.U16 [R0+0x11400], R76 ;  /* 0x0114004c00007388 */ /* 0x000fe80000000400 */
[----:B------:R-:W-:Y:S04]  /*e8f0*/  STS.U16 [R0+0x11600], R75 ;  /* 0x0116004b00007388 */ /* 0x000fe80000000400 */
[----:B------:R-:W-:Y:S04]  /*e900*/  STS.U16 [R0+0x13400], R231 ;  /* 0x013400e700007388 */ /* 0x000fe80000000400 */
[----:B------:R-:W-:Y:S01]  /*e910*/  STS.U16 [R0+0x13600], R229 ;  /* 0x013600e500007388 */ /* 0x000fe20000000400 */
[----:B-1----:R-:W-:-:S03]  /*e920*/  SHF.L.U32 R5, R245, 0x1, RZ ;  /* 0x00000001f5057819 */ /* 0x002fc600000006ff */
        /* <DEDUP_REMOVED lines=33> */
[----:B0-----:R-:W-:-:S03]  /*eb40*/  SHF.L.U32 R0, R245, 0x1, RZ ;  /* 0x00000001f5007819 */ /* 0x001fc600000006ff */
        /* <DEDUP_REMOVED lines=45> */
[----:B------:R-:W-:Y:S01]  /*ee20*/  BAR.SYNC.DEFER_BLOCKING 0x0 ;  /* 0x0000000000007b1d */ /* 0x000fe20000010000 */
[----:B0-----:R-:W-:-:S02]  /*ee30*/  LOP3.LUT R5, R3, 0x20, RZ, 0x3c, !PT ;  /* 0x0000002003057812 */ /* 0x001fc400078e3cff */
[C---:B-1----:R-:W-:Y:S02]  /*ee40*/  LOP3.LUT R2, R3.reuse, 0x40, RZ, 0x3c, !PT ;  /* 0x0000004003027812 */ /* 0x042fe400078e3cff */
[----:B---3--:R-:W-:Y:S01]  /*ee50*/  LOP3.LUT R0, R3, 0x60, RZ, 0x3c, !PT ;  /* 0x0000006003007812 */ /* 0x008fe200078e3cff */
[----:B------:R-:W3:Y:S01]  /*ee60*/  LDL.LU R120, [R1+0x14e4] ;  /* 0x0014e40001787983 */ /* 0x000ee20000300800 */
[----:B------:R-:W-:-:S03]  /*ee70*/  LOP3.LUT R6, R223, 0x40, RZ, 0x3c, !PT ;  /* 0x00000040df067812 */ /* 0x000fc600078e3cff */
[----:B------:R-:W4:Y:S04]  /*ee80*/  LDL.LU R121, [R1+0x14e0] ;  /* 0x0014e00001797983 */ /* 0x000f280000300800 */
[----:B------:R-:W2:Y:S04]  /*ee90*/  LDL.LU R124, [R1+0x14dc] ;  /* 0x0014dc00017c7983 */ /* 0x000ea80000300800 */
[----:B------:R-:W2:Y:S04]  /*eea0*/  LDL.LU R125, [R1+0x14d8] ;  /* 0x0014d800017d7983 */ /* 0x000ea80000300800 */
[----:B------:R-:W2:Y:S04]  /*eeb0*/  LDL.LU R8, [R1+0x14d4] ;  /* 0x0014d40001087983 */ /* 0x000ea80000300800 */
[----:B------:R-:W-:Y:S04]  /*eec0*/  LDSM.16.MT88.4 R196, [R3+0x20000] ;  /* 0x0200000003c4783b */ /* 0x000fe80000004200 */
[----:B------:R-:W0:Y:S04]  /*eed0*/  LDSM.16.M88.4 R32, [R223] ;  /* 0x00000000df20783b */ /* 0x000e280000000200 */
[----:B------:R-:W1:Y:S04]  /*eee0*/  LDSM.16.M88.4 R184, [R223+0x10000] ;  /* 0x01000000dfb8783b */ /* 0x000e680000000200 */
[----:B------:R-:W1:Y:S04]  /*eef0*/  LDSM.16.MT88.4 R148, [R5+0x20000] ;  /* 0x020000000594783b */ /* 0x000e680000004200 */
[----:B------:R-:W1:Y:S04]  /*ef00*/  LDSM.16.MT88.4 R28, [R2+0x20000] ;  /* 0x02000000021c783b */ /* 0x000e680000004200 */
[----:B------:R-:W1:Y:S04]  /*ef10*/  LDSM.16.MT88.4 R216, [R0+0x20000] ;  /* 0x0200000000d8783b */ /* 0x000e680000004200 */
[----:B------:R-:W1:Y:S04]  /*ef20*/  LDSM.16.MT88.4 R208, [R3+0x20800] ;  /* 0x0208000003d0783b */ /* 0x000e680000004200 */
[----:B------:R-:W1:Y:S04]  /*ef30*/  LDSM.16.MT88.4 R64, [R5+0x20800] ;  /* 0x020800000540783b */ /* 0x000e680000004200 */
[----:B------:R-:W1:Y:S04]  /*ef40*/  LDSM.16.MT88.4 R16, [R2+0x20800] ;  /* 0x020800000210783b */ /* 0x000e680000004200 */
[----:B------:R-:W1:Y:S04]  /*ef50*/  LDSM.16.MT88.4 R192, [R0+0x20800] ;  /* 0x0208000000c0783b */ /* 0x000e680000004200 */
[----:B------:R-:W-:Y:S01]  /*ef60*/  LDSM.16.MT88.4 R128, [R3+0x21000] ;  /* 0x021000000380783b */ /* 0x000fe20000004200 */
[C---:B0-----:R-:W-:Y:S03]  /*ef70*/  HMMA.16816.F32 R156, R196.reuse, R32, RZ ;  /* 0x00000020c49c723c */ /* 0x041fe600000018ff */
[----:B------:R-:W0:Y:S04]  /*ef80*/  LDSM.16.M88.4 R36, [R6] ;  /* 0x000000000624783b */ /* 0x000e280000000200 */
[----:B------:R-:W0:Y:S01]  /*ef90*/  LDSM.16.M88.4 R188, [R6+0x10000] ;  /* 0x0100000006bc783b */ /* 0x000e220000000200 */
[----:B-1----:R-:W-:Y:S03]  /*efa0*/  HMMA.16816.F32 R196, R196, R184, RZ ;  /* 0x000000b8c4c4723c */ /* 0x002fe600000018ff */
[----:B------:R-:W1:Y:S04]  /*efb0*/  LDSM.16.MT88.4 R172, [R5+0x21000] ;  /* 0x0210000005ac783b */ /* 0x000e680000004200 */
[----:B------:R-:W0:Y:S01]  /*efc0*/  LDSM.16.MT88.4 R160, [R2+0x21000] ;  /* 0x0210000002a0783b */ /* 0x000e220000004200 */
[-C--:B------:R-:W-:Y:S03]  /*efd0*/  HMMA.16816.F32 R168, R148, R32.reuse, RZ ;  /* 0x0000002094a8723c */ /* 0x080fe600000018ff */
[----:B------:R-:W0:Y:S04]  /*efe0*/  LDSM.16.MT88.4 R204, [R0+0x21000] ;  /* 0x0210000000cc783b */ /* 0x000e280000004200 */
[----:B------:R-:W-:Y:S01]  /*eff0*/  LDSM.16.MT88.4 R200, [R0+0x21800] ;  /* 0x0218000000c8783b */ /* 0x000fe20000004200 */
[----:B------:R-:W-:Y:S03]  /*f000*/  HMMA.16816.F32 R176, R28, R32, RZ ;  /* 0x000000201cb0723c */ /* 0x000fe600000018ff */
[----:B------:R-:W2:Y:S04]  /*f010*/  LDL.LU R9, [R1+0x14d0] ;  /* 0x0014d00001097983 */ /* 0x000ea80000300800 */
[----:B------:R-:W2:Y:S01]  /*f020*/  LDL.LU R102, [R1+0x14cc] ;  /* 0x0014cc0001667983 */ /* 0x000ea20000300800 */
[-C--:B------:R-:W-:Y:S03]  /*f030*/  HMMA.16816.F32 R148, R148, R184.reuse, RZ ;  /* 0x000000b89494723c */ /* 0x080fe600000018ff */
[----:B------:R-:W2:Y:S04]  /*f040*/  LDL.LU R103, [R1+0x14c8] ;  /* 0x0014c80001677983 */ /* 0x000ea80000300800 */
[----:B------:R-:W2:Y:S01]  /*f050*/  LDL.LU R106, [R1+0x14c4] ;  /* 0x0014c400016a7983 */ /* 0x000ea20000300800 */
[----:B------:R-:W-:Y:S03]  /*f060*/  HMMA.16816.F32 R28, R28, R184, RZ ;  /* 0x000000b81c1c723c */ /* 0x000fe600000018ff */
[----:B------:R-:W2:Y:S04]  /*f070*/  LDL.LU R107, [R1+0x14c0] ;  /* 0x0014c000016b7983 */ /* 0x000ea80000300800 */
[----:B------:R-:W2:Y:S01]  /*f080*/  LDL.LU R110, [R1+0x14bc] ;  /* 0x0014bc00016e7983 */ /* 0x000ea20000300800 */
[----:B------:R-:W-:Y:S03]  /*f090*/  HMMA.16816.F32 R20, R216, R32, RZ ;  /* 0x00000020d814723c */ /* 0x000fe600000018ff */
[----:B------:R-:W2:Y:S04]  /*f0a0*/  LDL.LU R111, [R1+0x14b8] ;  /* 0x0014b800016f7983 */ /* 0x000ea80000300800 */
[----:B------:R-:W2:Y:S01]  /*f0b0*/  LDL.LU R114, [R1+0x14b4] ;  /* 0x0014b40001727983 */ /* 0x000ea20000300800 */
[----:B------:R-:W-:Y:S03]  /*f0c0*/  HMMA.16816.F32 R156, R208, R34, R156 ;  /* 0x00000022d09c723c */ /* 0x000fe6000000189c */
[----:B------:R-:W2:Y:S04]  /*f0d0*/  LDL.LU R115, [R1+0x14b0] ;  /* 0x0014b00001737983 */ /* 0x000ea80000300800 */
[----:B------:R-:W2:Y:S01]  /*f0e0*/  LDL.LU R118, [R1+0x14ac] ;  /* 0x0014ac0001767983 */ /* 0x000ea20000300800 */
[----:B------:R-:W-:Y:S03]  /*f0f0*/  HMMA.16816.F32 R216, R216, R184, RZ ;  /* 0x000000b8d8d8723c */ /* 0x000fe600000018ff */
[----:B------:R-:W2:Y:S04]  /*f100*/  LDL.LU R119, [R1+0x14a8] ;  /* 0x0014a80001777983 */ /* 0x000ea80000300800 */
[----:B------:R-:W2:Y:S01]  /*f110*/  LDL.LU R122, [R1+0x14a4] ;  /* 0x0014a400017a7983 */ /* 0x000ea20000300800 */
[----:B------:R-:W-:Y:S03]  /*f120*/  HMMA.16816.F32 R208, R208, R186, R196 ;  /* 0x000000bad0d0723c */ /* 0x000fe600000018c4 */
[----:B------:R-:W-:Y:S04]  /*f130*/  LDSM.16.MT88.4 R196, [R3+0x22000] ;  /* 0x0220000003c4783b */ /* 0x000fe80000004200 */
[----:B------:R-:W2:Y:S01]  /*f140*/  LDL.LU R123, [R1+0x14a0] ;  /* 0x0014a000017b7983 */ /* 0x000ea20000300800 */
[-C--:B------:R-:W-:Y:S03]  /*f150*/  HMMA.16816.F32 R168, R64, R34.reuse, R168 ;  /* 0x0000002240a8723c */ /* 0x080fe600000018a8 */
[----:B------:R-:W2:Y:S04]  /*f160*/  LDL.LU R126, [R1+0x149c] ;  /* 0x00149c00017e7983 */ /* 0x000ea80000300800 */
[----:B------:R-:W2:Y:S01]  /*f170*/  LDL.LU R127, [R1+0x1498] ;  /* 0x00149800017f7983 */ /* 0x000ea20000300800 */
[----:B------:R-:W-:Y:S03]  /*f180*/  HMMA.16816.F32 R176, R16, R34, R176 ;  /* 0x0000002210b0723c */ /* 0x000fe600000018b0 */
[----:B------:R-:W2:Y:S04]  /*f190*/  LDL.LU R10, [R1+0x1494] ;  /* 0x00149400010a7983 */ /* 0x000ea80000300800 */
[----:B------:R-:W2:Y:S01]  /*f1a0*/  LDL.LU R11, [R1+0x1490] ;  /* 0x00149000010b7983 */ /* 0x000ea20000300800 */
[-C--:B------:R-:W-:Y:S03]  /*f1b0*/  HMMA.16816.F32 R64, R64, R186.reuse, R148 ;  /* 0x000000ba4040723c */ /* 0x080fe60000001894 */
[----:B------:R-:W1:Y:S04]  /*f1c0*/  LDSM.16.MT88.4 R148, [R3+0x21800] ;  /* 0x021800000394783b */ /* 0x000e680000004200 */
[----:B------:R-:W2:Y:S01]  /*f1d0*/  LDL.LU R24, [R1+0x148c] ;  /* 0x00148c0001187983 */ /* 0x000ea20000300800 */
[----:B------:R-:W-:Y:S03]  /*f1e0*/  HMMA.16816.F32 R16, R16, R186, R28 ;  /* 0x000000ba1010723c */ /* 0x000fe6000000181c */
[----:B------:R-:W1:Y:S04]  /*f1f0*/  LDSM.16.MT88.4 R28, [R5+0x21800] ;  /* 0x02180000051c783b */ /* 0x000e680000004200 */
[----:B------:R-:W2:Y:S01]  /*f200*/  LDL.LU R25, [R1+0x1488] ;  /* 0x0014880001197983 */ /* 0x000ea20000300800 */
[----:B------:R-:W-:Y:S03]  /*f210*/  HMMA.16816.F32 R32, R192, R34, R20 ;  /* 0x00000022c020723c */ /* 0x000fe60000001814 */
[----:B------:R-:W1:Y:S04]  /*f220*/  LDSM.16.MT88.4 R20, [R2+0x21800] ;  /* 0x021800000214783b */ /* 0x000e680000004200 */
[----:B------:R-:W2:Y:S01]  /*f230*/  LDL.LU R136, [R1+0x1484] ;  /* 0x0014840001887983 */ /* 0x000ea20000300800 */
[----:B0-----:R-:W-:Y:S03]  /*f240*/  HMMA.16816.F32 R156, R128, R36, R156 ;  /* 0x00000024809c723c */ /* 0x001fe6000000189c */
[----:B------:R-:W2:Y:S04]  /*f250*/  LDL.LU R137, [R1+0x1480] ;  /* 0x0014800001897983 */ /* 0x000ea80000300800 */
[----:B------:R-:W2:Y:S01]  /*f260*/  LDL.LU R140, [R1+0x147c] ;  /* 0x00147c00018c7983 */ /* 0x000ea20000300800 */
[----:B------:R-:W-:Y:S03]  /*f270*/  HMMA.16816.F32 R216, R192, R186, R216 ;  /* 0x000000bac0d8723c */ /* 0x000fe600000018d8 */
[----:B------:R-:W-:Y:S04]  /*f280*/  LDSM.16.M88.4 R184, [R223+0x10080] ;  /* 0x01008000dfb8783b */ /* 0x000fe80000000200 */
[----:B------:R-:W-:Y:S01]  /*f290*/  LDSM.16.MT88.4 R192, [R0+0x22000] ;  /* 0x0220000000c0783b */ /* 0x000fe20000004200 */
[----:B------:R-:W-:Y:S03]  /*f2a0*/  HMMA.16816.F32 R208, R128, R188, R208 ;  /* 0x000000bc80d0723c */ /* 0x000fe600000018d0 */
[----:B------:R-:W-:Y:S04]  /*f2b0*/  LDSM.16.MT88.4 R128, [R5+0x22000] ;  /* 0x022000000580783b */ /* 0x000fe80000004200 */
[----:B------:R-:W2:Y:S01]  /*f2c0*/  LDL.LU R141, [R1+0x1478] ;  /* 0x00147800018d7983 */ /* 0x000ea20000300800 */
[-C--:B-1----:R-:W-:Y:S03]  /*f2d0*/  HMMA.16816.F32 R168, R172, R36.reuse, R168 ;  /* 0x00000024aca8723c */ /* 0x082fe600000018a8 */
[----:B------:R-:W2:Y:S04]  /*f2e0*/  LDL.LU R144, [R1+0x1474] ;  /* 0x0014740001907983 */ /* 0x000ea80000300800 */
[----:B------:R-:W2:Y:S01]  /*f2f0*/  LDL.LU R145, [R1+0x1470] ;  /* 0x0014700001917983 */ /* 0x000ea20000300800 */
[----:B------:R-:W-:Y:S03]  /*f300*/  HMMA.16816.F32 R176, R160, R36, R176 ;  /* 0x00000024a0b0723c */ /* 0x000fe600000018b0 */
[----:B------:R-:W2:Y:S04]  /*f310*/  LDL.LU R164, [R1+0x146c] ;  /* 0x00146c0001a47983 */ /* 0x000ea80000300800 */
[----:B------:R-:W2:Y:S01]  /*f320*/  LDL.LU R165, [R1+0x1468] ;  /* 0x0014680001a57983 */ /* 0x000ea20000300800 */
[-C--:B------:R-:W-:Y:S03]  /*f330*/  HMMA.16816.F32 R172, R172, R188.reuse, R64 ;  /* 0x000000bcacac723c */ /* 0x080fe60000001840 */
[----:B------:R-:W-:Y:S04]  /*f340*/  LDSM.16.MT88.4 R64, [R2+0x22000] ;  /* 0x022000000240783b */ /* 0x000fe80000004200 */
[----:B------:R-:W2:Y:S01]  /*f350*/  LDL.LU R180, [R1+0x1464] ;  /* 0x0014640001b47983 */ /* 0x000ea20000300800 */
[----:B------:R-:W-:Y:S03]  /*f360*/  HMMA.16816.F32 R160, R160, R188, R16 ;  /* 0x000000bca0a0723c */ /* 0x000fe60000001810 */
[----:B------:R-:W0:Y:S04]  /*f370*/  LDSM.16.M88.4 R16, [R223+0x80] ;  /* 0x00008000df10783b */ /* 0x000e280000000200 */
[----:B------:R-:W2:Y:S01]  /*f380*/  LDL.LU R181, [R1+0x1460] ;  /* 0x0014600001b57983 */ /* 0x000ea20000300800 */
[----:B------:R-:W-:Y:S03]  /*f390*/  HMMA.16816.F32 R32, R204, R36, R32 ;  /* 0x00000024cc20723c */ /* 0x000fe60000001820 */
[----:B------:R-:W2:Y:S04]  /*f3a0*/  LDL.LU R212, [R1+0x145c] ;  /* 0x00145c0001d47983 */ /* 0x000ea80000300800 */
[----:B------:R-:W2:Y:S01]  /*f3b0*/  LDL.LU R213, [R1+0x1458] ;  /* 0x0014580001d57983 */ /* 0x000ea20000300800 */
[----:B------:R-:W-:Y:S03]  /*f3c0*/  HMMA.16816.F32 R156, R148, R38, R156 ;  /* 0x00000026949c723c */ /* 0x000fe6000000189c */
[----:B------:R-:W2:Y:S04]  /*f3d0*/  LDL.LU R12, [R1+0x1454] ;  /* 0x00145400010c7983 */ /* 0x000ea80000300800 */
[----:B------:R-:W2:Y:S01]  /*f3e0*/  LDL.LU R13, [R1+0x1450] ;  /* 0x00145000010d7983 */ /* 0x000ea20000300800 */
[----:B------:R-:W-:Y:S03]  /*f3f0*/  HMMA.16816.F32 R204, R204, R188, R216 ;  /* 0x000000bccccc723c */ /* 0x000fe600000018d8 */
[----:B------:R-:W-:Y:S04]  /*f400*/  LDSM.16.MT88.4 R216, [R0+0x22800] ;  /* 0x0228000000d8783b */ /* 0x000fe80000004200 */
        /* <DEDUP_REMOVED lines=26> */
[----:B------:R-:W0:Y:S04]  /*f5b0*/  LDSM.16.M88.4 R148, [R6+0x80] ;  /* 0x000080000694783b */ /* 0x000e280000000200 */
[----:B------:R-:W2:Y:S01]  /*f5c0*/  LDL.LU R183, [R1+0x1420] ;  /* 0x0014200001b77983 */ /* 0x000ea20000300800 */
[-C--:B------:R-:W-:Y:S03]  /*f5d0*/  HMMA.16816.F32 R168, R128, R16.reuse, R168 ;  /* 0x0000001080a8723c */ /* 0x080fe600000018a8 */
[----:B------:R-:W2:Y:S04]  /*f5e0*/  LDL.LU R214, [R1+0x141c] ;  /* 0x00141c0001d67983 */ /* 0x000ea80000300800 */
[----:B------:R-:W2:Y:S01]  /*f5f0*/  LDL.LU R215, [R1+0x1418] ;  /* 0x0014180001d77983 */ /* 0x000ea20000300800 */
[----:B------:R-:W-:Y:S08]  /*f600*/  HMMA.16816.F32 R176, R64, R16, R176 ;  /* 0x0000001040b0723c */ /* 0x000ff000000018b0 */
[-C--:B------:R-:W-:Y:S01]  /*f610*/  HMMA.16816.F32 R128, R128, R184.reuse, R28 ;  /* 0x000000b88080723c */ /* 0x080fe2000000181c */
[----:B------:R-:W0:Y:S07]  /*f620*/  LDSM.16.MT88.4 R28, [R5+0x23000] ;  /* 0x02300000051c783b */ /* 0x000e2e0000004200 */
[----:B------:R-:W-:Y:S01]  /*f630*/  HMMA.16816.F32 R64, R64, R184, R20 ;  /* 0x000000b84040723c */ /* 0x000fe20000001814 */
[----:B------:R-:W0:Y:S07]  /*f640*/  LDSM.16.MT88.4 R20, [R2+0x23000] ;  /* 0x023000000214783b */ /* 0x000e2e0000004200 */
[----:B------:R-:W-:Y:S08]  /*f650*/  HMMA.16816.F32 R36, R192, R16, R36 ;  /* 0x00000010c024723c */ /* 0x000ff00000001824 */
[----:B-1----:R-:W-:Y:S08]  /*f660*/  HMMA.16816.F32 R156, R172, R18, R156 ;  /* 0x00000012ac9c723c */ /* 0x002ff0000000189c */
[----:B------:R-:W-:Y:S01]  /*f670*/  HMMA.16816.F32 R192, R192, R184, R200 ;  /* 0x000000b8c0c0723c */ /* 0x000fe200000018c8 */
[----:B------:R-:W-:Y:S07]  /*f680*/  LDSM.16.MT88.4 R200, [R0+0x23800] ;  /* 0x0238000000c8783b */ /* 0x000fee0000004200 */
[----:B------:R-:W-:Y:S01]  /*f690*/  HMMA.16816.F32 R172, R172, R186, R196 ;  /* 0x000000baacac723c */ /* 0x000fe200000018c4 */
[----:B------:R-:W-:Y:S07]  /*f6a0*/  LDSM.16.MT88.4 R196, [R3+0x24000] ;  /* 0x0240000003c4783b */ /* 0x000fee0000004200 */
[-C--:B------:R-:W-:Y:S08]  /*f6b0*/  HMMA.16816.F32 R168, R160, R18.reuse, R168 ;  /* 0x00000012a0a8723c */ /* 0x080ff000000018a8 */
[----:B------:R-:W-:Y:S08]  /*f6c0*/  HMMA.16816.F32 R176, R32, R18, R176 ;  /* 0x0000001220b0723c */ /* 0x000ff000000018b0 */
[-C--:B------:R-:W-:Y:S01]  /*f6d0*/  HMMA.16816.F32 R160, R160, R186.reuse, R128 ;  /* 0x000000baa0a0723c */ /* 0x080fe20000001880 */
[----:B------:R-:W1:Y:S07]  /*f6e0*/  LDSM.16.MT88.4 R128, [R3+0x23800] ;  /* 0x023800000380783b */ /* 0x000e6e0000004200 */
[----:B------:R-:W-:Y:S01]  /*f6f0*/  HMMA.16816.F32 R32, R32, R186, R64 ;  /* 0x000000ba2020723c */ /* 0x000fe20000001840 */
[----:B------:R-:W1:Y:S07]  /*f700*/  LDSM.16.MT88.4 R64, [R5+0x23800] ;  /* 0x023800000540783b */ /* 0x000e6e0000004200 */
[----:B------:R-:W-:Y:S01]  /*f710*/  HMMA.16816.F32 R16, R216, R18, R36 ;  /* 0x00000012d810723c */ /* 0x000fe20000001824 */
[----:B------:R-:W1:Y:S07]  /*f720*/  LDSM.16.MT88.4 R36, [R2+0x23800] ;  /* 0x023800000224783b */ /* 0x000e6e0000004200 */
[----:B0-----:R-:W-:Y:S08]  /*f730*/  HMMA.16816.F32 R156, R208, R148, R156 ;  /* 0x00000094d09c723c */ /* 0x001ff0000000189c */
[----:B------:R-:W-:Y:S01]  /*f740*/  HMMA.16816.F32 R216, R216, R186, R192 ;  /* 0x000000bad8d8723c */ /* 0x000fe200000018c0 */
[----:B------:R-:W-:Y:S04]  /*f750*/  LDSM.16.MT88.4 R192, [R5+0x24000] ;  /* 0x0240000005c0783b */ /* 0x000fe80000004200 */
[----:B------:R-:W-:Y:S03]  /*f760*/  LDSM.16.MT88.4 R184, [R2+0x24000] ;  /* 0x0240000002b8783b */ /* 0x000fe60000004200 */
[----:B------:R-:W-:Y:S01]  /*f770*/  HMMA.16816.F32 R208, R208, R188, R172 ;  /* 0x000000bcd0d0723c */ /* 0x000fe200000018ac */
[----:B------:R-:W-:Y:S07]  /*f780*/  LDSM.16.MT88.4 R172, [R0+0x24000] ;  /* 0x0240000000ac783b */ /* 0x000fee0000004200 */
[-C--:B------:R-:W-:Y:S08]  /*f790*/  HMMA.16816.F32 R168, R28, R148.reuse, R168 ;  /* 0x000000941ca8723c */ /* 0x080ff000000018a8 */
[----:B------:R-:W-:Y:S08]  /*f7a0*/  HMMA.16816.F32 R176, R20, R148, R176 ;  /* 0x0000009414b0723c */ /* 0x000ff000000018b0 */
[-C--:B------:R-:W-:Y:S01]  /*f7b0*/  HMMA.16816.F32 R28, R28, R188.reuse, R160 ;  /* 0x000000bc1c1c723c */ /* 0x080fe200000018a0 */
[----:B------:R-:W-:Y:S07]  /*f7c0*/  LDSM.16.M88.4 R160, [R223+0x10100] ;  /* 0x01010000dfa0783b */ /* 0x000fee0000000200 */
[----:B------:R-:W-:Y:S01]  /*f7d0*/  HMMA.16816.F32 R20, R20, R188, R32 ;  /* 0x000000bc1414723c */ /* 0x000fe20000001820 */
[----:B------:R-:W0:Y:S07]  /*f7e0*/  LDSM.16.M88.4 R32, [R223+0x100] ;  /* 0x00010000df20783b */ /* 0x000e2e0000000200 */
[----:B------:R-:W-:Y:S08]  /*f7f0*/  HMMA.16816.F32 R16, R204, R148, R16 ;  /* 0x00000094cc10723c */ /* 0x000ff00000001810 */
[----:B-1----:R-:W-:Y:S08]  /*f800*/  HMMA.16816.F32 R156, R128, R150, R156 ;  /* 0x00000096809c723c */ /* 0x002ff0000000189c */
[----:B------:R-:W-:Y:S01]  /*f810*/  HMMA.16816.F32 R204, R204, R188, R216 ;  /* 0x000000bccccc723c */ /* 0x000fe200000018d8 */
[----:B------:R-:W-:Y:S07]  /*f820*/  LDSM.16.MT88.4 R216, [R0+0x24800] ;  /* 0x0248000000d8783b */ /* 0x000fee0000004200 */
[----:B------:R-:W-:Y:S01]  /*f830*/  HMMA.16816.F32 R128, R128, R190, R208 ;  /* 0x000000be8080723c */ /* 0x000fe200000018d0 */
[----:B------:R-:W-:Y:S07]  /*f840*/  LDSM.16.MT88.4 R208, [R0+0x25000] ;  /* 0x0250000000d0783b */ /* 0x000fee0000004200 */
[C---:B------:R-:W-:Y:S08]  /*f850*/  HMMA.16816.F32 R168, R64.reuse, R150, R168 ;  /* 0x0000009640a8723c */ /* 0x040ff000000018a8 */
[----:B------:R-:W-:Y:S01]  /*f860*/  HMMA.16816.F32 R64, R64, R190, R28 ;  /* 0x000000be4040723c */ /* 0x000fe2000000181c */
[----:B------:R-:W1:Y:S07]  /*f870*/  LDSM.16.MT88.4 R28, [R3+0x24800] ;  /* 0x02480000031c783b */ /* 0x000e6e0000004200 */
[C---:B------:R-:W-:Y:S08]  /*f880*/  HMMA.16816.F32 R176, R36.reuse, R150, R176 ;  /* 0x0000009624b0723c */ /* 0x040ff000000018b0 */
[----:B------:R-:W-:Y:S01]  /*f890*/  HMMA.16816.F32 R36, R36, R190, R20 ;  /* 0x000000be2424723c */ /* 0x000fe20000001814 */
[----:B------:R-:W1:Y:S07]  /*f8a0*/  LDSM.16.MT88.4 R20, [R5+0x24800] ;  /* 0x024800000514783b */ /* 0x000e6e0000004200 */
[----:B------:R-:W-:Y:S01]  /*f8b0*/  HMMA.16816.F32 R148, R200, R150, R16 ;  /* 0x00000096c894723c */ /* 0x000fe20000001810 */
[----:B------:R-:W1:Y:S07]  /*f8c0*/  LDSM.16.MT88.4 R16, [R2+0x24800] ;  /* 0x024800000210783b */ /* 0x000e6e0000004200 */
[----:B0-----:R-:W-:Y:S08]  /*f8d0*/  HMMA.16816.F32 R156, R196, R32, R156 ;  /* 0x00000020c49c723c */ /* 0x001ff0000000189c */
[----:B------:R-:W-:Y:S01]  /*f8e0*/  HMMA.16816.F32 R200, R200, R190, R204 ;  /* 0x000000bec8c8723c */ /* 0x000fe200000018cc */
[----:B------:R-:W-:Y:S04]  /*f8f0*/  LDSM.16.M88.4 R188, [R6+0x100] ;  /* 0x0001000006bc783b */ /* 0x000fe80000000200 */
[----:B------:R-:W-:Y:S03]  /*f900*/  LDSM.16.M88.4 R204, [R6+0x10100] ;  /* 0x0101000006cc783b */ /* 0x000fe60000000200 */
[----:B------:R-:W-:Y:S01]  /*f910*/  HMMA.16816.F32 R196, R196, R160, R128 ;  /* 0x000000a0c4c4723c */ /* 0x000fe20000001880 */
[----:B------:R-:W0:Y:S07]  /*f920*/  LDSM.16.MT88.4 R128, [R3+0x25000] ;  /* 0x025000000380783b */ /* 0x000e2e0000004200 */
[-C--:B------:R-:W-:Y:S08]  /*f930*/  HMMA.16816.F32 R168, R192, R32.reuse, R168 ;  /* 0x00000020c0a8723c */ /* 0x080ff000000018a8 */
        /* <DEDUP_REMOVED lines=8> */
[----:B------:R-:W1:Y:S07]  /*f9c0*/  LDSM.16.MT88.4 R200, [R3+0x25800] ;  /* 0x0258000003c8783b */ /* 0x000e6e0000004200 */
[----:B------:R-:W-:Y:S01]  /*f9d0*/  HMMA.16816.F32 R28, R28, R162, R196 ;  /* 0x000000a21c1c723c */ /* 0x000fe200000018c4 */
[----:B------:R-:W0:Y:S07]  /*f9e0*/  LDSM.16.MT88.4 R196, [R5+0x25800] ;  /* 0x0258000005c4783b */ /* 0x000e2e0000004200 */
[-C--:B------:R-:W-:Y:S08]  /*f9f0*/  HMMA.16816.F32 R168, R20, R34.reuse, R168 ;  /* 0x0000002214a8723c */ /* 0x080ff000000018a8 */
[----:B------:R-:W-:Y:S08]  /*fa00*/  HMMA.16816.F32 R176, R16, R34, R176 ;  /* 0x0000002210b0723c */ /* 0x000ff000000018b0 */
[-C--:B------:R-:W-:Y:S01]  /*fa10*/  HMMA.16816.F32 R20, R20, R162.reuse, R192 ;  /* 0x000000a21414723c */ /* 0x080fe200000018c0 */
[----:B------:R-:W1:Y:S07]  /*fa20*/  LDSM.16.MT88.4 R192, [R2+0x25800] ;  /* 0x0258000002c0783b */ /* 0x000e6e0000004200 */
[----:B------:R-:W-:Y:S01]  /*fa30*/  HMMA.16816.F32 R16, R16, R162, R184 ;  /* 0x000000a21010723c */ /* 0x000fe200000018b8 */
[----:B------:R-:W-:Y:S07]  /*fa40*/  LDSM.16.MT88.4 R184, [R2+0x26000] ;  /* 0x0260000002b8783b */ /* 0x000fee0000004200 */
[----:B------:R-:W-:Y:S01]  /*fa50*/  HMMA.16816.F32 R32, R216, R34, R148 ;  /* 0x00000022d820723c */ /* 0x000fe20000001894 */
[----:B------:R-:W1:Y:S07]  /*fa60*/  LDSM.16.MT88.4 R148, [R0+0x25800] ;  /* 0x025800000094783b */ /* 0x000e6e0000004200 */
[----:B0-----:R-:W-:Y:S08]  /*fa70*/  HMMA.16816.F32 R156, R128, R188, R156 ;  /* 0x000000bc809c723c */ /* 0x001ff0000000189c */
[----:B------:R-:W-:Y:S01]  /*fa80*/  HMMA.16816.F32 R216, R216, R162, R172 ;  /* 0x000000a2d8d8723c */ /* 0x000fe200000018ac */
[----:B------:R-:W-:Y:S04]  /*fa90*/  LDSM.16.MT88.4 R160, [R3+0x26000] ;  /* 0x0260000003a0783b */ /* 0x000fe80000004200 */
[----:B------:R-:W-:Y:S03]  /*faa0*/  LDSM.16.MT88.4 R172, [R5+0x26000] ;  /* 0x0260000005ac783b */ /* 0x000fe60000004200 */
[----:B------:R-:W-:Y:S01]  /*fab0*/  HMMA.16816.F32 R128, R128, R204, R28 ;  /* 0x000000cc8080723c */ /* 0x000fe2000000181c */
[----:B------:R-:W0:Y:S07]  /*fac0*/  LDSM.16.M88.4 R28, [R223+0x180] ;  /* 0x00018000df1c783b */ /* 0x000e2e0000000200 */
[-C--:B------:R-:W-:Y:S08]  /*fad0*/  HMMA.16816.F32 R168, R64, R188.reuse, R168 ;  /* 0x000000bc40a8723c */ /* 0x080ff000000018a8 */
[----:B------:R-:W-:Y:S08]  /*fae0*/  HMMA.16816.F32 R176, R36, R188, R176 ;  /* 0x000000bc24b0723c */ /* 0x000ff000000018b0 */
[-C--:B------:R-:W-:Y:S01]  /*faf0*/  HMMA.16816.F32 R64, R64, R204.reuse, R20 ;  /* 0x000000cc4040723c */ /* 0x080fe20000001814 */
[----:B------:R-:W-:Y:S07]  /*fb00*/  LDSM.16.MT88.4 R20, [R0+0x26000] ;  /* 0x026000000014783b */ /* 0x000fee0000004200 */
        /* <DEDUP_REMOVED lines=11> */
[----:B------:R-:W-:Y:S07]  /*fbc0*/  LDSM.16.MT88.4 R64, [R2+0x26800] ;  /* 0x026800000240783b */ /* 0x000fee0000004200 */
[----:B------:R-:W-:Y:S01]  /*fbd0*/  HMMA.16816.F32 R192, R192, R206, R36 ;  /* 0x000000cec0c0723c */ /* 0x000fe20000001824 */
[----:B------:R-:W-:Y:S07]  /*fbe0*/  LDSM.16.MT88.4 R36, [R5+0x26800] ;  /* 0x026800000524783b */ /* 0x000fee0000004200 */
[----:B------:R-:W-:Y:S01]  /*fbf0*/  HMMA.16816.F32 R188, R148, R190, R32 ;  /* 0x000000be94bc723c */ /* 0x000fe20000001820 */
[----:B------:R-:W1:Y:S07]  /*fc00*/  LDSM.16.MT88.4 R32, [R3+0x26800] ;  /* 0x026800000320783b */ /* 0x000e6e0000004200 */
[----:B0-----:R-:W-:Y:S08]  /*fc10*/  HMMA.16816.F32 R156, R160, R28, R156 ;  /* 0x0000001ca09c723c */ /* 0x001ff0000000189c */
[----:B------:R-:W-:Y:S01]  /*fc20*/  HMMA.16816.F32 R148, R148, R206, R208 ;  /* 0x000000ce9494723c */ /* 0x000fe200000018d0 */
[----:B------:R-:W-:Y:S04]  /*fc30*/  LDSM.16.M88.4 R208, [R6+0x180] ;  /* 0x0001800006d0783b */ /* 0x000fe80000000200 */
[----:B------:R-:W-:Y:S03]  /*fc40*/  LDSM.16.MT88.4 R204, [R5+0x27000] ;  /* 0x0270000005cc783b */ /* 0x000fe60000004200 */
[----:B------:R-:W-:Y:S01]  /*fc50*/  HMMA.16816.F32 R160, R160, R16, R200 ;  /* 0x00000010a0a0723c */ /* 0x000fe200000018c8 */
[----:B------:R-:W0:Y:S07]  /*fc60*/  LDSM.16.MT88.4 R200, [R3+0x27000] ;  /* 0x0270000003c8783b */ /* 0x000e2e0000004200 */
[-C--:B------:R-:W-:Y:S08]  /*fc70*/  HMMA.16816.F32 R168, R172, R28.reuse, R168 ;  /* 0x0000001caca8723c */ /* 0x080ff000000018a8 */
[----:B------:R-:W-:Y:S08]  /*fc80*/  HMMA.16816.F32 R176, R184, R28, R176 ;  /* 0x0000001cb8b0723c */ /* 0x000ff000000018b0 */
[-C--:B------:R-:W-:Y:S01]  /*fc90*/  HMMA.16816.F32 R172, R172, R16.reuse, R196 ;  /* 0x00000010acac723c */ /* 0x080fe200000018c4 */
[----:B------:R-:W0:Y:S07]  /*fca0*/  LDSM.16.M88.4 R196, [R6+0x10180] ;  /* 0x0101800006c4783b */ /* 0x000e2e0000000200 */
[----:B------:R-:W-:Y:S01]  /*fcb0*/  HMMA.16816.F32 R184, R184, R16, R192 ;  /* 0x00000010b8b8723c */ /* 0x000fe200000018c0 */
[----:B------:R-:W0:Y:S07]  /*fcc0*/  LDSM.16.MT88.4 R192, [R0+0x27000] ;  /* 0x0270000000c0783b */ /* 0x000e2e0000004200 */
[C---:B------:R-:W-:Y:S08]  /*fcd0*/  HMMA.16816.F32 R188, R20.reuse, R28, R188 ;  /* 0x0000001c14bc723c */ /* 0x040ff000000018bc */
[----:B------:R-:W-:Y:S01]  /*fce0*/  HMMA.16816.F32 R148, R20, R16, R148 ;  /* 0x000000101494723c */ /* 0x000fe20000001894 */
[----:B------:R-:W0:Y:S07]  /*fcf0*/  LDSM.16.MT88.4 R20, [R3+0x27800] ;  /* 0x027800000314783b */ /* 0x000e2e0000004200 */
[C---:B-1----:R-:W-:Y:S08]  /*fd00*/  HMMA.16816.F32 R156, R32.reuse, R30, R156 ;  /* 0x0000001e209c723c */ /* 0x042ff0000000189c */
[----:B------:R-:W-:Y:S01]  /*fd10*/  HMMA.16816.F32 R160, R32, R18, R160 ;  /* 0x0000001220a0723c */ /* 0x000fe200000018a0 */
[----:B------:R-:W1:Y:S07]  /*fd20*/  LDSM.16.MT88.4 R32, [R5+0x27800] ;  /* 0x027800000520783b */ /* 0x000e6e0000004200 */
[C---:B------:R-:W-:Y:S08]  /*fd30*/  HMMA.16816.F32 R168, R36.reuse, R30, R168 ;  /* 0x0000001e24a8723c */ /* 0x040ff000000018a8 */
[----:B------:R-:W-:Y:S01]  /*fd40*/  HMMA.16816.F32 R172, R36, R18, R172 ;  /* 0x0000001224ac723c */ /* 0x000fe200000018ac */
[----:B------:R-:W-:Y:S07]  /*fd50*/  LDSM.16.MT88.4 R36, [R0+0x27800] ;  /* 0x027800000024783b */ /* 0x000fee0000004200 */
[C---:B------:R-:W-:Y:S08]  /*fd60*/  HMMA.16816.F32 R176, R64.reuse, R30, R176 ;  /* 0x0000001e40b0723c */ /* 0x040ff000000018b0 */
[----:B------:R-:W-:Y:S01]  /*fd70*/  HMMA.16816.F32 R184, R64, R18, R184 ;  /* 0x0000001240b8723c */ /* 0x000fe200000018b8 */
[----:B------:R-:W-:Y:S07]  /*fd80*/  LDSM.16.MT88.4 R64, [R0+0x28000] ;  /* 0x028000000040783b */ /* 0x000fee0000004200 */
[C---:B------:R-:W-:Y:S01]  /*fd90*/  HMMA.16816.F32 R188, R128.reuse, R30, R188 ;  /* 0x0000001e80bc723c */ /* 0x040fe200000018bc */
[----:B------:R-:W1:Y:S07]  /*fda0*/  LDSM.16.MT88.4 R28, [R2+0x27800] ;  /* 0x02780000021c783b */ /* 0x000e6e0000004200 */
[----:B------:R-:W-:Y:S01]  /*fdb0*/  HMMA.16816.F32 R148, R128, R18, R148 ;  /* 0x000000128094723c */ /* 0x000fe20000001894 */
[----:B------:R-:W-:Y:S04]  /*fdc0*/  LDSM.16.MT88.4 R16, [R3+0x28000] ;  /* 0x028000000310783b */ /* 0x000fe80000004200 */
[----:B------:R-:W-:Y:S03]  /*fdd0*/  LDSM.16.MT88.4 R128, [R5+0x28000] ;  /* 0x028000000580783b */ /* 0x000fe60000004200 */
[C---:B0-----:R-:W-:Y:S08]  /*fde0*/  HMMA.16816.F32 R156, R200.reuse, R208, R156 ;  /* 0x000000d0c89c723c */ /* 0x041ff0000000189c */
[----:B------:R-:W-:Y:S01]  /*fdf0*/  HMMA.16816.F32 R160, R200, R196, R160 ;  /* 0x000000c4c8a0723c */ /* 0x000fe200000018a0 */
[----:B------:R-:W-:Y:S07]  /*fe00*/  LDSM.16.M88.4 R200, [R223+0x10200] ;  /* 0x01020000dfc8783b */ /* 0x000fee0000000200 */
[C---:B------:R-:W-:Y:S08]  /*fe10*/  HMMA.16816.F32 R168, R204.reuse, R208, R168 ;  /* 0x000000d0cca8723c */ /* 0x040ff000000018a8 */
[----:B------:R-:W-:Y:S01]  /*fe20*/  HMMA.16816.F32 R172, R204, R196, R172 ;  /* 0x000000c4ccac723c */ /* 0x000fe200000018ac */
[----:B------:R-:W0:Y:S07]  /*fe30*/  LDSM.16.M88.4 R204, [R223+0x200] ;  /* 0x00020000dfcc783b */ /* 0x000e2e0000000200 */
[C---:B------:R-:W-:Y:S08]  /*fe40*/  HMMA.16816.F32 R176, R216.reuse, R208, R176 ;  /* 0x000000d0d8b0723c */ /* 0x040ff000000018b0 */
[----:B------:R-:W-:Y:S01]  /*fe50*/  HMMA.16816.F32 R184, R216, R196, R184 ;  /* 0x000000c4d8b8723c */ /* 0x000fe200000018b8 */
[----:B------:R-:W0:Y:S07]  /*fe60*/  LDSM.16.MT88.4 R216, [R2+0x28000] ;  /* 0x0280000002d8783b */ /* 0x000e2e0000004200 */
[C---:B------:R-:W-:Y:S08]  /*fe70*/  HMMA.16816.F32 R188, R192.reuse, R208, R188 ;  /* 0x000000d0c0bc723c */ /* 0x040ff000000018bc */
[----:B------:R-:W-:Y:S01]  /*fe80*/  HMMA.16816.F32 R148, R192, R196, R148 ;  /* 0x000000c4c094723c */ /* 0x000fe20000001894 */
[----:B------:R-:W-:Y:S07]  /*fe90*/  LDSM.16.MT88.4 R192, [R5+0x28800] ;  /* 0x0288000005c0783b */ /* 0x000fee0000004200 */
        /* <DEDUP_REMOVED lines=8> */
[----:B------:R-:W1:Y:S07]  /*ff20*/  LDSM.16.MT88.4 R28, [R0+0x28800] ;  /* 0x02880000001c783b */ /* 0x000e6e0000004200 */
[C---:B------:R-:W-:Y:S01]  /*ff30*/  HMMA.16816.F32 R188, R36.reuse, R210, R188 ;  /* 0x000000d224bc723c */ /* 0x040fe200000018bc */
[----:B------:R-:W-:Y:S07]  /*ff40*/  LDSM.16.M88.4 R208, [R6+0x200] ;  /* 0x0002000006d0783b */ /* 0x000fee0000000200 */
[----:B------:R-:W-:Y:S01]  /*ff50*/  HMMA.16816.F32 R148, R36, R198, R148 ;  /* 0x000000c62494723c */ /* 0x000fe20000001894 */
[----:B------:R-:W1:Y:S04]  /*ff60*/  LDSM.16.MT88.4 R196, [R3+0x29000] ;  /* 0x0290000003c4783b */ /* 0x000e680000004200 */
[----:B------:R-:W1:Y:S03]  /*ff70*/  LDSM.16.M88.4 R36, [R6+0x10200] ;  /* 0x010200000624783b */ /* 0x000e660000000200 */
[C---:B0-----:R-:W-:Y:S08]  /*ff80*/  HMMA.16816.F32 R156, R16.reuse, R204, R156 ;  /* 0x000000cc109c723c */ /* 0x041ff0000000189c */
        /* <DEDUP_REMOVED lines=13> */
[----:B------:R-:W-:Y:S07]  /*10060*/  LDSM.16.MT88.4 R20, [R5+0x29800] ;  /* 0x029800000514783b */ /* 0x000fee0000004200 */
[C---:B------:R-:W-:Y:S08]  /*10070*/  HMMA.16816.F32 R168, R192.reuse, R206, R168 ;  /* 0x000000cec0a8723c */ /* 0x040ff000000018a8 */
[----:B------:R-:W-:Y:S01]  /*10080*/  HMMA.16816.F32 R172, R192, R202, R172 ;  /* 0x000000cac0ac723c */ /* 0x000fe200000018ac */
[----:B------:R-:W-:Y:S07]  /*10090*/  LDSM.16.MT88.4 R192, [R2+0x29800] ;  /* 0x0298000002c0783b */ /* 0x000fee0000004200 */
[C---:B-1----:R-:W-:Y:S08]  /*100a0*/  HMMA.16816.F32 R176, R32.reuse, R206, R176 ;  /* 0x000000ce20b0723c */ /* 0x042ff000000018b0 */
[----:B------:R-:W-:Y:S01]  /*100b0*/  HMMA.16816.F32 R184, R32, R202, R184 ;  /* 0x000000ca20b8723c */ /* 0x000fe200000018b8 */
[----:B------:R-:W1:Y:S07]  /*100c0*/  LDSM.16.MT88.4 R32, [R3+0x29800] ;  /* 0x029800000320783b */ /* 0x000e6e0000004200 */
[C---:B------:R-:W-:Y:S01]  /*100d0*/  HMMA.16816.F32 R188, R28.reuse, R206, R188 ;  /* 0x000000ce1cbc723c */ /* 0x040fe200000018bc */
[----:B------:R-:W-:Y:S07]  /*100e0*/  LDSM.16.M88.4 R204, [R223+0x280] ;  /* 0x00028000dfcc783b */ /* 0x000fee0000000200 */
[----:B------:R-:W-:Y:S01]  /*100f0*/  HMMA.16816.F32 R148, R28, R202, R148 ;  /* 0x000000ca1c94723c */ /* 0x000fe20000001894 */
[----:B------:R-:W1:Y:S04]  /*10100*/  LDSM.16.MT88.4 R200, [R3+0x2a000] ;  /* 0x02a0000003c8783b */ /* 0x000e680000004200 */
[----:B------:R-:W-:Y:S03]  /*10110*/  LDSM.16.MT88.4 R28, [R5+0x2a000] ;  /* 0x02a00000051c783b */ /* 0x000fe60000004200 */
[C---:B------:R-:W-:Y:S08]  /*10120*/  HMMA.16816.F32 R156, R196.reuse, R208, R156 ;  /* 0x000000d0c49c723c */ /* 0x040ff0000000189c */
[----:B------:R-:W-:Y:S01]  /*10130*/  HMMA.16816.F32 R160, R196, R36, R160 ;  /* 0x00000024c4a0723c */ /* 0x000fe200000018a0 */
[----:B------:R-:W1:Y:S07]  /*10140*/  LDSM.16.M88.4 R196, [R223+0x10280] ;  /* 0x01028000dfc4783b */ /* 0x000e6e0000000200 */
[C---:B0-----:R-:W-:Y:S08]  /*10150*/  HMMA.16816.F32 R168, R16.reuse, R208, R168 ;  /* 0x000000d010a8723c */ /* 0x041ff000000018a8 */
        /* <DEDUP_REMOVED lines=8> */
[C---:B-1----:R-:W-:Y:S08]  /*101e0*/  HMMA.16816.F32 R156, R32.reuse, R210, R156 ;  /* 0x000000d2209c723c */ /* 0x042ff0000000189c */
[----:B------:R-:W-:Y:S01]  /*101f0*/  HMMA.16816.F32 R160, R32, R38, R160 ;  /* 0x0000002620a0723c */ /* 0x000fe200000018a0 */
[----:B------:R-:W-:Y:S07]  /*10200*/  LDSM.16.MT88.4 R32, [R0+0x2a800] ;  /* 0x02a800000020783b */ /* 0x000fee0000004200 */
[C---:B------:R-:W-:Y:S08]  /*10210*/  HMMA.16816.F32 R168, R20.reuse, R210, R168 ;  /* 0x000000d214a8723c */ /* 0x040ff000000018a8 */
[----:B------:R-:W-:Y:S01]  /*10220*/  HMMA.16816.F32 R172, R20, R38, R172 ;  /* 0x0000002614ac723c */ /* 0x000fe200000018ac */
[----:B------:R-:W-:Y:S07]  /*10230*/  LDSM.16.MT88.4 R20, [R2+0x2a800] ;  /* 0x02a800000214783b */ /* 0x000fee0000004200 */
[C---:B------:R-:W-:Y:S08]  /*10240*/  HMMA.16816.F32 R176, R192.reuse, R210, R176 ;  /* 0x000000d2c0b0723c */ /* 0x040ff000000018b0 */
[----:B------:R-:W-:Y:S01]  /*10250*/  HMMA.16816.F32 R184, R192, R38, R184 ;  /* 0x00000026c0b8723c */ /* 0x000fe200000018b8 */
[----:B------:R-:W1:Y:S07]  /*10260*/  LDSM.16.MT88.4 R192, [R3+0x2a800] ;  /* 0x02a8000003c0783b */ /* 0x000e6e0000004200 */
[C---:B------:R-:W-:Y:S01]  /*10270*/  HMMA.16816.F32 R188, R64.reuse, R210, R188 ;  /* 0x000000d240bc723c */ /* 0x040fe200000018bc */
[----:B------:R-:W-:Y:S07]  /*10280*/  LDSM.16.M88.4 R208, [R6+0x280] ;  /* 0x0002800006d0783b */ /* 0x000fee0000000200 */
[----:B------:R-:W-:Y:S01]  /*10290*/  HMMA.16816.F32 R148, R64, R38, R148 ;  /* 0x000000264094723c */ /* 0x000fe20000001894 */
[----:B------:R-:W-:Y:S04]  /*102a0*/  LDSM.16.M88.4 R64, [R6+0x10280] ;  /* 0x010280000640783b */ /* 0x000fe80000000200 */
[----:B------:R-:W-:Y:S03]  /*102b0*/  LDSM.16.MT88.4 R36, [R5+0x2b000] ;  /* 0x02b000000524783b */ /* 0x000fe60000004200 */
[C---:B------:R-:W-:Y:S08]  /*102c0*/  HMMA.16816.F32 R156, R200.reuse, R204, R156 ;  /* 0x000000ccc89c723c */ /* 0x040ff0000000189c */
[----:B------:R-:W-:Y:S01]  /*102d0*/  HMMA.16816.F32 R160, R200, R196, R160 ;  /* 0x000000c4c8a0723c */ /* 0x000fe200000018a0 */
[----:B------:R-:W-:Y:S07]  /*102e0*/  LDSM.16.MT88.4 R200, [R0+0x2b000] ;  /* 0x02b0000000c8783b */ /* 0x000fee0000004200 */
[C---:B------:R-:W-:Y:S08]  /*102f0*/  HMMA.16816.F32 R168, R28.reuse, R204, R168 ;  /* 0x000000cc1ca8723c */ /* 0x040ff000000018a8 */
[----:B------:R-:W-:Y:S01]  /*10300*/  HMMA.16816.F32 R172, R28, R196, R172 ;  /* 0x000000c41cac723c */ /* 0x000fe200000018ac */
[----:B------:R-:W2:Y:S07]  /*10310*/  LDSM.16.MT88.4 R28, [R3+0x2b000] ;  /* 0x02b00000031c783b */ /* 0x000eae0000004200 */
[C---:B0-----:R-:W-:Y:S08]  /*10320*/  HMMA.16816.F32 R176, R216.reuse, R204, R176 ;  /* 0x000000ccd8b0723c */ /* 0x041ff000000018b0 */
[----:B------:R-:W-:Y:S01]  /*10330*/  HMMA.16816.F32 R184, R216, R196, R184 ;  /* 0x000000c4d8b8723c */ /* 0x000fe200000018b8 */
[----:B------:R-:W0:Y:S07]  /*10340*/  LDSM.16.MT88.4 R216, [R2+0x2b000] ;  /* 0x02b0000002d8783b */ /* 0x000e2e0000004200 */
[C---:B------:R-:W-:Y:S08]  /*10350*/  HMMA.16816.F32 R188, R16.reuse, R204, R188 ;  /* 0x000000cc10bc723c */ /* 0x040ff000000018bc */
[----:B------:R-:W-:Y:S01]  /*10360*/  HMMA.16816.F32 R148, R16, R196, R148 ;  /* 0x000000c41094723c */ /* 0x000fe20000001894 */
[----:B------:R-:W0:Y:S07]  /*10370*/  LDSM.16.MT88.4 R16, [R3+0x2b800] ;  /* 0x02b800000310783b */ /* 0x000e2e0000004200 */
        /* <DEDUP_REMOVED lines=10> */
[----:B------:R-:W-:Y:S07]  /*10420*/  LDSM.16.MT88.4 R204, [R2+0x2c000] ;  /* 0x02c0000002cc783b */ /* 0x000fee0000004200 */
[----:B------:R-:W-:Y:S01]  /*10430*/  HMMA.16816.F32 R148, R32, R198, R148 ;  /* 0x000000c62094723c */ /* 0x000fe20000001894 */
[----:B------:R-:W-:Y:S04]  /*10440*/  LDSM.16.M88.4 R32, [R223+0x300] ;  /* 0x00030000df20783b */ /* 0x000fe80000000200 */
[----:B------:R-:W-:Y:S03]  /*10450*/  LDSM.16.MT88.4 R196, [R5+0x2c000] ;  /* 0x02c0000005c4783b */ /* 0x000fe60000004200 */
[C---:B--2---:R-:W-:Y:S08]  /*10460*/  HMMA.16816.F32 R156, R28.reuse, R208, R156 ;  /* 0x000000d01c9c723c */ /* 0x044ff0000000189c */
[----:B------:R-:W-:Y:S01]  /*10470*/  HMMA.16816.F32 R160, R28, R64, R160 ;  /* 0x000000401ca0723c */ /* 0x000fe200000018a0 */
[----:B------:R-:W2:Y:S07]  /*10480*/  LDSM.16.MT88.4 R28, [R3+0x2c000] ;  /* 0x02c00000031c783b */ /* 0x000eae0000004200 */
[C---:B------:R-:W-:Y:S08]  /*10490*/  HMMA.16816.F32 R168, R36.reuse, R208, R168 ;  /* 0x000000d024a8723c */ /* 0x040ff000000018a8 */
[----:B------:R-:W-:Y:S01]  /*104a0*/  HMMA.16816.F32 R172, R36, R64, R172 ;  /* 0x0000004024ac723c */ /* 0x000fe200000018ac */
[----:B------:R-:W1:Y:S07]  /*104b0*/  LDSM.16.M88.4 R36, [R223+0x10300] ;  /* 0x01030000df24783b */ /* 0x000e6e0000000200 */
[-C--:B------:R-:W-:Y:S08]  /*104c0*/  HMMA.16816.F32 R188, R200, R208.reuse, R188 ;  /* 0x000000d0c8bc723c */ /* 0x080ff000000018bc */
[C---:B0-----:R-:W-:Y:S08]  /*104d0*/  HMMA.16816.F32 R176, R216.reuse, R208, R176 ;  /* 0x000000d0d8b0723c */ /* 0x041ff000000018b0 */
[-C--:B------:R-:W-:Y:S01]  /*104e0*/  HMMA.16816.F32 R184, R216, R64.reuse, R184 ;  /* 0x00000040d8b8723c */ /* 0x080fe200000018b8 */
[----:B------:R-:W0:Y:S07]  /*104f0*/  LDSM.16.MT88.4 R216, [R0+0x2c000] ;  /* 0x02c0000000d8783b */ /* 0x000e2e0000004200 */
        /* <DEDUP_REMOVED lines=8> */
[-C--:B------:R-:W-:Y:S08]  /*10580*/  HMMA.16816.F32 R188, R192, R210.reuse, R188 ;  /* 0x000000d2c0bc723c */ /* 0x080ff000000018bc */
[C---:B------:R-:W-:Y:S08]  /*10590*/  HMMA.16816.F32 R176, R128.reuse, R210, R176 ;  /* 0x000000d280b0723c */ /* 0x040ff000000018b0 */
[-C--:B------:R-:W-:Y:S01]  /*105a0*/  HMMA.16816.F32 R184, R128, R66.reuse, R184 ;  /* 0x0000004280b8723c */ /* 0x080fe200000018b8 */
[----:B------:R-:W-:Y:S07]  /*105b0*/  LDSM.16.M88.4 R128, [R6+0x300] ;  /* 0x000300000680783b */ /* 0x000fee0000000200 */
[----:B------:R-:W-:Y:S01]  /*105c0*/  HMMA.16816.F32 R148, R192, R66, R148 ;  /* 0x00000042c094723c */ /* 0x000fe20000001894 */
[----:B------:R-:W-:Y:S04]  /*105d0*/  LDSM.16.MT88.4 R192, [R0+0x2c800] ;  /* 0x02c8000000c0783b */ /* 0x000fe80000004200 */
[----:B------:R-:W-:Y:S03]  /*105e0*/  LDSM.16.MT88.4 R64, [R3+0x2d000] ;  /* 0x02d000000340783b */ /* 0x000fe60000004200 */
[C---:B--2---:R-:W-:Y:S08]  /*105f0*/  HMMA.16816.F32 R156, R28.reuse, R32, R156 ;  /* 0x000000201c9c723c */ /* 0x044ff0000000189c */
[----:B------:R-:W-:Y:S01]  /*10600*/  HMMA.16816.F32 R160, R28, R36, R160 ;  /* 0x000000241ca0723c */ /* 0x000fe200000018a0 */
[----:B------:R-:W2:Y:S07]  /*10610*/  LDSM.16.MT88.4 R28, [R2+0x2c800] ;  /* 0x02c80000021c783b */ /* 0x000eae0000004200 */
[C---:B------:R-:W-:Y:S08]  /*10620*/  HMMA.16816.F32 R168, R196.reuse, R32, R168 ;  /* 0x00000020c4a8723c */ /* 0x040ff000000018a8 */
[----:B------:R-:W-:Y:S01]  /*10630*/  HMMA.16816.F32 R172, R196, R36, R172 ;  /* 0x00000024c4ac723c */ /* 0x000fe200000018ac */
[----:B------:R-:W1:Y:S07]  /*10640*/  LDSM.16.M88.4 R196, [R6+0x10300] ;  /* 0x0103000006c4783b */ /* 0x000e6e0000000200 */
[-C--:B0-----:R-:W-:Y:S08]  /*10650*/  HMMA.16816.F32 R188, R216, R32.reuse, R188 ;  /* 0x00000020d8bc723c */ /* 0x081ff000000018bc */
[C---:B------:R-:W-:Y:S08]  /*10660*/  HMMA.16816.F32 R176, R204.reuse, R32, R176 ;  /* 0x00000020ccb0723c */ /* 0x040ff000000018b0 */
[-C--:B------:R-:W-:Y:S08]  /*10670*/  HMMA.16816.F32 R184, R204, R36.reuse, R184 ;  /* 0x00000024ccb8723c */ /* 0x080ff000000018b8 */
        /* <DEDUP_REMOVED lines=8> */
[C---:B--2---:R-:W-:Y:S08]  /*10700*/  HMMA.16816.F32 R176, R28.reuse, R34, R176 ;  /* 0x000000221cb0723c */ /* 0x044ff000000018b0 */
[----:B------:R-:W-:Y:S01]  /*10710*/  HMMA.16816.F32 R184, R28, R38, R184 ;  /* 0x000000261cb8723c */ /* 0x000fe200000018b8 */
[----:B------:R-:W2:Y:S07]  /*10720*/  LDSM.16.MT88.4 R28, [R5+0x2d800] ;  /* 0x02d80000051c783b */ /* 0x000eae0000004200 */
[----:B------:R-:W-:Y:S01]  /*10730*/  HMMA.16816.F32 R188, R192, R34, R188 ;  /* 0x00000022c0bc723c */ /* 0x000fe200000018bc */
[----:B------:R-:W1:Y:S07]  /*10740*/  LDSM.16.MT88.4 R32, [R2+0x2d800] ;  /* 0x02d800000220783b */ /* 0x000e6e0000004200 */
[C---:B------:R-:W-:Y:S08]  /*10750*/  HMMA.16816.F32 R156, R64.reuse, R128, R156 ;  /* 0x00000080409c723c */ /* 0x040ff0000000189c */
[----:B------:R-:W-:Y:S01]  /*10760*/  HMMA.16816.F32 R160, R64, R196, R160 ;  /* 0x000000c440a0723c */ /* 0x000fe200000018a0 */
[----:B------:R-:W-:Y:S07]  /*10770*/  LDSM.16.M88.4 R64, [R223+0x380] ;  /* 0x00038000df40783b */ /* 0x000fee0000000200 */
[----:B------:R-:W-:Y:S01]  /*10780*/  HMMA.16816.F32 R216, R192, R38, R216 ;  /* 0x00000026c0d8723c */ /* 0x000fe200000018d8 */
[----:B------:R-:W1:Y:S07]  /*10790*/  LDSM.16.MT88.4 R36, [R0+0x2d800] ;  /* 0x02d800000024783b */ /* 0x000e6e0000004200 */
[C---:B0-----:R-:W-:Y:S08]  /*107a0*/  HMMA.16816.F32 R168, R148.reuse, R128, R168 ;  /* 0x0000008094a8723c */ /* 0x041ff000000018a8 */
[----:B------:R-:W-:Y:S01]  /*107b0*/  HMMA.16816.F32 R172, R148, R196, R172 ;  /* 0x000000c494ac723c */ /* 0x000fe200000018ac */
[----:B------:R-:W0:Y:S07]  /*107c0*/  LDSM.16.MT88.4 R148, [R3+0x2e000] ;  /* 0x02e000000394783b */ /* 0x000e2e0000004200 */
[C---:B------:R-:W-:Y:S08]  /*107d0*/  HMMA.16816.F32 R176, R16.reuse, R128, R176 ;  /* 0x0000008010b0723c */ /* 0x040ff000000018b0 */
[----:B------:R-:W-:Y:S01]  /*107e0*/  HMMA.16816.F32 R184, R16, R196, R184 ;  /* 0x000000c410b8723c */ /* 0x000fe200000018b8 */
[----:B------:R-:W0:Y:S07]  /*107f0*/  LDSM.16.M88.4 R16, [R223+0x10380] ;  /* 0x01038000df10783b */ /* 0x000e2e0000000200 */
[----:B------:R-:W-:Y:S08]  /*10800*/  HMMA.16816.F32 R188, R200, R128, R188 ;  /* 0x00000080c8bc723c */ /* 0x000ff000000018bc */
[C---:B-1----:R-:W-:Y:S08]  /*10810*/  HMMA.16816.F32 R156, R20.reuse, R130, R156 ;  /* 0x00000082149c723c */ /* 0x042ff0000000189c */
[----:B------:R-:W-:Y:S01]  /*10820*/  HMMA.16816.F32 R160, R20, R198, R160 ;  /* 0x000000c614a0723c */ /* 0x000fe200000018a0 */
[----:B------:R-:W1:Y:S07]  /*10830*/  LDSM.16.MT88.4 R20, [R5+0x2e000] ;  /* 0x02e000000514783b */ /* 0x000e6e0000004200 */
[----:B------:R-:W-:Y:S08]  /*10840*/  HMMA.16816.F32 R216, R200, R196, R216 ;  /* 0x000000c4c8d8723c */ /* 0x000ff000000018d8 */
[C---:B--2---:R-:W-:Y:S01]  /*10850*/  HMMA.16816.F32 R192, R28.reuse, R130, R168 ;  /* 0x000000821cc0723c */ /* 0x044fe200000018a8 */
[----:B------:R-:W2:Y:S07]  /*10860*/  LDSM.16.MT88.4 R168, [R2+0x2e000] ;  /* 0x02e0000002a8783b */ /* 0x000eae0000004200 */
[----:B------:R-:W-:Y:S01]  /*10870*/  HMMA.16816.F32 R172, R28, R198, R172 ;  /* 0x000000c61cac723c */ /* 0x000fe200000018ac */
[----:B------:R-:W1:Y:S07]  /*10880*/  LDSM.16.MT88.4 R28, [R0+0x2e000] ;  /* 0x02e00000001c783b */ /* 0x000e6e0000004200 */
[-C--:B------:R-:W-:Y:S08]  /*10890*/  HMMA.16816.F32 R176, R32, R130.reuse, R176 ;  /* 0x0000008220b0723c */ /* 0x080ff000000018b0 */
[----:B------:R-:W-:Y:S01]  /*108a0*/  HMMA.16816.F32 R188, R36, R130, R188 ;  /* 0x0000008224bc723c */ /* 0x000fe200000018bc */
[----:B------:R-:W2:Y:S07]  /*108b0*/  LDSM.16.MT88.4 R128, [R3+0x2e800] ;  /* 0x02e800000380783b */ /* 0x000eae0000004200 */
[-C--:B------:R-:W-:Y:S01]  /*108c0*/  HMMA.16816.F32 R184, R32, R198.reuse, R184 ;  /* 0x000000c620b8723c */ /* 0x080fe200000018b8 */
[----:B------:R-:W2:Y:S07]  /*108d0*/  LDSM.16.MT88.4 R32, [R5+0x2e800] ;  /* 0x02e800000520783b */ /* 0x000eae0000004200 */
[----:B------:R-:W-:Y:S01]  /*108e0*/  HMMA.16816.F32 R216, R36, R198, R216 ;  /* 0x000000c624d8723c */ /* 0x000fe200000018d8 */
[----:B------:R-:W-:Y:S07]  /*108f0*/  LDSM.16.MT88.4 R36, [R3+0x2f000] ;  /* 0x02f000000324783b */ /* 0x000fee0000004200 */
[C---:B0-----:R-:W-:Y:S08]  /*10900*/  HMMA.16816.F32 R156, R148.reuse, R64, R156 ;  /* 0x00000040949c723c */ /* 0x041ff0000000189c */
[----:B------:R-:W-:Y:S01]  /*10910*/  HMMA.16816.F32 R160, R148, R16, R160 ;  /* 0x0000001094a0723c */ /* 0x000fe200000018a0 */
[----:B------:R-:W-:Y:S07]  /*10920*/  LDSM.16.M88.4 R148, [R6+0x10380] ;  /* 0x010380000694783b */ /* 0x000fee0000000200 */
[C---:B-1----:R-:W-:Y:S08]  /*10930*/  HMMA.16816.F32 R192, R20.reuse, R64, R192 ;  /* 0x0000004014c0723c */ /* 0x042ff000000018c0 */
[----:B------:R-:W-:Y:S01]  /*10940*/  HMMA.16816.F32 R172, R20, R16, R172 ;  /* 0x0000001014ac723c */ /* 0x000fe200000018ac */
[----:B------:R-:W0:Y:S07]  /*10950*/  LDSM.16.MT88.4 R20, [R2+0x2e800] ;  /* 0x02e800000214783b */ /* 0x000e2e0000004200 */
[C---:B--2---:R-:W-:Y:S08]  /*10960*/  HMMA.16816.F32 R176, R168.reuse, R64, R176 ;  /* 0x00000040a8b0723c */ /* 0x044ff000000018b0 */
[----:B------:R-:W-:Y:S01]  /*10970*/  HMMA.16816.F32 R184, R168, R16, R184 ;  /* 0x00000010a8b8723c */ /* 0x000fe200000018b8 */
[----:B------:R-:W-:Y:S07]  /*10980*/  LDSM.16.MT88.4 R168, [R2+0x2f000] ;  /* 0x02f0000002a8783b */ /* 0x000fee0000004200 */
[C---:B------:R-:W-:Y:S08]  /*10990*/  HMMA.16816.F32 R188, R28.reuse, R64, R188 ;  /* 0x000000401cbc723c */ /* 0x040ff000000018bc */
[----:B------:R-:W-:Y:S01]  /*109a0*/  HMMA.16816.F32 R216, R28, R16, R216 ;  /* 0x000000101cd8723c */ /* 0x000fe200000018d8 */
[----:B------:R-:W1:Y:S07]  /*109b0*/  LDSM.16.MT88.4 R28, [R0+0x2e800] ;  /* 0x02e80000001c783b */ /* 0x000e6e0000004200 */
[C---:B------:R-:W-:Y:S08]  /*109c0*/  HMMA.16816.F32 R156, R128.reuse, R66, R156 ;  /* 0x00000042809c723c */ /* 0x040ff0000000189c */
[----:B------:R-:W-:Y:S01]  /*109d0*/  HMMA.16816.F32 R160, R128, R18, R160 ;  /* 0x0000001280a0723c */ /* 0x000fe200000018a0 */
[----:B------:R-:W2:Y:S07]  /*109e0*/  LDSM.16.M88.4 R128, [R6+0x380] ;  /* 0x000380000680783b */ /* 0x000eae0000000200 */
[C---:B------:R-:W-:Y:S08]  /*109f0*/  HMMA.16816.F32 R192, R32.reuse, R66, R192 ;  /* 0x0000004220c0723c */ /* 0x040ff000000018c0 */
[----:B------:R-:W-:Y:S01]  /*10a00*/  HMMA.16816.F32 R172, R32, R18, R172 ;  /* 0x0000001220ac723c */ /* 0x000fe200000018ac */
[----:B------:R-:W3:Y:S07]  /*10a10*/  LDSM.16.MT88.4 R32, [R5+0x2f000] ;  /* 0x02f000000520783b */ /* 0x000eee0000004200 */
[C---:B0-----:R-:W-:Y:S08]  /*10a20*/  HMMA.16816.F32 R176, R20.reuse, R66, R176 ;  /* 0x0000004214b0723c */ /* 0x041ff000000018b0 */
[----:B------:R-:W-:Y:S01]  /*10a30*/  HMMA.16816.F32 R184, R20, R18, R184 ;  /* 0x0000001214b8723c */ /* 0x000fe200000018b8 */
[----:B------:R-:W0:Y:S07]  /*10a40*/  LDSM.16.MT88.4 R20, [R0+0x2f000] ;  /* 0x02f000000014783b */ /* 0x000e2e0000004200 */
[C---:B-1----:R-:W-:Y:S01]  /*10a50*/  HMMA.16816.F32 R188, R28.reuse, R66, R188 ;  /* 0x000000421cbc723c */ /* 0x042fe200000018bc */
[----:B------:R-:W1:Y:S07]  /*10a60*/  LDSM.16.MT88.4 R64, [R3+0x2f800] ;  /* 0x02f800000340783b */ /* 0x000e6e0000004200 */
[----:B------:R-:W-:Y:S01]  /*10a70*/  HMMA.16816.F32 R216, R28, R18, R216 ;  /* 0x000000121cd8723c */ /* 0x000fe200000018d8 */
[----:B------:R-:W1:Y:S04]  /*10a80*/  LDSM.16.MT88.4 R16, [R5+0x2f800] ;  /* 0x02f800000510783b */ /* 0x000e680000004200 */
[----:B------:R-:W-:Y:S03]  /*10a90*/  LDSM.16.MT88.4 R28, [R0+0x2f800] ;  /* 0x02f80000001c783b */ /* 0x000fe60000004200 */
[C---:B--2---:R-:W-:Y:S08]  /*10aa0*/  HMMA.16816.F32 R156, R36.reuse, R128, R156 ;  /* 0x00000080249c723c */ /* 0x044ff0000000189c */
[----:B------:R-:W-:Y:S01]  /*10ab0*/  HMMA.16816.F32 R160, R36, R148, R160 ;  /* 0x0000009424a0723c */ /* 0x000fe200000018a0 */
[----:B------:R-:W2:Y:S07]  /*10ac0*/  LDSM.16.MT88.4 R36, [R2+0x2f800] ;  /* 0x02f800000224783b */ /* 0x000eae0000004200 */
[-C--:B---3--:R-:W-:Y:S08]  /*10ad0*/  HMMA.16816.F32 R192, R32, R128.reuse, R192 ;  /* 0x0000008020c0723c */ /* 0x088ff000000018c0 */
[-C--:B------:R-:W-:Y:S08]  /*10ae0*/  HMMA.16816.F32 R176, R168, R128.reuse, R176 ;  /* 0x00000080a8b0723c */ /* 0x080ff000000018b0 */
[----:B0-----:R-:W-:Y:S08]  /*10af0*/  HMMA.16816.F32 R188, R20, R128, R188 ;  /* 0x0000008014bc723c */ /* 0x001ff000000018bc */
[-C--:B------:R-:W-:Y:S08]  /*10b00*/  HMMA.16816.F32 R172, R32, R148.reuse, R172 ;  /* 0x0000009420ac723c */ /* 0x080ff000000018ac */
[-C--:B------:R-:W-:Y:S08]  /*10b10*/  HMMA.16816.F32 R184, R168, R148.reuse, R184 ;  /* 0x00000094a8b8723c */ /* 0x080ff000000018b8 */
[----:B------:R-:W-:Y:S08]  /*10b20*/  HMMA.16816.F32 R216, R20, R148, R216 ;  /* 0x0000009414d8723c */ /* 0x000ff000000018d8 */
[-C--:B-1----:R-:W-:Y:S08]  /*10b30*/  HMMA.16816.F32 R156, R64, R130.reuse, R156 ;  /* 0x00000082409c723c */ /* 0x082ff0000000189c */
[----:B------:R-:W-:Y:S08]  /*10b40*/  HMMA.16816.F32 R192, R16, R130, R192 ;  /* 0x0000008210c0723c */ /* 0x000ff000000018c0 */
[----:B------:R-:W-:Y:S08]  /*10b50*/  HMMA.16816.F32 R160, R64, R150, R160 ;  /* 0x0000009640a0723c */ /* 0x000ff000000018a0 */
[-C--:B--2---:R-:W-:Y:S08]  /*10b60*/  HMMA.16816.F32 R176, R36, R130.reuse, R176 ;  /* 0x0000008224b0723c */ /* 0x084ff000000018b0 */
[----:B------:R-:W-:Y:S08]  /*10b70*/  HMMA.16816.F32 R188, R28, R130, R188 ;  /* 0x000000821cbc723c */ /* 0x000ff000000018bc */
[-C--:B------:R-:W-:Y:S08]  /*10b80*/  HMMA.16816.F32 R172, R16, R150.reuse, R172 ;  /* 0x0000009610ac723c */ /* 0x080ff000000018ac */
[----:B------:R-:W-:Y:S01]  /*10b90*/  HMMA.16816.F32 R184, R36, R150, R184 ;  /* 0x0000009624b8723c */ /* 0x000fe200000018b8 */
[----:B------:R-:W-:-:S07]  /*10ba0*/  FMUL R16, R156, c[0x0][0x188] ;  /* 0x000062009c107a20 */ /* 0x000fce0000400000 */
[----:B------:R-:W-:Y:S01]  /*10bb0*/  HMMA.16816.F32 R216, R28, R150, R216 ;  /* 0x000000961cd8723c */ /* 0x000fe200000018d8 */
[----:B------:R-:W-:Y:S02]  /*10bc0*/  FMUL R17, R157, c[0x0][0x188] ;  /* 0x000062009d117a20 */ /* 0x000fe40000400000 */
[----:B------:R-:W-:Y:S02]  /*10bd0*/  FMUL R18, R158, c[0x0][0x188] ;  /* 0x000062009e127a20 */ /* 0x000fe40000400000 */
[----:B------:R-:W-:Y:S02]  /*10be0*/  FMUL R19, R159, c[0x0][0x188] ;  /* 0x000062009f137a20 */ /* 0x000fe40000400000 */
[----:B------:R-:W-:Y:S02]  /*10bf0*/  FMUL R22, R194, c[0x0][0x188] ;  /* 0x00006200c2167a20 */ /* 0x000fe40000400000 */
[----:B------:R-:W-:Y:S02]  /*10c00*/  FMUL R23, R195, c[0x0][0x188] ;  /* 0x00006200c3177a20 */ /* 0x000fe40000400000 */
[----:B------:R-:W-:-:S02]  /*10c10*/  FMUL R20, R192, c[0x0][0x188] ;  /* 0x00006200c0147a20 */ /* 0x000fc40000400000 */
[----:B------:R-:W-:Y:S01]  /*10c20*/  FMUL R21, R193, c[0x0][0x188] ;  /* 0x00006200c1157a20 */ /* 0x000fe20000400000 */
[----:B------:R-:W-:Y:S01]  /*10c30*/  FMNMX R16, R16, R17, !PT ;  /* 0x0000001110107209 */ /* 0x000fe20007800000 */
[----:B------:R-:W-:Y:S01]  /*10c40*/  FMUL R29, R176, c[0x0][0x188] ;  /* 0x00006200b01d7a20 */ /* 0x000fe20000400000 */
[----:B------:R-:W-:Y:S01]  /*10c50*/  FMNMX R18, R18, R19, !PT ;  /* 0x0000001312127209 */ /* 0x000fe20007800000 */
[----:B------:R-:W-:Y:S01]  /*10c60*/  FMUL R31, R177, c[0x0][0x188] ;  /* 0x00006200b11f7a20 */ /* 0x000fe20000400000 */
[----:B------:R-:W-:Y:S01]  /*10c70*/  FMNMX R30, R22, R23, !PT ;  /* 0x00000017161e7209 */ /* 0x000fe20007800000 */
[----:B------:R-:W-:Y:S01]  /*10c80*/  FMUL R23, R188, c[0x0][0x188] ;  /* 0x00006200bc177a20 */ /* 0x000fe20000400000 */
[----:B------:R-:W-:Y:S01]  /*10c90*/  FMNMX R20, R20, R21, !PT ;  /* 0x0000001514147209 */ /* 0x000fe20007800000 */
[----:B------:R-:W-:Y:S02]  /*10ca0*/  FMUL R19, R189, c[0x0][0x188] ;  /* 0x00006200bd137a20 */ /* 0x000fe40000400000 */
[----:B------:R-:W-:-:S02]  /*10cb0*/  FMUL R22, R190, c[0x0][0x188] ;  /* 0x00006200be167a20 */ /* 0x000fc40000400000 */
[----:B------:R-:W-:Y:S02]  /*10cc0*/  FMUL R17, R191, c[0x0][0x188] ;  /* 0x00006200bf117a20 */ /* 0x000fe40000400000 */
[----:B------:R-:W-:Y:S01]  /*10cd0*/  FMUL R34, R160, c[0x0][0x188] ;  /* 0x00006200a0227a20 */ /* 0x000fe20000400000 */
[----:B------:R-:W-:Y:S01]  /*10ce0*/  STL [R1+0x11b8], R223 ;  /* 0x0011b8df01007387 */ /* 0x000fe20000100800 */
[----:B------:R-:W-:Y:S02]  /*10cf0*/  FMUL R28, R178, c[0x0][0x188] ;  /* 0x00006200b21c7a20 */ /* 0x000fe40000400000 */
[----:B------:R-:W-:Y:S01]  /*10d00*/  FMUL R21, R179, c[0x0][0x188] ;  /* 0x00006200b3157a20 */ /* 0x000fe20000400000 */
[----:B------:R-:W-:Y:S01]  /*10d10*/  STL [R1+0x11bc], R3 ;  /* 0x0011bc0301007387 */ /* 0x000fe20000100800 */
[----:B------:R-:W-:Y:S01]  /*10d20*/  FMNMX R29, R29, R31, !PT ;  /* 0x0000001f1d1d7209 */ /* 0x000fe20007800000 */
[----:B------:R-:W-:Y:S01]  /*10d30*/  FMUL R32, R162, c[0x0][0x188] ;  /* 0x00006200a2207a20 */ /* 0x000fe20000400000 */
[----:B------:R-:W-:Y:S01]  /*10d40*/  FMNMX R23, R23, R19, !PT ;  /* 0x0000001317177209 */ /* 0x000fe20007800000 */
[----:B------:R-:W2:Y:S01]  /*10d50*/  LDL.LU R55, [R1+0x124] ;  /* 0x0001240001377983 */ /* 0x000ea20000300800 */
[----:B------:R-:W-:Y:S01]  /*10d60*/  FMNMX R22, R22, R17, !PT ;  /* 0x0000001116167209 */ /* 0x000fe20007800000 */
[----:B------:R-:W-:Y:S01]  /*10d70*/  FMUL R31, R172, c[0x0][0x188] ;  /* 0x00006200ac1f7a20 */ /* 0x000fe20000400000 */
[----:B------:R-:W-:Y:S01]  /*10d80*/  FMNMX R34, R34, R16, !PT ;  /* 0x0000001022227209 */ /* 0x000fe20007800000 */
[----:B------:R-:W-:Y:S01]  /*10d90*/  FMUL R19, R174, c[0x0][0x188] ;  /* 0x00006200ae137a20 */ /* 0x000fe20000400000 */
[----:B------:R-:W-:Y:S01]  /*10da0*/  FMNMX R28, R28, R21, !PT ;  /* 0x000000151c1c7209 */ /* 0x000fe20007800000 */
[----:B------:R-:W-:Y:S01]  /*10db0*/  FMUL R17, R184, c[0x0][0x188] ;  /* 0x00006200b8117a20 */ /* 0x000fe20000400000 */
[----:B------:R-:W3:Y:S01]  /*10dc0*/  LDL.LU R56, [R1+0x128] ;  /* 0x0001280001387983 */ /* 0x000ee20000300800 */
        /* <DEDUP_REMOVED lines=21> */
[----:B------:R-:W-:-:S02]  /*10f20*/  FMNMX R30, R20, R30, !PT ;  /* 0x0000001e141e7209 */ /* 0x000fc40007800000 */
[----:B------:R-:W-:Y:S02]  /*10f30*/  FMNMX R29, R19, R29, !PT ;  /* 0x0000001d131d7209 */ /* 0x000fe40007800000 */
[----:B------:R-:W-:Y:S02]  /*10f40*/  FMNMX R28, R18, R28, !PT ;  /* 0x0000001c121c7209 */ /* 0x000fe40007800000 */
[----:B------:R-:W-:Y:S02]  /*10f50*/  FMNMX R23, R17, R23, !PT ;  /* 0x0000001711177209 */ /* 0x000fe40007800000 */
[----:B------:R-:W-:Y:S01]  /*10f60*/  FMNMX R22, R16, R22, !PT ;  /* 0x0000001610167209 */ /* 0x000fe20007800000 */
[----:B------:R-:W0:Y:S04]  /*10f70*/  SHFL.BFLY PT, R18, R31, 0x2, 0x1f ;  /* 0x0c401f001f127f89 */ /* 0x000e2800000e0000 */
[----:B------:R-:W1:Y:S04]  /*10f80*/  SHFL.BFLY PT, R35, R34, 0x2, 0x1f ;  /* 0x0c401f0022237f89 */ /* 0x000e6800000e0000 */
[----:B------:R-:W4:Y:S04]  /*10f90*/  SHFL.BFLY PT, R33, R32, 0x2, 0x1f ;  /* 0x0c401f0020217f89 */ /* 0x000f2800000e0000 */
[----:B------:R-:W4:Y:S04]  /*10fa0*/  SHFL.BFLY PT, R19, R30, 0x2, 0x1f ;  /* 0x0c401f001e137f89 */ /* 0x000f2800000e0000 */
[----:B------:R-:W4:Y:S04]  /*10fb0*/  SHFL.BFLY PT, R20, R29, 0x2, 0x1f ;  /* 0x0c401f001d147f89 */ /* 0x000f2800000e0000 */
[----:B------:R-:W4:Y:S04]  /*10fc0*/  SHFL.BFLY PT, R21, R28, 0x2, 0x1f ;  /* 0x0c401f001c157f89 */ /* 0x000f2800000e0000 */
[----:B------:R-:W4:Y:S04]  /*10fd0*/  SHFL.BFLY PT, R16, R23, 0x2, 0x1f ;  /* 0x0c401f0017107f89 */ /* 0x000f2800000e0000 */
[----:B------:R-:W4:Y:S01]  /*10fe0*/  SHFL.BFLY PT, R17, R22, 0x2, 0x1f ;  /* 0x0c401f0016117f89 */ /* 0x000f2200000e0000 */
[----:B0-----:R-:W-:-:S02]  /*10ff0*/  FMNMX R18, R31, R18, !PT ;  /* 0x000000121f127209 */ /* 0x001fc40007800000 */
[----:B-1----:R-:W-:Y:S02]  /*11000*/  FMNMX R35, R34, R35, !PT ;  /* 0x0000002322237209 */ /* 0x002fe40007800000 */
[----:B----4-:R-:W-:Y:S02]  /*11010*/  FMNMX R33, R32, R33, !PT ;  /* 0x0000002120217209 */ /* 0x010fe40007800000 */
[----:B------:R-:W-:Y:S02]  /*11020*/  FMNMX R19, R30, R19, !PT ;  /* 0x000000131e137209 */ /* 0x000fe40007800000 */
[----:B------:R-:W-:Y:S02]  /*11030*/  FMNMX R20, R29, R20, !PT ;  /* 0x000000141d147209 */ /* 0x000fe40007800000 */
[----:B------:R-:W-:Y:S02]  /*11040*/  FMNMX R21, R28, R21, !PT ;  /* 0x000000151c157209 */ /* 0x000fe40007800000 */
[----:B------:R-:W-:-:S02]  /*11050*/  FMNMX R16, R23, R16, !PT ;  /* 0x0000001017107209 */ /* 0x000fc40007800000 */
        /* <DEDUP_REMOVED lines=9> */
[----:B0-----:R-:W-:-:S03]  /*110f0*/  FMNMX R34, R35, R34, !PT ;  /* 0x0000002223227209 */ /* 0x001fc60007800000 */
[----:B------:R-:W-:Y:S01]  /*11100*/  BAR.SYNC.DEFER_BLOCKING 0x0 ;  /* 0x0000000000007b1d */ /* 0x000fe20000010000 */
[----:B-1----:R-:W-:Y:S02]  /*11110*/  FMNMX R32, R33, R32, !PT ;  /* 0x0000002021207209 */ /* 0x002fe40007800000 */
[----:B----4-:R-:W-:Y:S02]  /*11120*/  FMNMX R30, R18, R30, !PT ;  /* 0x0000001e121e7209 */ /* 0x010fe40007800000 */
[----:B------:R-:W-:Y:S01]  /*11130*/  FMNMX R29, R19, R29, !PT ;  /* 0x0000001d131d7209 */ /* 0x000fe20007800000 */
[----:B------:R-:W0:Y:S01]  /*11140*/  S2R R14, SR_TID.X ;  /* 0x00000000000e7919 */ /* 0x000e220000002100 */
[----:B------:R-:W-:Y:S02]  /*11150*/  FMNMX R28, R20, R28, !PT ;  /* 0x0000001c141c7209 */ /* 0x000fe40007800000 */
[----:B------:R-:W-:Y:S02]  /*11160*/  FMNMX R23, R21, R23, !PT ;  /* 0x0000001715177209 */ /* 0x000fe40007800000 */
[----:B------:R-:W-:-:S02]  /*11170*/  FMNMX R22, R16, R22, !PT ;  /* 0x0000001610167209 */ /* 0x000fc40007800000 */
[----:B------:R-:W-:Y:S01]  /*11180*/  FMNMX R17, R31, R17, !PT ;  /* 0x000000111f117209 */ /* 0x000fe20007800000 */
[----:B------:R-:W-:Y:S04]  /*11190*/  @!P1 STS [R251], R34 ;  /* 0x00000022fb009388 */ /* 0x000fe80000000800 */
[----:B------:R-:W-:Y:S04]  /*111a0*/  @!P1 STS [R251+0x100], R32 ;  /* 0x00010020fb009388 */ /* 0x000fe80000000800 */
[----:B------:R-:W-:Y:S04]  /*111b0*/  @!P1 STS [R251+0x200], R30 ;  /* 0x0002001efb009388 */ /* 0x000fe80000000800 */
[----:B------:R-:W-:Y:S04]  /*111c0*/  @!P1 STS [R251+0x300], R29 ;  /* 0x0003001dfb009388 */ /* 0x000fe80000000800 */
[----:B------:R-:W-:Y:S04]  /*111d0*/  @!P1 STS [R251+0x400], R28 ;  /* 0x0004001cfb009388 */ /* 0x000fe80000000800 */
[----:B------:R-:W-:Y:S04]  /*111e0*/  @!P1 STS [R251+0x500], R23 ;  /* 0x00050017fb009388 */ /* 0x000fe80000000800 */
[----:B------:R-:W-:Y:S04]  /*111f0*/  @!P1 STS [R251+0x600], R22 ;  /* 0x00060016fb009388 */ /* 0x000fe80000000800 */
[----:B------:R-:W-:Y:S01]  /*11200*/  @!P1 STS [R251+0x700], R17 ;  /* 0x00070011fb009388 */ /* 0x000fe20000000800 */
[----:B0-----:R-:W-:-:S03]  /*11210*/  LOP3.LUT R0, R14, 0xff, RZ, 0xc0, !PT ;  /* 0x000000ff0e007812 */ /* 0x001fc600078ec0ff */
[----:B------:R-:W-:Y:S06]  /*11220*/  BAR.SYNC.DEFER_BLOCKING 0x0 ;  /* 0x0000000000007b1d */ /* 0x000fec0000010000 */
[----:B------:R-:W0:Y:S04]  /*11230*/  LDS R18, [R0.X4] ;  /* 0x0000000000127984 */ /* 0x000e280000004800 */
[----:B------:R-:W1:Y:S04]  /*11240*/  LDS R16, [R0.X4+0x400] ;  /* 0x0004000000107984 */ /* 0x000e680000004800 */
[----:B0-----:R-:W0:Y:S04]  /*11250*/  SHFL.BFLY PT, R19, R18, 0x4, 0x1f ;  /* 0x0c801f0012137f89 */ /* 0x001e2800000e0000 */
[----:B-1----:R-:W1:Y:S01]  /*11260*/  SHFL.BFLY PT, R17, R16, 0x4, 0x1f ;  /* 0x0c801f0010117f89 */ /* 0x002e6200000e0000 */
[----:B0-----:R-:W-:-:S02]  /*11270*/  FMNMX R19, R18, R19, !PT ;  /* 0x0000001312137209 */ /* 0x001fc40007800000 */
[----:B-1----:R-:W-:-:S03]  /*11280*/  FMNMX R17, R16, R17, !PT ;  /* 0x0000001110117209 */ /* 0x002fc60007800000 */
[----:B------:R-:W0:Y:S04]  /*11290*/  SHFL.BFLY PT, R18, R19, 0x2, 0x1f ;  /* 0x0c401f0013127f89 */ /* 0x000e2800000e0000 */
[----:B------:R-:W1:Y:S01]  /*112a0*/  SHFL.BFLY PT, R16, R17, 0x2, 0x1f ;  /* 0x0c401f0011107f89 */ /* 0x000e6200000e0000 */
[----:B0-----:R-:W-:Y:S02]  /*112b0*/  FMNMX R18, R19, R18, !PT ;  /* 0x0000001213127209 */ /* 0x001fe40007800000 */
[----:B-1----:R-:W-:-:S03]  /*112c0*/  FMNMX R16, R17, R16, !PT ;  /* 0x0000001011107209 */ /* 0x002fc60007800000 */
[----:B------:R-:W0:Y:S04]  /*112d0*/  SHFL.BFLY PT, R19, R18, 0x1, 0x1f ;  /* 0x0c201f0012137f89 */ /* 0x000e2800000e0000 */
[----:B------:R-:W1:Y:S01]  /*112e0*/  SHFL.BFLY PT, R17, R16, 0x1, 0x1f ;  /* 0x0c201f0010117f89 */ /* 0x000e6200000e0000 */
[----:B0-----:R-:W-:Y:S02]  /*112f0*/  FMNMX R19, R18, R19, !PT ;  /* 0x0000001312137209 */ /* 0x001fe40007800000 */
[----:B-1----:R-:W-:-:S03]  /*11300*/  FMNMX R17, R16, R17, !PT ;  /* 0x0000001110117209 */ /* 0x002fc60007800000 */
[----:B------:R-:W-:Y:S04]  /*11310*/  @!P0 STS [R0.X4], R19 ;  /* 0x0000001300008388 */ /* 0x000fe80000004800 */
[----:B------:R-:W-:Y:S01]  /*11320*/  @!P0 STS [R0.X4+0x400], R17 ;  /* 0x0004001100008388 */ /* 0x000fe20000004800 */
[----:B------:R-:W-:-:S03]  /*11330*/  LOP3.LUT R2, R14, 0x1c, RZ, 0xc0, !PT ;  /* 0x0000001c0e027812 */ /* 0x000fc600078ec0ff */
[----:B------:R-:W-:Y:S06]  /*11340*/  BAR.SYNC.DEFER_BLOCKING 0x0 ;  /* 0x0000000000007b1d */ /* 0x000fec0000010000 */
[----:B------:R-:W2:Y:S04]  /*11350*/  LDS R17, [R2.X8] ;  /* 0x0000000002117984 */ /* 0x000ea80000008800 */
[----:B------:R-:W3:Y:S04]  /*11360*/  LDS R16, [R2.X8+0x100] ;  /* 0x0001000002107984 */ /* 0x000ee80000008800 */
[----:B------:R-:W-:Y:S04]  /*11370*/  LDS R20, [R2.X8+0x200] ;  /* 0x0002000002147984 */ /* 0x000fe80000008800 */
[----:B------:R-:W0:Y:S04]  /*11380*/  LDS R21, [R2.X8+0x300] ;  /* 0x0003000002157984 */ /* 0x000e280000008800 */
[----:B------:R-:W-:Y:S01]  /*11390*/  LDS R22, [R2.X8+0x500] ;  /* 0x0005000002167984 */ /* 0x000fe20000008800 */
[----:B--2---:R-:W-:-:S02]  /*113a0*/  FMNMX R5, R17, R55, !PT ;  /* 0x0000003711057209 */ /* 0x004fc40007800000 */
[----:B---3--:R-:W-:-:S03]  /*113b0*/  FMNMX R3, R16, R56, !PT ;  /* 0x0000003810037209 */ /* 0x008fc60007800000 */
[----:B------:R-:W-:Y:S04]  /*113c0*/  STL [R1+0x1c], R5 ;  /* 0x00001c0501007387 */ /* 0x000fe80000100800 */
[----:B------:R-:W0:Y:S04]  /*113d0*/  LDL.LU R14, [R1+0x130] ;  /* 0x00013000010e7983 */ /* 0x000e280000300800 */
[----:B------:R-:W2:Y:S01]  /*113e0*/  LDL.LU R15, [R1+0x134] ;  /* 0x00013400010f7983 */ /* 0x000ea20000300800 */
[----:B------:R-:W-:-:S03]  /*113f0*/  FFMA R248, R162, c[0x0][0x188], -R3 ;  /* 0x00006200a2f87a23 */ /* 0x000fc60000000803 */
[----:B------:R-:W3:Y:S04]  /*11400*/  LDL.LU R97, [R1+0x138] ;  /* 0x0001380001617983 */ /* 0x000ee80000300800 */
[----:B------:R-:W4:Y:S04]  /*11410*/  LDL.LU R98, [R1+0x13c] ;  /* 0x00013c0001627983 */ /* 0x000f280000300800 */
[----:B------:R-:W2:Y:S04]  /*11420*/  LDL.LU R99, [R1+0x140] ;  /* 0x0001400001637983 */ /* 0x000ea80000300800 */
[----:B------:R-:W-:Y:S04]  /*11430*/  STL [R1+0x18], R3 ;  /* 0x0000180301007387 */ /* 0x000fe80000100800 */
[----:B------:R-:W2:Y:S01]  /*11440*/  LDL.LU R162, [R1+0x12c] ;  /* 0x00012c0001a27983 */ /* 0x000ea20000300800 */
[----:B------:R-:W-:-:S02]  /*11450*/  FFMA R17, R156, c[0x0][0x188], -R5 ;  /* 0x000062009c117a23 */ /* 0x000fc40000000805 */
[--C-:B------:R-:W-:Y:S02]  /*11460*/  FFMA R157, R157, c[0x0][0x188], -R5.reuse ;  /* 0x000062009d9d7a23 */ /* 0x100fe40000000805 */
[--C-:B------:R-:W-:Y:S02]  /*11470*/  FFMA R19, R160, c[0x0][0x188], -R5.reuse ;  /* 0x00006200a0137a23 */ /* 0x100fe40000000805 */
[----:B------:R-:W-:Y:S02]  /*11480*/  FFMA R161, R161, c[0x0][0x188], -R5 ;  /* 0x00006200a1a17a23 */ /* 0x000fe40000000805 */
[--C-:B------:R-:W-:Y:S02]  /*11490*/  FFMA R158, R158, c[0x0][0x188], -R3.reuse ;  /* 0x000062009e9e7a23 */ /* 0x100fe40000000803 */
[----:B------:R-:W-:Y:S02]  /*114a0*/  FFMA R159, R159, c[0x0][0x188], -R3 ;  /* 0x000062009f9f7a23 */ /* 0x000fe40000000803 */
[----:B------:R-:W-:-:S02]  /*114b0*/  FMUL R17, R17, 1.4426950216293334961 ;  /* 0x3fb8aa3b11117820 */ /* 0x000fc40000400000 */
[----:B------:R-:W-:Y:S02]  /*114c0*/  FMUL R18, R157, 1.4426950216293334961 ;  /* 0x3fb8aa3b9d127820 */ /* 0x000fe40000400000 */
[----:B------:R-:W-:Y:S02]  /*114d0*/  FMUL R158, R158, 1.4426950216293334961 ;  /* 0x3fb8aa3b9e9e7820 */ /* 0x000fe40000400000 */
[----:B------:R-:W-:Y:S02]  /*114e0*/  FMUL R159, R159, 1.4426950216293334961 ;  /* 0x3fb8aa3b9f9f7820 */ /* 0x000fe40000400000 */
[----:B------:R-:W-:Y:S02]  /*114f0*/  FMUL R19, R19, 1.4426950216293334961 ;  /* 0x3fb8aa3b13137820 */ /* 0x000fe40000400000 */
[----:B------:R-:W-:Y:S01]  /*11500*/  FMUL R248, R248, 1.4426950216293334961 ;  /* 0x3fb8aa3bf8f87820 */ /* 0x000fe20000400000 */
[----:B------:R-:W-:Y:S01]  /*11510*/  MUFU.EX2 R17, R17 ;  /* 0x0000001100117308 */ /* 0x000fe20000000800 */
[----:B------:R-:W-:-:S07]  /*11520*/  FFMA R163, R163, c[0x0][0x188], -R3 ;  /* 0x00006200a3a37a23 */ /* 0x000fce0000000803 */
[----:B------:R-:W1:Y:S01]  /*11530*/  MUFU.EX2 R18, R18 ;  /* 0x0000001200127308 */ /* 0x000e620000000800 */
[----:B------:R-:W-:-:S07]  /*11540*/  FMUL R163, R163, 1.4426950216293334961 ;  /* 0x3fb8aa3ba3a37820 */ /* 0x000fce0000400000 */
[----:B------:R-:W-:Y:S08]  /*11550*/  MUFU.EX2 R168, R158 ;  /* 0x0000009e00a87308 */ /* 0x000ff00000000800 */
[----:B------:R-:W1:Y:S08]  /*11560*/  MUFU.EX2 R211, R159 ;  /* 0x0000009f00d37308 */ /* 0x000e700000000800 */
[----:B------:R1:W1:Y:S02]  /*11570*/  MUFU.EX2 R16, R19 ;  /* 0x0000001300107308 */ /* 0x0002640000000800 */
[----:B-1----:R-:W-:-:S06]  /*11580*/  FMUL R19, R161, 1.4426950216293334961 ;  /* 0x3fb8aa3ba1137820 */ /* 0x002fcc0000400000 */
[----:B------:R-:W1:Y:S08]  /*11590*/  MUFU.EX2 R248, R248 ;  /* 0x000000f800f87308 */ /* 0x000e700000000800 */
[----:B------:R-:W1:Y:S08]  /*115a0*/  MUFU.EX2 R19, R19 ;  /* 0x0000001300137308 */ /* 0x000e700000000800 */
[----:B------:R-:W1:Y:S01]  /*115b0*/  MUFU.EX2 R228, R163 ;  /* 0x000000a300e47308 */ /* 0x000e620000000800 */
[----:B------:R-:W-:-:S02]  /*115c0*/  FADD R38, R17, R18 ;  /* 0x0000001211267221 */ /* 0x000fc40000000000 */
[----:B------:R-:W-:Y:S02]  /*115d0*/  FADD R36, R168, R211 ;  /* 0x000000d3a8247221 */ /* 0x000fe40000000000 */
[----:B------:R-:W-:Y:S02]  /*115e0*/  FADD R38, R16, R38 ;  /* 0x0000002610267221 */ /* 0x000fe40000000000 */
[----:B-1----:R-:W-:Y:S02]  /*115f0*/  FADD R36, R248, R36 ;  /* 0x00000024f8247221 */ /* 0x002fe40000000000 */
[----:B------:R-:W-:Y:S02]  /*11600*/  FADD R38, R19, R38 ;  /* 0x0000002613267221 */ /* 0x000fe40000000000 */
[----:B------:R-:W-:Y:S01]  /*11610*/  FADD R36, R228, R36 ;  /* 0x00000024e4247221 */ /* 0x000fe20000000000 */
[----:B0-----:R-:W-:Y:S02]  /*11620*/  FMNMX R6, R21, R14, !PT ;  /* 0x0000000e15067209 */ /* 0x001fe40007800000 */
[----:B--2---:R-:W-:-:S02]  /*11630*/  FMNMX R223, R20, R162, !PT ;  /* 0x000000a214df7209 */ /* 0x004fc40007800000 */
[----:B------:R-:W0:Y:S01]  /*11640*/  LDS R20, [R2.X8+0x400] ;  /* 0x0004000002147984 */ /* 0x000e220000008800 */
[----:B------:R-:W-:-:S04]  /*11650*/  FFMA R21, R174, c[0x0][0x188], -R6 ;  /* 0x00006200ae157a23 */ /* 0x000fc80000000806 */
[----:B------:R-:W-:-:S04]  /*11660*/  FMUL R21, R21, 1.4426950216293334961 ;  /* 0x3fb8aa3b15157820 */ /* 0x000fc80000400000 */
[----:B------:R1:W-:Y:S02]  /*11670*/  MUFU.EX2 R43, R21 ;  /* 0x00000015002b7308 */ /* 0x0003e40000000800 */
[----:B-1----:R-:W4:Y:S01]  /*11680*/  LDS R21, [R2.X8+0x600] ;  /* 0x0006000002157984 */ /* 0x002f220000008800 */
[--C-:B------:R-:W-:Y:S01]  /*11690*/  FFMA R194, R194, c[0x0][0x188], -R6.reuse ;  /* 0x00006200c2c27a23 */ /* 0x100fe20000000806 */
[----:B0-----:R-:W-:Y:S02]  /*116a0*/  FMNMX R7, R20, R15, !PT ;  /* 0x0000000f14077209 */ /* 0x001fe40007800000 */
[----:B------:R-:W0:Y:S01]  /*116b0*/  LDS R20, [R2.X8+0x700] ;  /* 0x0007000002147984 */ /* 0x000e220000008800 */
[--C-:B------:R-:W-:Y:S02]  /*116c0*/  FFMA R195, R195, c[0x0][0x188], -R6.reuse ;  /* 0x00006200c3c37a23 */ /* 0x100fe40000000806 */
[----:B------:R-:W-:Y:S02]  /*116d0*/  FMUL R194, R194, 1.4426950216293334961 ;  /* 0x3fb8aa3bc2c27820 */ /* 0x000fe40000400000 */
[----:B------:R-:W-:Y:S01]  /*116e0*/  FFMA R175, R175, c[0x0][0x188], -R6 ;  /* 0x00006200afaf7a23 */ /* 0x000fe20000000806 */
[----:B---3--:R-:W-:Y:S01]  /*116f0*/  FMNMX R220, R22, R97, !PT ;  /* 0x0000006116dc7209 */ /* 0x008fe20007800000 */
[----:B------:R-:W-:-:S02]  /*11700*/  FMUL R195, R195, 1.4426950216293334961 ;  /* 0x3fb8aa3bc3c37820 */ /* 0x000fc40000400000 */
[--C-:B------:R-:W-:Y:S01]  /*11710*/  FFMA R176, R176, c[0x0][0x188], -R7.reuse ;  /* 0x00006200b0b07a23 */ /* 0x100fe20000000807 */
[----:B------:R-:W1:Y:S01]  /*11720*/  MUFU.EX2 R34, R194 ;  /* 0x000000c200227308 */ /* 0x000e620000000800 */
[--C-:B------:R-:W-:Y:S02]  /*11730*/  FFMA R177, R177, c[0x0][0x188], -R7.reuse ;  /* 0x00006200b1b17a23 */ /* 0x100fe40000000807 */
[----:B------:R-:W-:Y:S02]  /*11740*/  FMUL R175, R175, 1.4426950216293334961 ;  /* 0x3fb8aa3bafaf7820 */ /* 0x000fe40000400000 */
[----:B------:R-:W-:Y:S02]  /*11750*/  FMUL R176, R176, 1.4426950216293334961 ;  /* 0x3fb8aa3bb0b07820 */ /* 0x000fe40000400000 */
[--C-:B------:R-:W-:Y:S01]  /*11760*/  FFMA R184, R184, c[0x0][0x188], -R7.reuse ;  /* 0x00006200b8b87a23 */ /* 0x100fe20000000807 */
[----:B------:R-:W2:Y:S01]  /*11770*/  MUFU.EX2 R47, R195 ;  /* 0x000000c3002f7308 */ /* 0x000ea20000000800 */
[----:B------:R-:W-:-:S02]  /*11780*/  FFMA R185, R185, c[0x0][0x188], -R7 ;  /* 0x00006200b9b97a23 */ /* 0x000fc40000000807 */
[----:B------:R-:W-:Y:S02]  /*11790*/  FMUL R177, R177, 1.4426950216293334961 ;  /* 0x3fb8aa3bb1b17820 */ /* 0x000fe40000400000 */
[--C-:B------:R-:W-:Y:S01]  /*117a0*/  FFMA R178, R178, c[0x0][0x188], -R220.reuse ;  /* 0x00006200b2b27a23 */ /* 0x100fe200000008dc */
[----:B----4-:R-:W-:Y:S01]  /*117b0*/  FMNMX R221, R21, R98, !PT ;  /* 0x0000006215dd7209 */ /* 0x010fe20007800000 */
[----:B------:R-:W-:Y:S01]  /*117c0*/  FMUL R184, R184, 1.4426950216293334961 ;  /* 0x3fb8aa3bb8b87820 */ /* 0x000fe20000400000 */
[----:B------:R-:W3:Y:S01]  /*117d0*/  MUFU.EX2 R37, R175 ;  /* 0x000000af00257308 */ /* 0x000ee20000000800 */
[----:B------:R-:W-:Y:S02]  /*117e0*/  FFMA R179, R179, c[0x0][0x188], -R220 ;  /* 0x00006200b3b37a23 */ /* 0x000fe400000008dc */
[----:B------:R-:W-:Y:S02]  /*117f0*/  FMUL R185, R185, 1.4426950216293334961 ;  /* 0x3fb8aa3bb9b97820 */ /* 0x000fe40000400000 */
[----:B------:R-:W-:-:S03]  /*11800*/  FMUL R178, R178, 1.4426950216293334961 ;  /* 0x3fb8aa3bb2b27820 */ /* 0x000fc60000400000 */
[----:B------:R-:W4:Y:S01]  /*11810*/  MUFU.EX2 R33, R176 ;  /* 0x000000b000217308 */ /* 0x000f220000000800 */
[--C-:B------:R-:W-:Y:S02]  /*11820*/  FFMA R186, R186, c[0x0][0x188], -R220.reuse ;  /* 0x00006200baba7a23 */ /* 0x100fe400000008dc */
[----:B------:R-:W-:Y:S02]  /*11830*/  FMUL R179, R179, 1.4426950216293334961 ;  /* 0x3fb8aa3bb3b37820 */ /* 0x000fe40000400000 */
[----:B------:R-:W-:-:S03]  /*11840*/  FFMA R187, R187, c[0x0][0x188], -R220 ;  /* 0x00006200bbbb7a23 */ /* 0x000fc600000008dc */
[----:B------:R-:W1:Y:S01]  /*11850*/  MUFU.EX2 R46, R177 ;  /* 0x000000b1002e7308 */ /* 0x000e620000000800 */
[--C-:B------:R-:W-:Y:S01]  /*11860*/  FFMA R188, R188, c[0x0][0x188], -R221.reuse ;  /* 0x00006200bcbc7a23 */ /* 0x100fe200000008dd */
[----:B0-----:R-:W-:Y:S01]  /*11870*/  FMNMX R5, R20, R99, !PT ;  /* 0x0000006314057209 */ /* 0x001fe20007800000 */
[----:B------:R-:W-:Y:S02]  /*11880*/  FMUL R186, R186, 1.4426950216293334961 ;  /* 0x3fb8aa3bbaba7820 */ /* 0x000fe40000400000 */
[----:B------:R-:W-:-:S03]  /*11890*/  FFMA R189, R189, c[0x0][0x188], -R221 ;  /* 0x00006200bdbd7a23 */ /* 0x000fc600000008dd */
[----:B------:R-:W0:Y:S01]  /*118a0*/  MUFU.EX2 R42, R184 ;  /* 0x000000b8002a7308 */ /* 0x000e220000000800 */
[----:B------:R-:W-:Y:S01]  /*118b0*/  FMUL R187, R187, 1.4426950216293334961 ;  /* 0x3fb8aa3bbbbb7820 */ /* 0x000fe20000400000 */
[----:B------:R-:W-:Y:S01]  /*118c0*/  STL [R1+0x14], R223 ;  /* 0x000014df01007387 */ /* 0x000fe20000100800 */
[----:B------:R-:W-:-:S05]  /*118d0*/  FMUL R188, R188, 1.4426950216293334961 ;  /* 0x3fb8aa3bbcbc7820 */ /* 0x000fca0000400000 */
[----:B------:R-:W0:Y:S01]  /*118e0*/  MUFU.EX2 R29, R185 ;  /* 0x000000b9001d7308 */ /* 0x000e220000000800 */
[----:B------:R-:W-:Y:S01]  /*118f0*/  STL [R1+0x10], R6 ;  /* 0x0000100601007387 */ /* 0x000fe20000100800 */
[----:B------:R-:W-:-:S06]  /*11900*/  FFMA R216, R216, c[0x0][0x188], -R221 ;  /* 0x00006200d8d87a23 */ /* 0x000fcc00000008dd */
[----:B------:R-:W0:Y:S01]  /*11910*/  MUFU.EX2 R32, R178 ;  /* 0x000000b200207308 */ /* 0x000e220000000800 */
[----:B-1----:R1:W-:Y:S01]  /*11920*/  STL [R1+0x120], R34 ;  /* 0x0001202201007387 */ /* 0x0023e20000100800 */
[----:B------:R-:W-:Y:S02]  /*11930*/  FMUL R189, R189, 1.4426950216293334961 ;  /* 0x3fb8aa3bbdbd7820 */ /* 0x000fe40000400000 */
[----:B------:R-:W-:-:S04]  /*11940*/  FFMA R217, R217, c[0x0][0x188], -R221 ;  /* 0x00006200d9d97a23 */ /* 0x000fc800000008dd */
[----:B------:R-:W0:Y:S01]  /*11950*/  MUFU.EX2 R45, R179 ;  /* 0x000000b3002d7308 */ /* 0x000e220000000800 */
[----:B--2---:R-:W-:Y:S01]  /*11960*/  STL [R1+0x11c], R47 ;  /* 0x00011c2f01007387 */ /* 0x004fe20000100800 */
[--C-:B------:R-:W-:Y:S02]  /*11970*/  FFMA R190, R190, c[0x0][0x188], -R5.reuse ;  /* 0x00006200bebe7a23 */ /* 0x100fe40000000805 */
[----:B------:R-:W-:Y:S01]  /*11980*/  FMUL R216, R216, 1.4426950216293334961 ;  /* 0x3fb8aa3bd8d87820 */ /* 0x000fe20000400000 */
[----:B------:R-:W-:Y:S03]  /*11990*/  STL [R1+0xc], R7 ;  /* 0x00000c0701007387 */ /* 0x000fe60000100800 */
[----:B------:R-:W2:Y:S01]  /*119a0*/  MUFU.EX2 R41, R186 ;  /* 0x000000ba00297308 */ /* 0x000ea20000000800 */
[----:B------:R-:W-:Y:S01]  /*119b0*/  STL [R1+0x118], R43 ;  /* 0x0001182b01007387 */ /* 0x000fe20000100800 */
[----:B------:R-:W-:-:S02]  /*119c0*/  FFMA R218, R218, c[0x0][0x188], -R5 ;  /* 0x00006200dada7a23 */ /* 0x000fc40000000805 */
[----:B------:R-:W-:Y:S01]  /*119d0*/  FMUL R217, R217, 1.4426950216293334961 ;  /* 0x3fb8aa3bd9d97820 */ /* 0x000fe20000400000 */
[----:B---3--:R-:W-:Y:S03]  /*119e0*/  STL [R1+0x114], R37 ;  /* 0x0001142501007387 */ /* 0x008fe60000100800 */
[----:B------:R-:W3:Y:S01]  /*119f0*/  MUFU.EX2 R28, R187 ;  /* 0x000000bb001c7308 */ /* 0x000ee20000000800 */
[----:B----4-:R4:W-:Y:S01]  /*11a00*/  STL [R1+0x110], R33 ;  /* 0x0001102101007387 */ /* 0x0109e20000100800 */
[----:B------:R-:W-:-:S06]  /*11a10*/  FMUL R190, R190, 1.4426950216293334961 ;  /* 0x3fb8aa3bbebe7820 */ /* 0x000fcc0000400000 */
[----:B------:R-:W1:Y:S01]  /*11a20*/  MUFU.EX2 R31, R188 ;  /* 0x000000bc001f7308 */ /* 0x000e620000000800 */
[----:B------:R-:W-:Y:S01]  /*11a30*/  STL [R1+0x12dc], R97 ;  /* 0x0012dc6101007387 */ /* 0x000fe20000100800 */
[----:B------:R-:W-:-:S03]  /*11a40*/  FMUL R218, R218, 1.4426950216293334961 ;  /* 0x3fb8aa3bdada7820 */ /* 0x000fc60000400000 */
[----:B------:R-:W-:Y:S03]  /*11a50*/  STL [R1+0x10c], R46 ;  /* 0x00010c2e01007387 */ /* 0x000fe60000100800 */
[----:B------:R-:W1:Y:S01]  /*11a60*/  MUFU.EX2 R44, R189 ;  /* 0x000000bd002c7308 */ /* 0x000e620000000800 */
[----:B------:R-:W-:Y:S04]  /*11a70*/  STL [R1+0x8], R220 ;  /* 0x000008dc01007387 */ /* 0x000fe80000100800 */
[----:B0-----:R0:W-:Y:S03]  /*11a80*/  STL [R1+0x108], R42 ;  /* 0x0001082a01007387 */ /* 0x0011e60000100800 */
[----:B------:R-:W0:Y:S01]  /*11a90*/  MUFU.EX2 R40, R216 ;  /* 0x000000d800287308 */ /* 0x000e220000000800 */
[----:B------:R-:W-:Y:S04]  /*11aa0*/  STL [R1+0x100], R29 ;  /* 0x0001001d01007387 */ /* 0x000fe80000100800 */
[----:B------:R0:W-:Y:S03]  /*11ab0*/  STL [R1+0x104], R32 ;  /* 0x0001042001007387 */ /* 0x0001e60000100800 */
[----:B------:R-:W0:Y:S01]  /*11ac0*/  MUFU.EX2 R23, R217 ;  /* 0x000000d900177308 */ /* 0x000e220000000800 */
[----:B------:R-:W-:Y:S07]  /*11ad0*/  STL [R1+0x12e0], R220 ;  /* 0x0012e0dc01007387 */ /* 0x000fee0000100800 */
[----:B------:R-:W0:Y:S01]  /*11ae0*/  MUFU.EX2 R30, R190 ;  /* 0x000000be001e7308 */ /* 0x000e220000000800 */
[----:B------:R-:W-:Y:S04]  /*11af0*/  STL [R1+0xfc], R45 ;  /* 0x0000fc2d01007387 */ /* 0x000fe80000100800 */
[----:B------:R-:W-:Y:S03]  /*11b00*/  STL [R1+0x12e4], R98 ;  /* 0x0012e46201007387 */ /* 0x000fe60000100800 */
[----:B------:R-:W0:Y:S01]  /*11b10*/  MUFU.EX2 R39, R218 ;  /* 0x000000da00277308 */ /* 0x000e220000000800 */
[----:B------:R-:W-:Y:S04]  /*11b20*/  STL [R1+0x4], R221 ;  /* 0x000004dd01007387 */ /* 0x000fe80000100800 */
[----:B--2---:R-:W-:Y:S04]  /*11b30*/  STL [R1+0xf8], R41 ;  /* 0x0000f82901007387 */ /* 0x004fe80000100800 */
[----:B---3--:R-:W-:Y:S04]  /*11b40*/  STL [R1+0xf4], R28 ;  /* 0x0000f41c01007387 */ /* 0x008fe80000100800 */
[----:B-1----:R1:W-:Y:S04]  /*11b50*/  STL [R1+0xf0], R31 ;  /* 0x0000f01f01007387 */ /* 0x0023e80000100800 */
[----:B------:R-:W-:Y:S01]  /*11b60*/  STL [R1+0x12e8], R99 ;  /* 0x0012e86301007387 */ /* 0x000fe20000100800 */
[----:B------:R-:W-:-:S03]  /*11b70*/  FADD R34, R34, R47 ;  /* 0x0000002f22227221 */ /* 0x000fc60000000000 */
[----:B------:R2:W-:Y:S01]  /*11b80*/  STL [R1+0xec], R44 ;  /* 0x0000ec2c01007387 */ /* 0x0005e20000100800 */
[----:B----4-:R-:W-:-:S03]  /*11b90*/  FADD R33, R33, R46 ;  /* 0x0000002e21217221 */ /* 0x010fc60000000000 */
[----:B------:R-:W-:Y:S04]  /*11ba0*/  STL [R1+0x12ec], R221 ;  /* 0x0012ecdd01007387 */ /* 0x000fe80000100800 */
[----:B------:R-:W-:Y:S04]  /*11bb0*/  STL [R1], R5 ;  /* 0x0000000501007387 */ /* 0x000fe80000100800 */
[----:B0-----:R-:W-:Y:S01]  /*11bc0*/  STL [R1+0xe8], R40 ;  /* 0x0000e82801007387 */ /* 0x001fe20000100800 */
[----:B------:R-:W-:-:S03]  /*11bd0*/  FADD R34, R43, R34 ;  /* 0x000000222b227221 */ /* 0x000fc60000000000 */
[----:B------:R-:W-:Y:S01]  /*11be0*/  STL [R1+0xe0], R23 ;  /* 0x0000e01701007387 */ /* 0x000fe20000100800 */
[----:B------:R-:W-:-:S03]  /*11bf0*/  FADD R33, R42, R33 ;  /* 0x000000212a217221 */ /* 0x000fc60000000000 */
[----:B------:R0:W-:Y:S04]  /*11c00*/  STL [R1+0xe4], R30 ;  /* 0x0000e41e01007387 */ /* 0x0001e80000100800 */
[----:B------:R-:W-:Y:S04]  /*11c10*/  STL [R1+0x12f0], R5 ;  /* 0x0012f00501007387 */ /* 0x000fe80000100800 */
[----:B------:R-:W-:Y:S04]  /*11c20*/  STL [R1+0xdc], R39 ;  /* 0x0000dc2701007387 */ /* 0x000fe80000100800 */
[----:B------:R-:W3:Y:S01]  /*11c30*/  LDL.64 R42, [R1+0x950] ;  /* 0x00095000012a7983 */ /* 0x000ee20000100a00 */
[----:B------:R-:W-:-:S02]  /*11c40*/  FFMA R192, R192, c[0x0][0x188], -R223 ;  /* 0x00006200c0c07a23 */ /* 0x000fc400000008df */
[----:B------:R-:W-:Y:S01]  /*11c50*/  FFMA R193, R193, c[0x0][0x188], -R223 ;  /* 0x00006200c1c17a23 */ /* 0x000fe200000008df */
[----:B------:R-:W4:Y:S01]  /*11c60*/  LDL.64 R50, [R1+0x958] ;  /* 0x0009580001327983 */ /* 0x000f220000100a00 */
[----:B------:R-:W-:Y:S02]  /*11c70*/  FFMA R191, R191, c[0x0][0x188], -R5 ;  /* 0x00006200bfbf7a23 */ /* 0x000fe40000000805 */
[----:B------:R-:W-:Y:S01]  /*11c80*/  FFMA R250, R172, c[0x0][0x188], -R223 ;  /* 0x00006200acfa7a23 */ /* 0x000fe200000008df */
[----:B------:R-:W3:Y:S01]  /*11c90*/  LDL.64 R60, [R1+0x968] ;  /* 0x00096800013c7983 */ /* 0x000ee20000100a00 */
[----:B------:R-:W-:Y:S02]  /*11ca0*/  FMUL R192, R192, 1.4426950216293334961 ;  /* 0x3fb8aa3bc0c07820 */ /* 0x000fe40000400000 */
[----:B------:R-:W-:Y:S01]  /*11cb0*/  FMUL R193, R193, 1.4426950216293334961 ;  /* 0x3fb8aa3bc1c17820 */ /* 0x000fe20000400000 */
[----:B------:R-:W3:Y:S01]  /*11cc0*/  LDL.64 R46, [R1+0x930] ;  /* 0x00093000012e7983 */ /* 0x000ee20000100a00 */
[----:B------:R-:W-:-:S02]  /*11cd0*/  FMUL R191, R191, 1.4426950216293334961 ;  /* 0x3fb8aa3bbfbf7820 */ /* 0x000fc40000400000 */
[----:B------:R-:W-:Y:S01]  /*11ce0*/  FMUL R250, R250, 1.4426950216293334961 ;  /* 0x3fb8aa3bfafa7820 */ /* 0x000fe20000400000 */
[----:B------:R-:W-:Y:S01]  /*11cf0*/  MUFU.EX2 R226, R192 ;  /* 0x000000c000e27308 */ /* 0x000fe20000000800 */
[----:B------:R-:W-:Y:S01]  /*11d00*/  FFMA R173, R173, c[0x0][0x188], -R223 ;  /* 0x00006200adad7a23 */ /* 0x000fe200000008df */
[----:B------:R-:W3:Y:S01]  /*11d10*/  LDL.64 R52, [R1+0x960] ;  /* 0x0009600001347983 */ /* 0x000ee20000100a00 */
[----:B------:R-:W-:Y:S02]  /*11d20*/  FFMA R219, R219, c[0x0][0x188], -R5 ;  /* 0x00006200dbdb7a23 */ /* 0x000fe40000000805 */
[----:B------:R-:W-:Y:S01]  /*11d30*/  FADD R32, R32, R45 ;  /* 0x0000002d20207221 */ /* 0x000fe20000000000 */
[----:B------:R-:W-:Y:S01]  /*11d40*/  F2FP.PACK_AB R17, R18, R17 ;  /* 0x000000111211723e */ /* 0x000fe200000000ff */
[----:B-1----:R-:W-:Y:S01]  /*11d50*/  FADD R31, R31, R44 ;  /* 0x0000002c1f1f7221 */ /* 0x002fe20000000000 */
[----:B------:R-:W1:Y:S01]  /*11d60*/  MUFU.EX2 R224, R193 ;  /* 0x000000c100e07308 */ /* 0x000e620000000800 */
[----:B------:R-:W-:Y:S01]  /*11d70*/  FMUL R173, R173, 1.4426950216293334961 ;  /* 0x3fb8aa3badad7820 */ /* 0x000fe20000400000 */
[----:B------:R-:W-:Y:S01]  /*11d80*/  F2FP.PACK_AB R16, R19, R16 ;  /* 0x000000101310723e */ /* 0x000fe200000000ff */
[----:B------:R-:W-:Y:S01]  /*11d90*/  FMUL R219, R219, 1.4426950216293334961 ;  /* 0x3fb8aa3bdbdb7820 */ /* 0x000fe20000400000 */
[----:B------:R-:W3:Y:S04]  /*11da0*/  LDL.64 R58, [R1+0x940] ;  /* 0x00094000013a7983 */ /* 0x000ee80000100a00 */
[----:B------:R-:W0:Y:S01]  /*11db0*/  MUFU.EX2 R2, R191 ;  /* 0x000000bf00027308 */ /* 0x000e220000000800 */
[----:B------:R-:W-:Y:S01]  /*11dc0*/  FADD R34, R37, R34 ;  /* 0x0000002225227221 */ /* 0x000fe20000000000 */
[----:B------:R-:W3:Y:S06]  /*11dd0*/  LDL.64 R48, [R1+0x938] ;  /* 0x0009380001307983 */ /* 0x000eec0000100a00 */
[----:B------:R-:W0:Y:S01]  /*11de0*/  MUFU.EX2 R250, R250 ;  /* 0x000000fa00fa7308 */ /* 0x000e220000000800 */
[----:B------:R-:W-:Y:S01]  /*11df0*/  FADD R32, R41, R32 ;  /* 0x0000002029207221 */ /* 0x000fe20000000000 */
[----:B--2---:R-:W2:Y:S06]  /*11e00*/  LDL.64 R44, [R1+0x928] ;  /* 0x00092800012c7983 */ /* 0x004eac0000100a00 */
[----:B------:R-:W0:Y:S01]  /*11e10*/  MUFU.EX2 R249, R173 ;  /* 0x000000ad00f97308 */ /* 0x000e220000000800 */
[----:B-1----:R-:W-:-:S07]  /*11e20*/  FADD R35, R226, R224 ;  /* 0x000000e0e2237221 */ /* 0x002fce0000000000 */
[----:B------:R-:W1:Y:S01]  /*11e30*/  MUFU.EX2 R252, R219 ;  /* 0x000000db00fc7308 */ /* 0x000e620000000800 */
[----:B0-----:R-:W-:Y:S02]  /*11e40*/  FADD R30, R30, R2 ;  /* 0x000000021e1e7221 */ /* 0x001fe40000000000 */
[----:B------:R-:W-:Y:S02]  /*11e50*/  FADD R35, R250, R35 ;  /* 0x00000023fa237221 */ /* 0x000fe40000000000 */
[----:B------:R-:W-:Y:S02]  /*11e60*/  FADD R31, R40, R31 ;  /* 0x0000001f281f7221 */ /* 0x000fe40000000000 */
[----:B------:R-:W-:Y:S02]  /*11e70*/  FADD R30, R39, R30 ;  /* 0x0000001e271e7221 */ /* 0x000fe40000000000 */
[----:B------:R-:W-:Y:S01]  /*11e80*/  FADD R33, R29, R33 ;  /* 0x000000211d217221 */ /* 0x000fe20000000000 */
[----:B------:R-:W-:Y:S01]  /*11e90*/  SHFL.BFLY PT, R37, R36, 0x2, 0x1f ;  /* 0x0c401f0024257f89 */ /* 0x000fe200000e0000 */
[----:B------:R-:W-:-:S02]  /*11ea0*/  FADD R35, R249, R35 ;  /* 0x00000023f9237221 */ /* 0x000fc40000000000 */
[----:B------:R-:W-:Y:S01]  /*11eb0*/  FADD R32, R28, R32 ;  /* 0x000000201c207221 */ /* 0x000fe20000000000 */
[----:B------:R-:W2:Y:S01]  /*11ec0*/  LDL.64 R40, [R1+0x948] ;  /* 0x0009480001287983 */ /* 0x000ea20000100a00 */
[----:B------:R-:W-:Y:S02]  /*11ed0*/  FADD R31, R23, R31 ;  /* 0x0000001f171f7221 */ /* 0x000fe40000000000 */
[----:B-1----:R-:W-:Y:S01]  /*11ee0*/  FADD R30, R252, R30 ;  /* 0x0000001efc1e7221 */ /* 0x002fe20000000000 */
[----:B------:R-:W0:Y:S04]  /*11ef0*/  SHFL.BFLY PT, R22, R35, 0x2, 0x1f ;  /* 0x0c401f0023167f89 */ /* 0x000e2800000e0000 */
[----:B------:R-:W1:Y:S04]  /*11f00*/  SHFL.BFLY PT, R39, R38, 0x2, 0x1f ;  /* 0x0c401f0026277f89 */ /* 0x000e6800000e0000 */
[----:B------:R-:W1:Y:S04]  /*11f10*/  SHFL.BFLY PT, R23, R34, 0x2, 0x1f ;  /* 0x0c401f0022177f89 */ /* 0x000e6800000e0000 */
[----:B------:R-:W1:Y:S04]  /*11f20*/  SHFL.BFLY PT, R28, R33, 0x2, 0x1f ;  /* 0x0c401f00211c7f89 */ /* 0x000e6800000e0000 */
[----:B------:R-:W1:Y:S04]  /*11f30*/  SHFL.BFLY PT, R29, R32, 0x2, 0x1f ;  /* 0x0c401f00201d7f89 */ /* 0x000e6800000e0000 */
[----:B------:R-:W1:Y:S04]  /*11f40*/  SHFL.BFLY PT, R20, R31, 0x2, 0x1f ;  /* 0x0c401f001f147f89 */ /* 0x000e6800000e0000 */
[----:B------:R-:W1:Y:S01]  /*11f50*/  SHFL.BFLY PT, R21, R30, 0x2, 0x1f ;  /* 0x0c401f001e157f89 */ /* 0x000e6200000e0000 */
[----:B0-----:R-:W-:-:S02]  /*11f60*/  FADD R22, R35, R22 ;  /* 0x0000001623167221 */ /* 0x001fc40000000000 */
[----:B------:R-:W-:Y:S02]  /*11f70*/  FADD R37, R36, R37 ;  /* 0x0000002524257221 */ /* 0x000fe40000000000 */
[----:B-1----:R-:W-:Y:S02]  /*11f80*/  FADD R39, R38, R39 ;  /* 0x0000002726277221 */ /* 0x002fe40000000000 */
[----:B------:R-:W-:Y:S02]  /*11f90*/  FADD R23, R34, R23 ;  /* 0x0000001722177221 */ /* 0x000fe40000000000 */
[----:B------:R-:W-:Y:S02]  /*11fa0*/  FADD R28, R33, R28 ;  /* 0x0000001c211c7221 */ /* 0x000fe40000000000 */
[----:B------:R-:W-:Y:S02]  /*11fb0*/  FADD R29, R32, R29 ;  /* 0x0000001d201d7221 */ /* 0x000fe40000000000 */
[----:B------:R-:W-:-:S02]  /*11fc0*/  FADD R20, R31, R20 ;  /* 0x000000141f147221 */ /* 0x000fc40000000000 */
[----:B------:R-:W-:Y:S01]  /*11fd0*/  FADD R35, R30, R21 ;  /* 0x000000151e237221 */ /* 0x000fe20000000000 */
[----:B------:R-:W0:Y:S04]  /*11fe0*/  SHFL.BFLY PT, R38, R39, 0x1, 0x1f ;  /* 0x0c201f0027267f89 */ /* 0x000e2800000e0000 */
[----:B------:R-:W1:Y:S04]  /*11ff0*/  SHFL.BFLY PT, R36, R37, 0x1, 0x1f ;  /* 0x0c201f0025247f89 */ /* 0x000e6800000e0000 */
[----:B------:R-:W1:Y:S04]  /*12000*/  SHFL.BFLY PT, R34, R22, 0x1, 0x1f ;  /* 0x0c201f0016227f89 */ /* 0x000e6800000e0000 */
[----:B------:R-:W1:Y:S04]  /*12010*/  SHFL.BFLY PT, R33, R23, 0x1, 0x1f ;  /* 0x0c201f0017217f89 */ /* 0x000e6800000e0000 */
[----:B------:R-:W1:Y:S04]  /*12020*/  SHFL.BFLY PT, R32, R28, 0x1, 0x1f ;  /* 0x0c201f001c207f89 */ /* 0x000e6800000e0000 */
[----:B------:R-:W1:Y:S04]  /*12030*/  SHFL.BFLY PT, R31, R29, 0x1, 0x1f ;  /* 0x0c201f001d1f7f89 */ /* 0x000e6800000e0000 */
[----:B------:R-:W1:Y:S04]  /*12040*/  SHFL.BFLY PT, R30, R20, 0x1, 0x1f ;  /* 0x0c201f00141e7f89 */ /* 0x000e6800000e0000 */
[----:B------:R-:W1:Y:S01]  /*12050*/  SHFL.BFLY PT, R21, R35, 0x1, 0x1f ;  /* 0x0c201f0023157f89 */ /* 0x000e6200000e0000 */
[----:B0-----:R-:W-:-:S03]  /*12060*/  FADD R38, R39, R38 ;  /* 0x0000002627267221 */ /* 0x001fc60000000000 */
[----:B------:R-:W-:Y:S01]  /*12070*/  BAR.SYNC.DEFER_BLOCKING 0x0 ;  /* 0x0000000000007b1d */ /* 0x000fe20000010000 */
[----:B-1----:R-:W-:Y:S02]  /*12080*/  FADD R36, R37, R36 ;  /* 0x0000002425247221 */ /* 0x002fe40000000000 */
[----:B------:R-:W-:Y:S02]  /*12090*/  FADD R34, R22, R34 ;  /* 0x0000002216227221 */ /* 0x000fe40000000000 */
[----:B------:R-:W-:Y:S02]  /*120a0*/  FADD R33, R23, R33 ;  /* 0x0000002117217221 */ /* 0x000fe40000000000 */
[----:B------:R-:W-:Y:S02]  /*120b0*/  FADD R32, R28, R32 ;  /* 0x000000201c207221 */ /* 0x000fe40000000000 */
[----:B------:R-:W-:Y:S02]  /*120c0*/  FADD R31, R29, R31 ;  /* 0x0000001f1d1f7221 */ /* 0x000fe40000000000 */
[----:B------:R-:W-:-:S02]  /*120d0*/  FADD R30, R20, R30 ;  /* 0x0000001e141e7221 */ /* 0x000fc40000000000 */
[----:B------:R-:W-:Y:S01]  /*120e0*/  FADD R21, R35, R21 ;  /* 0x0000001523157221 */ /* 0x000fe20000000000 */
[----:B------:R-:W-:Y:S04]  /*120f0*/  @!P1 STS [R251], R38 ;  /* 0x00000026fb009388 */ /* 0x000fe80000000800 */
[----:B------:R-:W-:Y:S04]  /*12100*/  @!P1 STS [R251+0x100], R36 ;  /* 0x00010024fb009388 */ /* 0x000fe80000000800 */
[----:B------:R-:W-:Y:S04]  /*12110*/  @!P1 STS [R251+0x200], R34 ;  /* 0x00020022fb009388 */ /* 0x000fe80000000800 */
[----:B------:R-:W-:Y:S04]  /*12120*/  @!P1 STS [R251+0x300], R33 ;  /* 0x00030021fb009388 */ /* 0x000fe80000000800 */
[----:B------:R-:W-:Y:S04]  /*12130*/  @!P1 STS [R251+0x400], R32 ;  /* 0x00040020fb009388 */ /* 0x000fe80000000800 */
[----:B------:R-:W-:Y:S04]  /*12140*/  @!P1 STS [R251+0x500], R31 ;  /* 0x0005001ffb009388 */ /* 0x000fe80000000800 */
[----:B------:R-:W-:Y:S04]  /*12150*/  @!P1 STS [R251+0x600], R30 ;  /* 0x0006001efb009388 */ /* 0x000fe80000000800 */
[----:B------:R-:W-:Y:S04]  /*12160*/  @!P1 STS [R251+0x700], R21 ;  /* 0x00070015fb009388 */ /* 0x000fe80000000800 */
[----:B------:R-:W-:Y:S06]  /*12170*/  BAR.SYNC.DEFER_BLOCKING 0x0 ;  /* 0x0000000000007b1d */ /* 0x000fec0000010000 */
[----:B------:R-:W0:Y:S04]  /*12180*/  LDS R20, [R0.X4] ;  /* 0x0000000000147984 */ /* 0x000e280000004800 */
[----:B------:R-:W1:Y:S04]  /*12190*/  LDS R21, [R0.X4+0x400] ;  /* 0x0004000000157984 */ /* 0x000e680000004800 */
[----:B0-----:R-:W0:Y:S04]  /*121a0*/  SHFL.BFLY PT, R23, R20, 0x4, 0x1f ;  /* 0x0c801f0014177f89 */ /* 0x001e2800000e0000 */
[----:B-1----:R-:W1:Y:S01]  /*121b0*/  SHFL.BFLY PT, R22, R21, 0x4, 0x1f ;  /* 0x0c801f0015167f89 */ /* 0x002e6200000e0000 */
[----:B0-----:R-:W-:-:S02]  /*121c0*/  FADD R20, R20, R23 ;  /* 0x0000001714147221 */ /* 0x001fc40000000000 */
[----:B-1----:R-:W-:-:S03]  /*121d0*/  FADD R21, R21, R22 ;  /* 0x0000001615157221 */ /* 0x002fc60000000000 */
[----:B------:R-:W0:Y:S04]  /*121e0*/  SHFL.BFLY PT, R23, R20, 0x2, 0x1f ;  /* 0x0c401f0014177f89 */ /* 0x000e2800000e0000 */
[----:B------:R-:W1:Y:S01]  /*121f0*/  SHFL.BFLY PT, R22, R21, 0x2, 0x1f ;  /* 0x0c401f0015167f89 */ /* 0x000e6200000e0000 */
[----:B0-----:R-:W-:Y:S02]  /*12200*/  FADD R20, R20, R23 ;  /* 0x0000001714147221 */ /* 0x001fe40000000000 */
[----:B-1----:R-:W-:-:S03]  /*12210*/  FADD R21, R21, R22 ;  /* 0x0000001615157221 */ /* 0x002fc60000000000 */
[----:B------:R-:W0:Y:S04]  /*12220*/  SHFL.BFLY PT, R23, R20, 0x1, 0x1f ;  /* 0x0c201f0014177f89 */ /* 0x000e2800000e0000 */
[----:B------:R-:W1:Y:S01]  /*12230*/  SHFL.BFLY PT, R22, R21, 0x1, 0x1f ;  /* 0x0c201f0015167f89 */ /* 0x000e6200000e0000 */
[----:B0-----:R-:W-:Y:S02]  /*12240*/  FADD R20, R20, R23 ;  /* 0x0000001714147221 */ /* 0x001fe40000000000 */
[----:B-1----:R-:W-:-:S03]  /*12250*/  FADD R22, R21, R22 ;  /* 0x0000001615167221 */ /* 0x002fc60000000000 */
[----:B------:R4:W-:Y:S04]  /*12260*/  @!P0 STS [R0.X4], R20 ;  /* 0x0000001400008388 */ /* 0x0009e80000004800 */
[----:B------:R0:W-:Y:S01]  /*12270*/  @!P0 STS [R0.X4+0x400], R22 ;  /* 0x0004001600008388 */ /* 0x0001e20000004800 */
[----:B---3--:R-:W-:-:S03]  /*12280*/  IMAD.WIDE R18, R4, 0x2, R42 ;  /* 0x0000000204127825 */ /* 0x008fc600078e022a */
[----:B------:R-:W-:Y:S06]  /*12290*/  BAR.SYNC.DEFER_BLOCKING 0x0 ;  /* 0x0000000000007b1d */ /* 0x000fec0000010000 */
[----:B------:R1:W3:Y:S01]  /*122a0*/  LDG.E.U16 R57, [R18.64] ;  /* 0x0000000412397981 */ /* 0x0002e2000c1e1500 */
[----:B----4-:R-:W-:-:S04]  /*122b0*/  IMAD.WIDE R20, R4, 0x2, R50 ;  /* 0x0000000204147825 */ /* 0x010fc800078e0232 */
[C---:B------:R-:W-:Y:S01]  /*122c0*/  IMAD.WIDE R28, R4.reuse, 0x2, R60 ;  /* 0x00000002041c7825 */ /* 0x040fe200078e023c */
[----:B0-----:R0:W2:Y:S04]  /*122d0*/  LDG.E.U16 R0, [R20.64] ;  /* 0x0000000414007981 */ /* 0x0010a8000c1e1500 */
[----:B------:R-:W-:Y:S01]  /*122e0*/  STL [R1+0x11c0], R251 ;  /* 0x0011c0fb01007387 */ /* 0x000fe20000100800 */
[----:B------:R-:W-:-:S03]  /*122f0*/  IMAD.WIDE R22, R4, 0x2, R52 ;  /* 0x0000000204167825 */ /* 0x000fc600078e0234 */
[----:B------:R-:W-:Y:S01]  /*12300*/  STL [R1+0x12f4], R17 ;  /* 0x0012f41101007387 */ /* 0x000fe20000100800 */
[----:B0-----:R-:W-:-:S03]  /*12310*/  IMAD.WIDE R20, R4, 0x2, R46 ;  /* 0x0000000204147825 */ /* 0x001fc600078e022e */
[----:B------:R-:W-:Y:S04]  /*12320*/  STL [R1+0x12f8], R16 ;  /* 0x0012f81001007387 */ /* 0x000fe80000100800 */
[----:B------:R-:W2:Y:S04]  /*12330*/  LDL.64 R52, [R1+0x910] ;  /* 0x0009100001347983 */ /* 0x000ea80000100a00 */
[----:B------:R0:W2:Y:S04]  /*12340*/  LDG.E.U16 R62, [R28.64] ;  /* 0x000000041c3e7981 */ /* 0x0000a8000c1e1500 */
[----:B------:R-:W2:Y:S04]  /*12350*/  LDL.64 R60, [R1+0x918] ;  /* 0x00091800013c7983 */ /* 0x000ea80000100a00 */
[----:B------:R-:W2:Y:S01]  /*12360*/  LDL.64 R34, [R1+0x920] ;  /* 0x0009200001227983 */ /* 0x000ea20000100a00 */
[----:B0-----:R-:W-:-:S03]  /*12370*/  IMAD.WIDE R28, R4, 0x2, R58 ;  /* 0x00000002041c7825 */ /* 0x001fc600078e023a */
[----:B------:R-:W2:Y:S04]  /*12380*/  LDL.64 R42, [R1+0x900] ;  /* 0x00090000012a7983 */ /* 0x000ea80000100a00 */
[----:B------:R-:W2:Y:S04]  /*12390*/  LDG.E.U16 R58, [R20.64] ;  /* 0x00000004143a7981 */ /* 0x000ea8000c1e1500 */
[----:B------:R-:W2:Y:S04]  /*123a0*/  LDL.64 R50, [R1+0x908] ;  /* 0x0009080001327983 */ /* 0x000ea80000100a00 */
[----:B------:R0:W2:Y:S02]  /*123b0*/  LDG.E.U16 R54, [R22.64] ;  /* 0x0000000416367981 */ /* 0x0000a4000c1e1500 */
[----:B--2---:R-:W-:-:S02]  /*123c0*/  IMAD.WIDE R30, R4, 0x2, R40 ;  /* 0x00000002041e7825 */ /* 0x004fc400078e0228 */
[----:B------:R2:W2:Y:S02]  /*123d0*/  LDG.E.U16 R63, [R28.64] ;  /* 0x000000041c3f7981 */ /* 0x0004a4000c1e1500 */
[C---:B-1----:R-:W-:Y:S02]  /*123e0*/  IMAD.WIDE R18, R4.reuse, 0x2, R44 ;  /* 0x0000000204127825 */ /* 0x042fe400078e022c */
[----:B------:R1:W2:Y:S04]  /*123f0*/  LDG.E.U16 R64, [R30.64] ;  /* 0x000000041e407981 */ /* 0x0002a8000c1e1500 */
[----:B---3--:R3:W-:Y:S04]  /*12400*/  STL [R1+0x12fc], R57 ;  /* 0x0012fc3901007387 */ /* 0x0087e80000100800 */
[----:B------:R-:W4:Y:S01]  /*12410*/  LDL.64 R32, [R1+0x8f0] ;  /* 0x0008f00001207983 */ /* 0x000f220000100a00 */
[----:B0-----:R-:W-:-:S03]  /*12420*/  IMAD.WIDE R22, R4, 0x2, R48 ;  /* 0x0000000204167825 */ /* 0x001fc600078e0230 */
[----:B------:R-:W4:Y:S04]  /*12430*/  LDL.64 R40, [R1+0x8f8] ;  /* 0x0008f80001287983 */ /* 0x000f280000100a00 */
[----:B---3--:R2:W3:Y:S04]  /*12440*/  LDG.E.U16 R57, [R22.64] ;  /* 0x0000000416397981 */ /* 0x0084e8000c1e1500 */
[----:B------:R-:W3:Y:S04]  /*12450*/  LDL.64 R16, [R1+0x8e8] ;  /* 0x0008e80001107983 */ /* 0x000ee80000100a00 */
[----:B------:R-:W3:Y:S01]  /*12460*/  LDL.64 R48, [R1+0x8e0] ;  /* 0x0008e00001307983 */ /* 0x000ee20000100a00 */
[----:B--2---:R-:W-:-:S03]  /*12470*/  IMAD.WIDE R22, R4, 0x2, R52 ;  /* 0x0000000204167825 */ /* 0x004fc600078e0234 */
[----:B------:R-:W2:Y:S04]  /*12480*/  LDL.64 R46, [R1+0x8d8] ;  /* 0x0008d800012e7983 */ /* 0x000ea80000100a00 */
[----:B------:R0:W2:Y:S01]  /*12490*/  LDG.E.U16 R5, [R18.64] ;  /* 0x0000000412057981 */ /* 0x0000a2000c1e1500 */
[----:B------:R-:W-:-:S03]  /*124a0*/  IMAD.WIDE R28, R4, 0x2, R60 ;  /* 0x00000002041c7825 */ /* 0x000fc600078e023c */
[----:B------:R3:W2:Y:S01]  /*124b0*/  LDG.E.U16 R59, [R22.64] ;  /* 0x00000004163b7981 */ /* 0x0006a2000c1e1500 */
[----:B-1----:R-:W-:-:S04]  /*124c0*/  IMAD.WIDE R30, R4, 0x2, R34 ;  /* 0x00000002041e7825 */ /* 0x002fc800078e0222 */
[C---:B0-----:R-:W-:Y:S01]  /*124d0*/  IMAD.WIDE R18, R4.reuse, 0x2, R42 ;  /* 0x0000000204127825 */ /* 0x041fe200078e022a */
[----:B------:R0:W2:Y:S04]  /*124e0*/  LDG.E.U16 R61, [R30.64] ;  /* 0x000000041e3d7981 */ /* 0x0000a8000c1e1500 */
[----:B------:R-:W-:Y:S04]  /*124f0*/  STL [R1+0x1300], R58 ;  /* 0x0013003a01007387 */ /* 0x000fe80000100800 */
[----:B------:R-:W2:Y:S04]  /*12500*/  LDL.64 R44, [R1+0x8d0] ;  /* 0x0008d000012c7983 */ /* 0x000ea80000100a00 */
[----:B------:R-:W2:Y:S04]  /*12510*/  LDL.64 R38, [R1+0x8c8] ;  /* 0x0008c80001267983 */ /* 0x000ea80000100a00 */
[----:B------:R-:W2:Y:S04]  /*12520*/  LDL.64 R36, [R1+0x8c0] ;  /* 0x0008c00001247983 */ /* 0x000ea80000100a00 */
[----:B------:R-:W2:Y:S04]  /*12530*/  LDL.64 R34, [R1+0x8b8] ;  /* 0x0008b80001227983 */ /* 0x000ea80000100a00 */
[----:B------:R-:W2:Y:S04]  /*12540*/  LDL.64 R42, [R1+0x8b0] ;  /* 0x0008b000012a7983 */ /* 0x000ea80000100a00 */
[----:B------:R1:W-:Y:S04]  /*12550*/  STL [R1+0xd8], R62 ;  /* 0x0000d83e01007387 */ /* 0x0003e80000100800 */
[----:B------:R0:W-:Y:S01]  /*12560*/  STL [R1+0xd4], R54 ;  /* 0x0000d43601007387 */ /* 0x0001e20000100800 */
[----:B------:R-:W-:-:S03]  /*12570*/  IMAD.WIDE R20, R4, 0x2, R50 ;  /* 0x0000000204147825 */ /* 0x000fc600078e0232 */
[----:B-1----:R1:W2:Y:S04]  /*12580*/  LDG.E.U16 R62, [R18.64] ;  /* 0x00000004123e7981 */ /* 0x0022a8000c1e1500 */
[----:B0-----:R4:W2:Y:S02]  /*12590*/  LDG.E.U16 R54, [R28.64] ;  /* 0x000000041c367981 */ /* 0x0018a4000c1e1500 */
[----:B----4-:R-:W-:-:S05]  /*125a0*/  IMAD.WIDE R28, R4, 0x2, R32 ;  /* 0x00000002041c7825 */ /* 0x010fca00078e0220 */
[----:B------:R0:W4:Y:S01]  /*125b0*/  LDG.E.U16 R60, [R28.64] ;  /* 0x000000041c3c7981 */ /* 0x000122000c1e1500 */
[----:B------:R-:W-:-:S03]  /*125c0*/  IMAD.WIDE R30, R4, 0x2, R40 ;  /* 0x00000002041e7825 */ /* 0x000fc600078e0228 */
[----:B------:R0:W-:Y:S01]  /*125d0*/  STL [R1+0xd0], R0 ;  /* 0x0000d00001007387 */ /* 0x0001e20000100800 */
[----:B---3--:R-:W-:-:S05]  /*125e0*/  IMAD.WIDE R22, R4, 0x2, R16 ;  /* 0x0000000204167825 */ /* 0x008fca00078e0210 */
[----:B------:R3:W4:Y:S04]  /*125f0*/  LDG.E.U16 R58, [R22.64] ;  /* 0x00000004163a7981 */ /* 0x000728000c1e1500 */
[----:B0-----:R0:W4:Y:S04]  /*12600*/  LDG.E.U16 R0, [R20.64] ;  /* 0x0000000414007981 */ /* 0x001128000c1e1500 */
[----:B--2---:R2:W-:Y:S01]  /*12610*/  STL [R1+0x1304], R59 ;  /* 0x0013043b01007387 */ /* 0x0045e20000100800 */
[----:B0-----:R-:W-:-:S03]  /*12620*/  IMAD.WIDE R20, R4, 0x2, R48 ;  /* 0x0000000204147825 */ /* 0x001fc600078e0230 */
[----:B------:R-:W4:Y:S04]  /*12630*/  LDL.64 R40, [R1+0x8a8] ;  /* 0x0008a80001287983 */ /* 0x000f280000100a00 */
[----:B------:R-:W4:Y:S04]  /*12640*/  LDL.64 R32, [R1+0x8a0] ;  /* 0x0008a00001207983 */ /* 0x000f280000100a00 */
[----:B------:R-:W4:Y:S04]  /*12650*/  LDL.64 R16, [R1+0x898] ;  /* 0x0008980001107983 */ /* 0x000f280000100a00 */
[----:B------:R-:W-:Y:S04]  /*12660*/  STL [R1+0xcc], R64 ;  /* 0x0000cc4001007387 */ /* 0x000fe80000100800 */
[----:B------:R-:W4:Y:S04]  /*12670*/  LDL.64 R52, [R1+0x890] ;  /* 0x0008900001347983 */ /* 0x000f280000100a00 */
[----:B------:R-:W-:Y:S01]  /*12680*/  STL [R1+0xc8], R63 ;  /* 0x0000c83f01007387 */ /* 0x000fe20000100800 */
[----:B-1----:R-:W-:-:S03]  /*12690*/  IMAD.WIDE R18, R4, 0x2, R46 ;  /* 0x0000000204127825 */ /* 0x002fc600078e022e */
[----:B--2---:R0:W2:Y:S01]  /*126a0*/  LDG.E.U16 R59, [R30.64] ;  /* 0x000000041e3b7981 */ /* 0x0040a2000c1e1500 */
[----:B------:R-:W-:-:S03]  /*126b0*/  IMAD.WIDE R28, R4, 0x2, R38 ;  /* 0x00000002041c7825 */ /* 0x000fc600078e0226 */
[----:B------:R-:W2:Y:S01]  /*126c0*/  LDL.64 R50, [R1+0x888] ;  /* 0x0008880001327983 */ /* 0x000ea20000100a00 */
[----:B---3--:R-:W-:-:S03]  /*126d0*/  IMAD.WIDE R22, R4, 0x2, R36 ;  /* 0x0000000204167825 */ /* 0x008fc600078e0224 */
[----:B------:R1:W-:Y:S01]  /*126e0*/  STL [R1+0xc4], R57 ;  /* 0x0000c43901007387 */ /* 0x0003e20000100800 */
[----:B0-----:R-:W-:-:S03]  /*126f0*/  IMAD.WIDE R30, R4, 0x2, R44 ;  /* 0x00000002041e7825 */ /* 0x001fc600078e022c */
[----:B-1----:R0:W3:Y:S02]  /*12700*/  LDG.E.U16 R57, [R20.64] ;  /* 0x0000000414397981 */ /* 0x0020e4000c1e1500 */
[C---:B0-----:R-:W-:Y:S02]  /*12710*/  IMAD.WIDE R20, R4.reuse, 0x2, R34 ;  /* 0x0000000204147825 */ /* 0x041fe400078e0222 */
[----:B----4-:R-:W-:Y:S04]  /*12720*/  STL [R1+0x1308], R60 ;  /* 0x0013083c01007387 */ /* 0x010fe80000100800 */
[----:B------:R0:W-:Y:S04]  /*12730*/  STL [R1+0xc0], R5 ;  /* 0x0000c00501007387 */ /* 0x0001e80000100800 */
[----:B------:R-:W4:Y:S04]  /*12740*/  LDL.64 R46, [R1+0x880] ;  /* 0x00088000012e7983 */ /* 0x000f280000100a00 */
[----:B------:R-:W2:Y:S04]  /*12750*/  LDL.64 R38, [R1+0x878] ;  /* 0x0008780001267983 */ /* 0x000ea80000100a00 */
[----:B------:R-:W2:Y:S04]  /*12760*/  LDL.64 R36, [R1+0x870] ;  /* 0x0008700001247983 */ /* 0x000ea80000100a00 */
[----:B------:R-:W2:Y:S04]  /*12770*/  LDL.64 R34, [R1+0x868] ;  /* 0x0008680001227983 */ /* 0x000ea80000100a00 */
[----:B------:R1:W-:Y:S04]  /*12780*/  STL [R1+0xbc], R61 ;  /* 0x0000bc3d01007387 */ /* 0x0003e80000100800 */
[----:B0-----:R0:W2:Y:S04]  /*12790*/  LDG.E.U16 R5, [R18.64] ;  /* 0x0000000412057981 */ /* 0x0010a8000c1e1500 */
[----:B------:R0:W2:Y:S04]  /*127a0*/  LDG.E.U16 R60, [R20.64] ;  /* 0x00000004143c7981 */ /* 0x0000a8000c1e1500 */
[----:B-1----:R-:W2:Y:S01]  /*127b0*/  LDG.E.U16 R61, [R30.64] ;  /* 0x000000041e3d7981 */ /* 0x002ea2000c1e1500 */
[----:B0-----:R-:W-:-:S03]  /*127c0*/  IMAD.WIDE R18, R4, 0x2, R42 ;  /* 0x0000000204127825 */ /* 0x001fc600078e022a */
[----:B------:R0:W-:Y:S01]  /*127d0*/  STL [R1+0xb8], R54 ;  /* 0x0000b83601007387 */ /* 0x0001e20000100800 */
[----:B------:R-:W-:-:S05]  /*127e0*/  IMAD.WIDE R20, R4, 0x2, R52 ;  /* 0x0000000204147825 */ /* 0x000fca00078e0234 */
[----:B------:R1:W3:Y:S04]  /*127f0*/  LDG.E.U16 R63, [R20.64] ;  /* 0x00000004143f7981 */ /* 0x0002e8000c1e1500 */
[----:B0-----:R0:W3:Y:S04]  /*12800*/  LDG.E.U16 R54, [R28.64] ;  /* 0x000000041c367981 */ /* 0x0010e8000c1e1500 */
[----:B--2---:R-:W-:Y:S04]  /*12810*/  STL [R1+0x130c], R61 ;  /* 0x00130c3d01007387 */ /* 0x004fe80000100800 */
[----:B------:R-:W2:Y:S04]  /*12820*/  LDL.64 R44, [R1+0x860] ;  /* 0x00086000012c7983 */ /* 0x000ea80000100a00 */
[----:B------:R0:W-:Y:S04]  /*12830*/  STL [R1+0xb4], R0 ;  /* 0x0000b40001007387 */ /* 0x0001e80000100800 */
[----:B------:R1:W-:Y:S04]  /*12840*/  STL [R1+0xb0], R62 ;  /* 0x0000b03e01007387 */ /* 0x0003e80000100800 */
[----:B0-----:R0:W2:Y:S04]  /*12850*/  LDG.E.U16 R0, [R22.64] ;  /* 0x0000000416007981 */ /* 0x0010a8000c1e1500 */
[----:B-1----:R-:W2:Y:S04]  /*12860*/  LDG.E.U16 R62, [R18.64] ;  /* 0x00000004123e7981 */ /* 0x002ea8000c1e1500 */
[----:B------:R-:W-:Y:S01]  /*12870*/  STL [R1+0x1310], R60 ;  /* 0x0013103c01007387 */ /* 0x000fe20000100800 */
[----:B0-----:R-:W-:-:S03]  /*12880*/  IMAD.WIDE R22, R4, 0x2, R16 ;  /* 0x0000000204167825 */ /* 0x001fc600078e0210 */
[----:B--2---:R-:W-:Y:S04]  /*12890*/  STL [R1+0x1314], R62 ;  /* 0x0013143e01007387 */ /* 0x004fe80000100800 */
[----:B------:R-:W2:Y:S04]  /*128a0*/  LDL.64 R48, [R1+0x858] ;  /* 0x0008580001307983 */ /* 0x000ea80000100a00 */
[----:B------:R-:W2:Y:S04]  /*128b0*/  LDL.64 R42, [R1+0x850] ;  /* 0x00085000012a7983 */ /* 0x000ea80000100a00 */
[----:B------:R0:W-:Y:S01]  /*128c0*/  STL [R1+0xac], R59 ;  /* 0x0000ac3b01007387 */ /* 0x0001e20000100800 */
[----:B------:R-:W-:-:S03]  /*128d0*/  IMAD.WIDE R30, R4, 0x2, R40 ;  /* 0x00000002041e7825 */ /* 0x000fc600078e0228 */
[----:B------:R-:W2:Y:S01]  /*128e0*/  LDL.64 R40, [R1+0x848] ;  /* 0x0008480001287983 */ /* 0x000ea20000100a00 */
[----:B------:R-:W-:-:S03]  /*128f0*/  IMAD.WIDE R28, R4, 0x2, R32 ;  /* 0x00000002041c7825 */ /* 0x000fc600078e0220 */
[----:B------:R-:W2:Y:S04]  /*12900*/  LDL.64 R32, [R1+0x840] ;  /* 0x0008400001207983 */ /* 0x000ea80000100a00 */
[----:B0-----:R0:W2:Y:S01]  /*12910*/  LDG.E.U16 R59, [R22.64] ;  /* 0x00000004163b7981 */ /* 0x0010a2000c1e1500 */
[----:B------:R-:W-:-:S03]  /*12920*/  IMAD.WIDE R18, R4, 0x2, R50 ;  /* 0x0000000204127825 */ /* 0x000fc600078e0232 */
[----:B------:R4:W2:Y:S04]  /*12930*/  LDG.E.U16 R51, [R30.64] ;  /* 0x000000041e337981 */ /* 0x0008a8000c1e1500 */
[----:B------:R1:W2:Y:S01]  /*12940*/  LDG.E.U16 R50, [R28.64] ;  /* 0x000000041c327981 */ /* 0x0002a2000c1e1500 */
[----:B0-----:R-:W-:-:S03]  /*12950*/  IMAD.WIDE R22, R4, 0x2, R36 ;  /* 0x0000000204167825 */ /* 0x001fc600078e0224 */
[----:B------:R-:W2:Y:S01]  /*12960*/  LDL.64 R16, [R1+0x838] ;  /* 0x0008380001107983 */ /* 0x000ea20000100a00 */
[----:B----4-:R-:W-:-:S03]  /*12970*/  IMAD.WIDE R30, R4, 0x2, R46 ;  /* 0x00000002041e7825 */ /* 0x010fc600078e022e */
[----:B------:R0:W-:Y:S01]  /*12980*/  STL [R1+0xa8], R58 ;  /* 0x0000a83a01007387 */ /* 0x0001e20000100800 */
[----:B-1----:R-:W-:-:S03]  /*12990*/  IMAD.WIDE R28, R4, 0x2, R38 ;  /* 0x00000002041c7825 */ /* 0x002fc600078e0226 */
[----:B---3--:R-:W-:Y:S04]  /*129a0*/  STL [R1+0xa4], R57 ;  /* 0x0000a43901007387 */ /* 0x008fe80000100800 */
[----:B------:R1:W-:Y:S04]  /*129b0*/  STL [R1+0xa0], R5 ;  /* 0x0000a00501007387 */ /* 0x0003e80000100800 */
[----:B0-----:R2:W3:Y:S04]  /*129c0*/  LDG.E.U16 R58, [R28.64] ;  /* 0x000000041c3a7981 */ /* 0x0014e8000c1e1500 */
[----:B------:R0:W4:Y:S01]  /*129d0*/  LDG.E.U16 R132, [R22.64] ;  /* 0x0000000416847981 */ /* 0x000122000c1e1500 */
[----:B------:R-:W-:-:S03]  /*129e0*/  IMAD.WIDE R20, R4, 0x2, R34 ;  /* 0x0000000204147825 */ /* 0x000fc600078e0222 */
[----:B-1----:R1:W3:Y:S02]  /*129f0*/  LDG.E.U16 R5, [R18.64] ;  /* 0x0000000412057981 */ /* 0x0022e4000c1e1500 */
[----:B-1----:R-:W-:-:S04]  /*12a00*/  IMAD.WIDE R18, R4, 0x2, R44 ;  /* 0x0000000204127825 */ /* 0x002fc800078e022c */
[----:B--2---:R-:W-:-:S05]  /*12a10*/  IMAD.WIDE R28, R4, 0x2, R42 ;  /* 0x00000002041c7825 */ /* 0x004fca00078e022a */
[----:B------:R-:W2:Y:S04]  /*12a20*/  LDG.E.U16 R133, [R28.64] ;  /* 0x000000041c857981 */ /* 0x000ea8000c1e1500 */
[----:B------:R1:W-:Y:S04]  /*12a30*/  STL [R1+0x1318], R59 ;  /* 0x0013183b01007387 */ /* 0x0003e80000100800 */
[----:B------:R-:W-:Y:S04]  /*12a40*/  STL [R1+0x131c], R63 ;  /* 0x00131c3f01007387 */ /* 0x000fe80000100800 */
[----:B------:R-:W2:Y:S04]  /*12a50*/  LDL.64 R46, [R1+0x830] ;  /* 0x00083000012e7983 */ /* 0x000ea80000100a00 */
[----:B-1----:R1:W2:Y:S04]  /*12a60*/  LDG.E.U16 R59, [R30.64] ;  /* 0x000000041e3b7981 */ /* 0x0022a8000c1e1500 */
[----:B------:R-:W2:Y:S04]  /*12a70*/  LDL.64 R38, [R1+0x828] ;  /* 0x0008280001267983 */ /* 0x000ea80000100a00 */
[----:B------:R-:W2:Y:S01]  /*12a80*/  LDL.64 R36, [R1+0x820] ;  /* 0x0008200001247983 */ /* 0x000ea20000100a00 */
[----:B-1----:R-:W-:-:S03]  /*12a90*/  IMAD.WIDE R30, R4, 0x2, R48 ;  /* 0x00000002041e7825 */ /* 0x002fc600078e0230 */
[----:B------:R-:W-:Y:S04]  /*12aa0*/  STL [R1+0x9c], R54 ;  /* 0x00009c3601007387 */ /* 0x000fe80000100800 */
[----:B------:R2:W2:Y:S04]  /*12ab0*/  LDG.E.U16 R57, [R30.64] ;  /* 0x000000041e397981 */ /* 0x0004a8000c1e1500 */
[----:B------:R-:W2:Y:S04]  /*12ac0*/  LDL.64 R34, [R1+0x818] ;  /* 0x0008180001227983 */ /* 0x000ea80000100a00 */
[----:B------:R1:W-:Y:S04]  /*12ad0*/  STL [R1+0x98], R0 ;  /* 0x0000980001007387 */ /* 0x0003e80000100800 */
[----:B------:R-:W2:Y:S01]  /*12ae0*/  LDL.64 R44, [R1+0x810] ;  /* 0x00081000012c7983 */ /* 0x000ea20000100a00 */
[----:B0-----:R-:W-:-:S03]  /*12af0*/  IMAD.WIDE R22, R4, 0x2, R40 ;  /* 0x0000000204167825 */ /* 0x001fc600078e0228 */
[----:B---3--:R-:W-:Y:S04]  /*12b00*/  STL [R1+0x1320], R58 ;  /* 0x0013203a01007387 */ /* 0x008fe80000100800 */
[----:B----4-:R-:W-:Y:S04]  /*12b10*/  STL [R1+0x1324], R132 ;  /* 0x0013248401007387 */ /* 0x010fe80000100800 */
[----:B-1----:R0:W3:Y:S04]  /*12b20*/  LDG.E.U16 R0, [R18.64] ;  /* 0x0000000412007981 */ /* 0x0020e8000c1e1500 */
[----:B------:R1:W4:Y:S04]  /*12b30*/  LDG.E.U16 R54, [R20.64] ;  /* 0x0000000414367981 */ /* 0x000328000c1e1500 */
[----:B------:R-:W3:Y:S01]  /*12b40*/  LDL.64 R42, [R1+0x808] ;  /* 0x00080800012a7983 */ /* 0x000ee20000100a00 */
[----:B0-----:R-:W-:-:S03]  /*12b50*/  IMAD.WIDE R18, R4, 0x2, R16 ;  /* 0x0000000204127825 */ /* 0x001fc600078e0210 */
[----:B------:R-:W3:Y:S01]  /*12b60*/  LDL.64 R40, [R1+0x800] ;  /* 0x0008000001287983 */ /* 0x000ee20000100a00 */
[----:B-1----:R-:W-:-:S03]  /*12b70*/  IMAD.WIDE R20, R4, 0x2, R32 ;  /* 0x0000000204147825 */ /* 0x002fc600078e0220 */
[----:B------:R-:W-:Y:S04]  /*12b80*/  STL [R1+0x94], R51 ;  /* 0x0000943301007387 */ /* 0x000fe80000100800 */
[----:B------:R-:W4:Y:S04]  /*12b90*/  LDL.64 R32, [R1+0x7f8] ;  /* 0x0007f80001207983 */ /* 0x000f280000100a00 */
[----:B------:R-:W-:Y:S04]  /*12ba0*/  STL [R1+0x90], R50 ;  /* 0x0000903201007387 */ /* 0x000fe80000100800 */
[----:B------:R0:W4:Y:S01]  /*12bb0*/  LDG.E.U16 R16, [R18.64] ;  /* 0x0000000412107981 */ /* 0x000122000c1e1500 */
[----:B--2---:R-:W-:-:S05]  /*12bc0*/  IMAD.WIDE R30, R4, 0x2, R46 ;  /* 0x00000002041e7825 */ /* 0x004fca00078e022e */
[----:B------:R3:W2:Y:S04]  /*12bd0*/  LDG.E.U16 R134, [R30.64] ;  /* 0x000000041e867981 */ /* 0x0006a8000c1e1500 */
[----:B------:R-:W-:Y:S04]  /*12be0*/  STL [R1+0x1328], R57 ;  /* 0x0013283901007387 */ /* 0x000fe80000100800 */
[----:B------:R-:W-:Y:S04]  /*12bf0*/  STL [R1+0x132c], R133 ;  /* 0x00132c8501007387 */ /* 0x000fe80000100800 */
[----:B------:R1:W-:Y:S01]  /*12c00*/  STL [R1+0x88], R5 ;  /* 0x0000880501007387 */ /* 0x0003e20000100800 */
[----:B0-----:R-:W-:-:S03]  /*12c10*/  IMAD.WIDE R18, R4, 0x2, R44 ;  /* 0x0000000204127825 */ /* 0x001fc600078e022c */
[----:B------:R-:W2:Y:S04]  /*12c20*/  LDL.64 R52, [R1+0x7f0] ;  /* 0x0007f00001347983 */ /* 0x000ea80000100a00 */
[----:B------:R-:W2:Y:S04]  /*12c30*/  LDG.E.U16 R135, [R18.64] ;  /* 0x0000000412877981 */ /* 0x000ea8000c1e1500 */
[----:B-1----:R0:W2:Y:S04]  /*12c40*/  LDG.E.U16 R5, [R20.64] ;  /* 0x0000000414057981 */ /* 0x0020a8000c1e1500 */
[----:B------:R1:W2:Y:S01]  /*12c50*/  LDG.E.U16 R57, [R22.64] ;  /* 0x0000000416397981 */ /* 0x0002a2000c1e1500 */
[----:B------:R-:W-:-:S03]  /*12c60*/  IMAD.WIDE R28, R4, 0x2, R38 ;  /* 0x00000002041c7825 */ /* 0x000fc600078e0226 */
[----:B------:R-:W2:Y:S01]  /*12c70*/  LDL.64 R50, [R1+0x7e8] ;  /* 0x0007e80001327983 */ /* 0x000ea20000100a00 */
[----:B0-----:R-:W-:-:S05]  /*12c80*/  IMAD.WIDE R20, R4, 0x2, R34 ;  /* 0x0000000204147825 */ /* 0x001fca00078e0222 */
[----:B------:R0:W2:Y:S01]  /*12c90*/  LDG.E.U16 R17, [R20.64] ;  /* 0x0000000414117981 */ /* 0x0000a2000c1e1500 */
[----:B-1----:R-:W-:-:S04]  /*12ca0*/  IMAD.WIDE R22, R4, 0x2, R36 ;  /* 0x0000000204167825 */ /* 0x002fc800078e0224 */
[C---:B---3--:R-:W-:Y:S01]  /*12cb0*/  IMAD.WIDE R30, R4.reuse, 0x2, R42 ;  /* 0x00000002041e7825 */ /* 0x048fe200078e022a */
[----:B----4-:R-:W-:Y:S04]  /*12cc0*/  STL [R1+0x1330], R16 ;  /* 0x0013301001007387 */ /* 0x010fe80000100800 */
[----:B------:R-:W4:Y:S04]  /*12cd0*/  LDL.64 R46, [R1+0x7e0] ;  /* 0x0007e000012e7983 */ /* 0x000f280000100a00 */
[----:B------:R-:W-:Y:S04]  /*12ce0*/  STL [R1+0x84], R59 ;  /* 0x0000843b01007387 */ /* 0x000fe80000100800 */
[----:B------:R-:W4:Y:S04]  /*12cf0*/  LDL.64 R38, [R1+0x7d8] ;  /* 0x0007d80001267983 */ /* 0x000f280000100a00 */
[----:B------:R-:W4:Y:S04]  /*12d00*/  LDL.64 R36, [R1+0x7d0] ;  /* 0x0007d00001247983 */ /* 0x000f280000100a00 */
[----:B------:R-:W4:Y:S04]  /*12d10*/  LDL.64 R34, [R1+0x7c8] ;  /* 0x0007c80001227983 */ /* 0x000f280000100a00 */
[----:B--2---:R-:W-:Y:S04]  /*12d20*/  STL [R1+0x1334], R134 ;  /* 0x0013348601007387 */ /* 0x004fe80000100800 */
[----:B------:R1:W-:Y:S04]  /*12d30*/  STL [R1+0x80], R54 ;  /* 0x0000803601007387 */ /* 0x0003e80000100800 */
[----:B------:R2:W-:Y:S04]  /*12d40*/  STL [R1+0x7c], R0 ;  /* 0x00007c0001007387 */ /* 0x0005e80000100800 */
[----:B------:R-:W3:Y:S04]  /*12d50*/  LDL.64 R48, [R1+0x7c0] ;  /* 0x0007c00001307983 */ /* 0x000ee80000100a00 */
[----:B-1----:R1:W3:Y:S04]  /*12d60*/  LDG.E.U16 R54, [R28.64] ;  /* 0x000000041c367981 */ /* 0x0022e8000c1e1500 */
[----:B--2---:R2:W3:Y:S01]  /*12d70*/  LDG.E.U16 R0, [R22.64] ;  /* 0x0000000416007981 */ /* 0x0044e2000c1e1500 */
[----:B-1----:R-:W-:-:S04]  /*12d80*/  IMAD.WIDE R28, R4, 0x2, R40 ;  /* 0x00000002041c7825 */ /* 0x002fc800078e0228 */
[----:B--2---:R-:W-:-:S04]  /*12d90*/  IMAD.WIDE R22, R4, 0x2, R32 ;  /* 0x0000000204167825 */ /* 0x004fc800078e0220 */
[C---:B0-----:R-:W-:Y:S02]  /*12da0*/  IMAD.WIDE R20, R4.reuse, 0x2, R52 ;  /* 0x0000000204147825 */ /* 0x041fe400078e0234 */
[----:B------:R4:W2:Y:S04]  /*12db0*/  LDG.E.U16 R53, [R28.64] ;  /* 0x000000041c357981 */ /* 0x0008a8000c1e1500 */
[----:B------:R-:W2:Y:S04]  /*12dc0*/  LDG.E.U16 R68, [R20.64] ;  /* 0x0000000414447981 */ /* 0x000ea8000c1e1500 */
[----:B------:R0:W-:Y:S04]  /*12dd0*/  STL [R1+0x1338], R17 ;  /* 0x0013381101007387 */ /* 0x0001e80000100800 */
[----:B------:R-:W-:Y:S04]  /*12de0*/  STL [R1+0x133c], R135 ;  /* 0x00133c8701007387 */ /* 0x000fe80000100800 */
[----:B------:R-:W2:Y:S04]  /*12df0*/  LDL.64 R44, [R1+0x7b8] ;  /* 0x0007b800012c7983 */ /* 0x000ea80000100a00 */
[----:B------:R-:W2:Y:S04]  /*12e00*/  LDL.64 R42, [R1+0x7b0] ;  /* 0x0007b000012a7983 */ /* 0x000ea80000100a00 */
[----:B------:R-:W2:Y:S04]  /*12e10*/  LDL.64 R40, [R1+0x7a8] ;  /* 0x0007a80001287983 */ /* 0x000ea80000100a00 */
[----:B------:R-:W2:Y:S04]  /*12e20*/  LDL.64 R32, [R1+0x7a0] ;  /* 0x0007a00001207983 */ /* 0x000ea80000100a00 */
[----:B------:R1:W-:Y:S04]  /*12e30*/  STL [R1+0x78], R57 ;  /* 0x0000783901007387 */ /* 0x0003e80000100800 */
[----:B0-----:R-:W2:Y:S04]  /*12e40*/  LDL.64 R16, [R1+0x798] ;  /* 0x0007980001107983 */ /* 0x001ea80000100a00 */
[----:B------:R0:W-:Y:S01]  /*12e50*/  STL [R1+0x74], R5 ;  /* 0x0000740501007387 */ /* 0x0001e20000100800 */
[----:B----4-:R-:W-:-:S03]  /*12e60*/  IMAD.WIDE R28, R4, 0x2, R38 ;  /* 0x00000002041c7825 */ /* 0x010fc600078e0226 */
[----:B-1----:R1:W4:Y:S04]  /*12e70*/  LDG.E.U16 R57, [R30.64] ;  /* 0x000000041e397981 */ /* 0x002328000c1e1500 */
[----:B------:R2:W2:Y:S04]  /*12e80*/  LDG.E.U16 R221, [R28.64] ;  /* 0x000000041cdd7981 */ /* 0x0004a8000c1e1500 */
[----:B0-----:R0:W2:Y:S01]  /*12e90*/  LDG.E.U16 R5, [R22.64] ;  /* 0x0000000416057981 */ /* 0x0010a2000c1e1500 */
[----:B-1----:R-:W-:-:S04]  /*12ea0*/  IMAD.WIDE R30, R4, 0x2, R46 ;  /* 0x00000002041e7825 */ /* 0x002fc800078e022e */
[----:B0-----:R-:W-:-:S05]  /*12eb0*/  IMAD.WIDE R22, R4, 0x2, R36 ;  /* 0x0000000204167825 */ /* 0x001fca00078e0224 */
[----:B------:R0:W3:Y:S04]  /*12ec0*/  LDG.E.U16 R69, [R22.64] ;  /* 0x0000000416457981 */ /* 0x0000e8000c1e1500 */
[----:B--2---:R1:W-:Y:S04]  /*12ed0*/  STL [R1+0x1340], R5 ;  /* 0x0013400501007387 */ /* 0x0043e80000100800 */
[----:B------:R-:W-:Y:S04]  /*12ee0*/  STL [R1+0x1344], R68 ;  /* 0x0013444401007387 */ /* 0x000fe80000100800 */
[----:B------:R-:W2:Y:S01]  /*12ef0*/  LDL.64 R46, [R1+0x790] ;  /* 0x00079000012e7983 */ /* 0x000ea20000100a00 */
[----:B------:R-:W-:-:S03]  /*12f00*/  IMAD.WIDE R18, R4, 0x2, R50 ;  /* 0x0000000204127825 */ /* 0x000fc600078e0232 */
[----:B------:R-:W2:Y:S01]  /*12f10*/  LDL.64 R38, [R1+0x788] ;  /* 0x0007880001267983 */ /* 0x000ea20000100a00 */
[----:B------:R-:W-:-:S03]  /*12f20*/  IMAD.WIDE R20, R4, 0x2, R34 ;  /* 0x0000000204147825 */ /* 0x000fc600078e0222 */
[----:B-1----:R1:W2:Y:S04]  /*12f30*/  LDG.E.U16 R5, [R18.64] ;  /* 0x0000000412057981 */ /* 0x0022a8000c1e1500 */
[----:B------:R-:W2:Y:S04]  /*12f40*/  LDL.64 R36, [R1+0x780] ;  /* 0x0007800001247983 */ /* 0x000ea80000100a00 */
[----:B---3--:R3:W-:Y:S01]  /*12f50*/  STL [R1+0x70], R54 ;  /* 0x0000703601007387 */ /* 0x0087e20000100800 */
[----:B-1----:R-:W-:-:S03]  /*12f60*/  IMAD.WIDE R18, R4, 0x2, R48 ;  /* 0x0000000204127825 */ /* 0x002fc600078e0230 */
[----:B------:R-:W2:Y:S01]  /*12f70*/  LDL.64 R34, [R1+0x778] ;  /* 0x0007780001227983 */ /* 0x000ea20000100a00 */
[----:B------:R-:W-:-:S03]  /*12f80*/  IMAD.WIDE R28, R4, 0x2, R42 ;  /* 0x00000002041c7825 */ /* 0x000fc600078e022a */
[----:B------:R1:W-:Y:S04]  /*12f90*/  STL [R1+0x6c], R0 ;  /* 0x00006c0001007387 */ /* 0x0003e80000100800 */
[----:B---3--:R3:W2:Y:S04]  /*12fa0*/  LDG.E.U16 R54, [R30.64] ;  /* 0x000000041e367981 */ /* 0x0086a8000c1e1500 */
[----:B------:R0:W2:Y:S04]  /*12fb0*/  LDG.E.U16 R70, [R28.64] ;  /* 0x000000041c467981 */ /* 0x0000a8000c1e1500 */
[----:B-1----:R1:W2:Y:S01]  /*12fc0*/  LDG.E.U16 R0, [R18.64] ;  /* 0x0000000412007981 */ /* 0x0022a2000c1e1500 */
[----:B---3--:R-:W-:-:S03]  /*12fd0*/  IMAD.WIDE R30, R4, 0x2, R44 ;  /* 0x00000002041e7825 */ /* 0x008fc600078e022c */
[----:B------:R-:W3:Y:S04]  /*12fe0*/  LDL.64 R50, [R1+0x770] ;  /* 0x0007700001327983 */ /* 0x000ee80000100a00 */
[----:B------:R2:W3:Y:S01]  /*12ff0*/  LDG.E.U16 R99, [R30.64] ;  /* 0x000000041e637981 */ /* 0x0004e2000c1e1500 */
[----:B-1----:R-:W-:-:S03]  /*13000*/  IMAD.WIDE R18, R4, 0x2, R16 ;  /* 0x0000000204127825 */ /* 0x002fc600078e0210 */
[----:B------:R-:W-:Y:S04]  /*13010*/  STL [R1+0x1348], R221 ;  /* 0x001348dd01007387 */ /* 0x000fe80000100800 */
[----:B------:R1:W3:Y:S01]  /*13020*/  LDG.E.U16 R98, [R18.64] ;  /* 0x0000000412627981 */ /* 0x0002e2000c1e1500 */
[----:B0-----:R-:W-:-:S03]  /*13030*/  IMAD.WIDE R22, R4, 0x2, R40 ;  /* 0x0000000204167825 */ /* 0x001fc600078e0228 */
[----:B------:R-:W-:Y:S04]  /*13040*/  STL [R1+0x134c], R69 ;  /* 0x00134c4501007387 */ /* 0x000fe80000100800 */
[----:B------:R0:W3:Y:S04]  /*13050*/  LDG.E.U16 R52, [R20.64] ;  /* 0x0000000414347981 */ /* 0x0000e8000c1e1500 */
[----:B------:R-:W3:Y:S04]  /*13060*/  LDL.64 R44, [R1+0x768] ;  /* 0x00076800012c7983 */ /* 0x000ee80000100a00 */
[----:B------:R-:W3:Y:S01]  /*13070*/  LDL.64 R42, [R1+0x760] ;  /* 0x00076000012a7983 */ /* 0x000ee20000100a00 */
[----:B0-----:R-:W-:-:S03]  /*13080*/  IMAD.WIDE R20, R4, 0x2, R32 ;  /* 0x0000000204147825 */ /* 0x001fc600078e0220 */
[----:B----4-:R-:W-:Y:S04]  /*13090*/  STL [R1+0x68], R57 ;  /* 0x0000683901007387 */ /* 0x010fe80000100800 */
[----:B------:R-:W4:Y:S04]  /*130a0*/  LDL.64 R40, [R1+0x758] ;  /* 0x0007580001287983 */ /* 0x000f280000100a00 */
[----:B------:R0:W-:Y:S04]  /*130b0*/  STL [R1+0x64], R53 ;  /* 0x0000643501007387 */ /* 0x0001e80000100800 */
[----:B------:R-:W4:Y:S04]  /*130c0*/  LDL.64 R32, [R1+0x750] ;  /* 0x0007500001207983 */ /* 0x000f280000100a00 */
[----:B------:R-:W4:Y:S04]  /*130d0*/  LDL.64 R16, [R1+0x748] ;  /* 0x0007480001107983 */ /* 0x000f280000100a00 */
[----:B0-----:R0:W4:Y:S01]  /*130e0*/  LDG.E.U16 R53, [R22.64] ;  /* 0x0000000416357981 */ /* 0x001122000c1e1500 */
[----:B--2---:R-:W-:-:S05]  /*130f0*/  IMAD.WIDE R30, R4, 0x2, R46 ;  /* 0x00000002041e7825 */ /* 0x004fca00078e022e */
[----:B------:R-:W2:Y:S01]  /*13100*/  LDG.E.U16 R71, [R30.64] ;  /* 0x000000041e477981 */ /* 0x000ea2000c1e1500 */
[----:B------:R-:W-:-:S04]  /*13110*/  IMAD.WIDE R28, R4, 0x2, R38 ;  /* 0x00000002041c7825 */ /* 0x000fc800078e0226 */
[C---:B0-----:R-:W-:Y:S01]  /*13120*/  IMAD.WIDE R22, R4.reuse, 0x2, R36 ;  /* 0x0000000204167825 */ /* 0x041fe200078e0224 */
[----:B---3--:R-:W-:Y:S04]  /*13130*/  STL [R1+0x1350], R99 ;  /* 0x0013506301007387 */ /* 0x008fe80000100800 */
[----:B------:R0:W-:Y:S04]  /*13140*/  STL [R1+0x60], R5 ;  /* 0x0000600501007387 */ /* 0x0001e80000100800 */
[----:B------:R-:W-:Y:S01]  /*13150*/  STL [R1+0x1354], R70 ;  /* 0x0013544601007387 */ /* 0x000fe20000100800 */
[----:B-1----:R-:W-:-:S03]  /*13160*/  IMAD.WIDE R18, R4, 0x2, R50 ;  /* 0x0000000204127825 */ /* 0x002fc600078e0232 */
[----:B------:R-:W-:Y:S04]  /*13170*/  STL [R1+0x1358], R98 ;  /* 0x0013586201007387 */ /* 0x000fe80000100800 */
[----:B0-----:R0:W4:Y:S04]  /*13180*/  LDG.E.U16 R5, [R20.64] ;  /* 0x0000000414057981 */ /* 0x001128000c1e1500 */
[----:B------:R-:W4:Y:S04]  /*13190*/  LDL.64 R48, [R1+0x740] ;  /* 0x0007400001307983 */ /* 0x000f280000100a00 */
[----:B------:R-:W-:Y:S01]  /*131a0*/  STL [R1+0x5c], R54 ;  /* 0x00005c3601007387 */ /* 0x000fe20000100800 */
[----:B0-----:R-:W-:-:S03]  /*131b0*/  IMAD.WIDE R20, R4, 0x2, R34 ;  /* 0x0000000204147825 */ /* 0x001fc600078e0222 */
[----:B------:R-:W4:Y:S04]  /*131c0*/  LDL.64 R46, [R1+0x738] ;  /* 0x00073800012e7983 */ /* 0x000f280000100a00 */
[----:B------:R-:W4:Y:S04]  /*131d0*/  LDL.64 R38, [R1+0x730] ;  /* 0x0007300001267983 */ /* 0x000f280000100a00 */
[----:B------:R-:W4:Y:S04]  /*131e0*/  LDL.64 R36, [R1+0x728] ;  /* 0x0007280001247983 */ /* 0x000f280000100a00 */
[----:B------:R-:W4:Y:S04]  /*131f0*/  LDL.64 R34, [R1+0x720] ;  /* 0x0007200001227983 */ /* 0x000f280000100a00 */
[----:B------:R0:W-:Y:S04]  /*13200*/  STL [R1+0x58], R52 ;  /* 0x0000583401007387 */ /* 0x0001e80000100800 */
[----:B------:R4:W4:Y:S04]  /*13210*/  LDG.E.U16 R220, [R20.64] ;  /* 0x0000000414dc7981 */ /* 0x000928000c1e1500 */
[----:B------:R1:W4:Y:S04]  /*13220*/  LDG.E.U16 R72, [R18.64] ;  /* 0x0000000412487981 */ /* 0x000328000c1e1500 */
[----:B0-----:R0:W4:Y:S02]  /*13230*/  LDG.E.U16 R52, [R28.64] ;  /* 0x000000041c347981 */ /* 0x001124000c1e1500 */
[----:B----4-:R-:W-:-:S05]  /*13240*/  IMAD.WIDE R20, R4, 0x2, R32 ;  /* 0x0000000204147825 */ /* 0x010fca00078e0220 */
[----:B------:R4:W4:Y:S04]  /*13250*/  LDG.E.U16 R73, [R20.64] ;  /* 0x0000000414497981 */ /* 0x000928000c1e1500 */
[----:B--2---:R-:W-:Y:S04]  /*13260*/  STL [R1+0x135c], R71 ;  /* 0x00135c4701007387 */ /* 0x004fe80000100800 */
[----:B------:R2:W-:Y:S04]  /*13270*/  STL [R1+0x54], R0 ;  /* 0x0000540001007387 */ /* 0x0005e80000100800 */
[----:B--2---:R2:W3:Y:S02]  /*13280*/  LDG.E.U16 R0, [R22.64] ;  /* 0x0000000416007981 */ /* 0x0044e4000c1e1500 */
[----:B--2---:R-:W-:-:S05]  /*13290*/  IMAD.WIDE R22, R4, 0x2, R40 ;  /* 0x0000000204167825 */ /* 0x004fca00078e0228 */
[----:B------:R2:W3:Y:S01]  /*132a0*/  LDG.E.U16 R97, [R22.64] ;  /* 0x0000000416617981 */ /* 0x0004e2000c1e1500 */
[----:B------:R-:W-:-:S04]  /*132b0*/  IMAD.WIDE R30, R4, 0x2, R44 ;  /* 0x00000002041e7825 */ /* 0x000fc800078e022c */
[C---:B0-----:R-:W-:Y:S01]  /*132c0*/  IMAD.WIDE R28, R4.reuse, 0x2, R42 ;  /* 0x00000002041c7825 */ /* 0x041fe200078e022a */
[----:B------:R4:W3:Y:S03]  /*132d0*/  LDG.E.U16 R51, [R30.64] ;  /* 0x000000041e337981 */ /* 0x0008e6000c1e1500 */
[C---:B-1----:R-:W-:Y:S01]  /*132e0*/  IMAD.WIDE R18, R4.reuse, 0x2, R16 ;  /* 0x0000000204127825 */ /* 0x042fe200078e0210 */
[----:B------:R0:W3:Y:S03]  /*132f0*/  LDG.E.U16 R50, [R28.64] ;  /* 0x000000041c327981 */ /* 0x0000e6000c1e1500 */
[----:B----4-:R-:W-:-:S04]  /*13300*/  IMAD.WIDE R30, R4, 0x2, R48 ;  /* 0x00000002041e7825 */ /* 0x010fc800078e0230 */
[----:B0-----:R-:W-:-:S04]  /*13310*/  IMAD.WIDE R28, R4, 0x2, R46 ;  /* 0x00000002041c7825 */ /* 0x001fc800078e022e */
[----:B--2---:R-:W-:-:S04]  /*13320*/  IMAD.WIDE R22, R4, 0x2, R38 ;  /* 0x0000000204167825 */ /* 0x004fc800078e0226 */
[C---:B------:R-:W-:Y:S01]  /*13330*/  IMAD.WIDE R20, R4.reuse, 0x2, R36 ;  /* 0x0000000204147825 */ /* 0x040fe200078e0224 */
[----:B------:R0:W4:Y:S04]  /*13340*/  LDG.E.U16 R74, [R22.64] ;  /* 0x00000004164a7981 */ /* 0x000128000c1e1500 */
[----:B------:R-:W-:Y:S04]  /*13350*/  STL [R1+0x1360], R220 ;  /* 0x001360dc01007387 */ /* 0x000fe80000100800 */
[----:B------:R-:W-:Y:S04]  /*13360*/  STL [R1+0x1364], R72 ;  /* 0x0013644801007387 */ /* 0x000fe80000100800 */
[----:B------:R-:W4:Y:S04]  /*13370*/  LDL.64 R44, [R1+0x718] ;  /* 0x00071800012c7983 */ /* 0x000f280000100a00 */
[----:B------:R-:W4:Y:S04]  /*13380*/  LDL.64 R42, [R1+0x710] ;  /* 0x00071000012a7983 */ /* 0x000f280000100a00 */
[----:B------:R-:W0:Y:S04]  /*13390*/  LDL.64 R40, [R1+0x708] ;  /* 0x0007080001287983 */ /* 0x000e280000100a00 */
[----:B------:R-:W4:Y:S04]  /*133a0*/  LDL.64 R32, [R1+0x700] ;  /* 0x0007000001207983 */ /* 0x000f280000100a00 */
[----:B------:R-:W-:Y:S04]  /*133b0*/  STL [R1+0x50], R53 ;  /* 0x0000503501007387 */ /* 0x000fe80000100800 */
[----:B------:R-:W4:Y:S04]  /*133c0*/  LDL.64 R16, [R1+0x6f8] ;  /* 0x0006f80001107983 */ /* 0x000f280000100a00 */
[----:B------:R1:W-:Y:S04]  /*133d0*/  STL [R1+0x4c], R5 ;  /* 0x00004c0501007387 */ /* 0x0003e80000100800 */
[----:B-1----:R1:W4:Y:S04]  /*133e0*/  LDG.E.U16 R5, [R18.64] ;  /* 0x0000000412057981 */ /* 0x002328000c1e1500 */
[----:B---3--:R3:W-:Y:S04]  /*133f0*/  STL [R1+0x1368], R97 ;  /* 0x0013686101007387 */ /* 0x0087e80000100800 */
[----:B------:R-:W-:Y:S04]  /*13400*/  STL [R1+0x136c], R73 ;  /* 0x00136c4901007387 */ /* 0x000fe80000100800 */
[----:B------:R-:W2:Y:S04]  /*13410*/  LDL.64 R48, [R1+0x6f0] ;  /* 0x0006f00001307983 */ /* 0x000ea80000100a00 */
[----:B------:R-:W2:Y:S04]  /*13420*/  LDL.64 R46, [R1+0x6e8] ;  /* 0x0006e800012e7983 */ /* 0x000ea80000100a00 */
[----:B------:R-:W2:Y:S04]  /*13430*/  LDL.64 R38, [R1+0x6e0] ;  /* 0x0006e00001267983 */ /* 0x000ea80000100a00 */
[----:B------:R-:W-:Y:S04]  /*13440*/  STL [R1+0x48], R52 ;  /* 0x0000483401007387 */ /* 0x000fe80000100800 */
[----:B------:R-:W2:Y:S04]  /*13450*/  LDL.64 R36, [R1+0x6d8] ;  /* 0x0006d80001247983 */ /* 0x000ea80000100a00 */
[----:B------:R1:W-:Y:S04]  /*13460*/  STL [R1+0x44], R0 ;  /* 0x0000440001007387 */ /* 0x0003e80000100800 */
[----:B---3--:R4:W3:Y:S04]  /*13470*/  LDG.E.U16 R97, [R30.64] ;  /* 0x000000041e617981 */ /* 0x0088e8000c1e1500 */
[----:B-1----:R1:W2:Y:S01]  /*13480*/  LDG.E.U16 R0, [R28.64] ;  /* 0x000000041c007981 */ /* 0x0022a2000c1e1500 */
[----:B------:R-:W-:-:S03]  /*13490*/  IMAD.WIDE R18, R4, 0x2, R34 ;  /* 0x0000000204127825 */ /* 0x000fc600078e0222 */
[----:B------:R-:W2:Y:S04]  /*134a0*/  LDL.64 R34, [R1+0x6d0] ;  /* 0x0006d00001227983 */ /* 0x000ea80000100a00 */
[----:B------:R0:W2:Y:S01]  /*134b0*/  LDG.E.U16 R72, [R18.64] ;  /* 0x0000000412487981 */ /* 0x0000a2000c1e1500 */
[----:B----4-:R-:W-:-:S04]  /*134c0*/  IMAD.WIDE R30, R4, 0x2, R44 ;  /* 0x00000002041e7825 */ /* 0x010fc800078e022c */
[C---:B-1----:R-:W-:Y:S01]  /*134d0*/  IMAD.WIDE R28, R4.reuse, 0x2, R42 ;  /* 0x00000002041c7825 */ /* 0x042fe200078e022a */
[----:B------:R1:W4:Y:S04]  /*134e0*/  LDG.E.U16 R245, [R30.64] ;  /* 0x000000041ef57981 */ /* 0x000328000c1e1500 */
[----:B------:R-:W4:Y:S01]  /*134f0*/  LDG.E.U16 R75, [R28.64] ;  /* 0x000000041c4b7981 */ /* 0x000f22000c1e1500 */
[----:B0-----:R-:W-:-:S05]  /*13500*/  IMAD.WIDE R18, R4, 0x2, R16 ;  /* 0x0000000204127825 */ /* 0x001fca00078e0210 */
[----:B------:R0:W4:Y:S04]  /*13510*/  LDG.E.U16 R222, [R18.64] ;  /* 0x0000000412de7981 */ /* 0x000128000c1e1500 */
[----:B---3--:R-:W-:Y:S04]  /*13520*/  STL [R1+0x1370], R97 ;  /* 0x0013706101007387 */ /* 0x008fe80000100800 */
[----:B--2---:R2:W-:Y:S04]  /*13530*/  STL [R1+0x1374], R0 ;  /* 0x0013740001007387 */ /* 0x0045e80000100800 */
[----:B--2---:R2:W3:Y:S02]  /*13540*/  LDG.E.U16 R0, [R20.64] ;  /* 0x0000000414007981 */ /* 0x0044e4000c1e1500 */
[----:B--2---:R-:W-:-:S05]  /*13550*/  IMAD.WIDE R20, R4, 0x2, R32 ;  /* 0x0000000204147825 */ /* 0x004fca00078e0220 */
[----:B------:R2:W3:Y:S01]  /*13560*/  LDG.E.U16 R220, [R20.64] ;  /* 0x0000000414dc7981 */ /* 0x0004e2000c1e1500 */
[----:B------:R-:W-:-:S03]  /*13570*/  IMAD.WIDE R22, R4, 0x2, R40 ;  /* 0x0000000204167825 */ /* 0x000fc600078e0228 */
[----:B------:R-:W-:Y:S04]  /*13580*/  STL [R1+0x1378], R74 ;  /* 0x0013784a01007387 */ /* 0x000fe80000100800 */
[----:B------:R-:W-:Y:S04]  /*13590*/  STL [R1+0x137c], R72 ;  /* 0x00137c4801007387 */ /* 0x000fe80000100800 */
[----:B------:R-:W-:Y:S04]  /*135a0*/  STL [R1+0x40], R51 ;  /* 0x0000403301007387 */ /* 0x000fe80000100800 */
[----:B------:R-:W3:Y:S01]  /*135b0*/  LDL.64 R44, [R1+0x6c8] ;  /* 0x0006c800012c7983 */ /* 0x000ee20000100a00 */
[----:B-1----:R-:W-:-:S03]  /*135c0*/  IMAD.WIDE R30, R4, 0x2, R48 ;  /* 0x00000002041e7825 */ /* 0x002fc600078e0230 */
[----:B------:R-:W-:Y:S04]  /*135d0*/  STL [R1+0x3c], R50 ;  /* 0x00003c3201007387 */ /* 0x000fe80000100800 */
[----:B------:R-:W3:Y:S04]  /*135e0*/  LDL.64 R42, [R1+0x6c0] ;  /* 0x0006c000012a7983 */ /* 0x000ee80000100a00 */
[----:B------:R-:W3:Y:S04]  /*135f0*/  LDL.64 R40, [R1+0x6b8] ;  /* 0x0006b80001287983 */ /* 0x000ee80000100a00 */
[----:B------:R-:W3:Y:S04]  /*13600*/  LDL.64 R32, [R1+0x6b0] ;  /* 0x0006b00001207983 */ /* 0x000ee80000100a00 */
[----:B------:R-:W3:Y:S01]  /*13610*/  LDL.64 R16, [R1+0x6a8] ;  /* 0x0006a80001107983 */ /* 0x000ee20000100a00 */
[----:B--2---:R-:W-:-:S03]  /*13620*/  IMAD.WIDE R20, R4, 0x2, R36 ;  /* 0x0000000204147825 */ /* 0x004fc600078e0224 */
[----:B------:R1:W-:Y:S01]  /*13630*/  STL [R1+0x38], R5 ;  /* 0x0000380501007387 */ /* 0x0003e20000100800 */
[----:B0-----:R-:W-:-:S03]  /*13640*/  IMAD.WIDE R18, R4, 0x2, R34 ;  /* 0x0000000204127825 */ /* 0x001fc600078e0222 */
[----:B------:R0:W2:Y:S04]  /*13650*/  LDG.E.U16 R76, [R30.64] ;  /* 0x000000041e4c7981 */ /* 0x0000a8000c1e1500 */
[----:B------:R0:W2:Y:S04]  /*13660*/  LDG.E.U16 R152, [R20.64] ;  /* 0x0000000414987981 */ /* 0x0000a8000c1e1500 */
[----:B-1----:R1:W2:Y:S04]  /*13670*/  LDG.E.U16 R5, [R22.64] ;  /* 0x0000000416057981 */ /* 0x0022a8000c1e1500 */
[----:B----4-:R-:W-:Y:S04]  /*13680*/  STL [R1+0x1380], R245 ;  /* 0x001380f501007387 */ /* 0x010fe80000100800 */
[----:B------:R4:W4:Y:S01]  /*13690*/  LDG.E.U16 R77, [R18.64] ;  /* 0x00000004124d7981 */ /* 0x000922000c1e1500 */
[----:B-1----:R-:W-:-:S03]  /*136a0*/  IMAD.WIDE R22, R4, 0x2, R38 ;  /* 0x0000000204167825 */ /* 0x002fc600078e0226 */
[----:B------:R-:W-:Y:S04]  /*136b0*/  STL [R1+0x1384], R75 ;  /* 0x0013844b01007387 */ /* 0x000fe80000100800 */
[----:B------:R1:W4:Y:S04]  /*136c0*/  LDG.E.U16 R71, [R22.64] ;  /* 0x0000000416477981 */ /* 0x000328000c1e1500 */
[----:B---3--:R-:W-:Y:S04]  /*136d0*/  STL [R1+0x1388], R220 ;  /* 0x001388dc01007387 */ /* 0x008fe80000100800 */
[----:B------:R-:W-:Y:S04]  /*136e0*/  STL [R1+0x138c], R222 ;  /* 0x00138cde01007387 */ /* 0x000fe80000100800 */
[----:B------:R-:W3:Y:S01]  /*136f0*/  LDL.64 R48, [R1+0x6a0] ;  /* 0x0006a00001307983 */ /* 0x000ee20000100a00 */
[----:B------:R-:W-:-:S03]  /*13700*/  IMAD.WIDE R28, R4, 0x2, R46 ;  /* 0x00000002041c7825 */ /* 0x000fc600078e022e */
[----:B------:R-:W3:Y:S04]  /*13710*/  LDL.64 R46, [R1+0x698] ;  /* 0x00069800012e7983 */ /* 0x000ee80000100a00 */
[----:B------:R-:W3:Y:S04]  /*13720*/  LDL.64 R38, [R1+0x690] ;  /* 0x0006900001267983 */ /* 0x000ee80000100a00 */
[----:B------:R-:W3:Y:S04]  /*13730*/  LDL.64 R36, [R1+0x688] ;  /* 0x0006880001247983 */ /* 0x000ee80000100a00 */
[----:B------:R1:W-:Y:S01]  /*13740*/  STL [R1+0x34], R0 ;  /* 0x0000340001007387 */ /* 0x0003e20000100800 */
[----:B0-----:R-:W-:-:S03]  /*13750*/  IMAD.WIDE R30, R4, 0x2, R44 ;  /* 0x00000002041e7825 */ /* 0x001fc600078e022c */
[----:B------:R-:W3:Y:S01]  /*13760*/  LDL.64 R34, [R1+0x680] ;  /* 0x0006800001227983 */ /* 0x000ee20000100a00 */
[----:B-1----:R-:W-:-:S03]  /*13770*/  IMAD.WIDE R22, R4, 0x2, R40 ;  /* 0x0000000204167825 */ /* 0x002fc600078e0228 */
[----:B------:R3:W3:Y:S01]  /*13780*/  LDG.E.U16 R52, [R30.64] ;  /* 0x000000041e347981 */ /* 0x0006e2000c1e1500 */
[----:B------:R-:W-:-:S03]  /*13790*/  IMAD.WIDE R20, R4, 0x2, R32 ;  /* 0x0000000204147825 */ /* 0x000fc600078e0220 */
[----:B------:R0:W3:Y:S04]  /*137a0*/  LDG.E.U16 R0, [R28.64] ;  /* 0x000000041c007981 */ /* 0x0000e8000c1e1500 */
[----:B------:R1:W3:Y:S04]  /*137b0*/  LDG.E.U16 R153, [R22.64] ;  /* 0x0000000416997981 */ /* 0x0002e8000c1e1500 */
[----:B--2---:R-:W-:Y:S01]  /*137c0*/  STL [R1+0x1390], R76 ;  /* 0x0013904c01007387 */ /* 0x004fe20000100800 */
[----:B0-----:R-:W-:-:S03]  /*137d0*/  IMAD.WIDE R28, R4, 0x2, R42 ;  /* 0x00000002041c7825 */ /* 0x001fc600078e022a */
[----:B------:R0:W2:Y:S04]  /*137e0*/  LDG.E.U16 R78, [R20.64] ;  /* 0x00000004144e7981 */ /* 0x0000a8000c1e1500 */
[----:B------:R0:W2:Y:S01]  /*137f0*/  LDG.E.U16 R98, [R28.64] ;  /* 0x000000041c627981 */ /* 0x0000a2000c1e1500 */
[----:B----4-:R-:W-:-:S03]  /*13800*/  IMAD.WIDE R18, R4, 0x2, R16 ;  /* 0x0000000204127825 */ /* 0x010fc600078e0210 */
[----:B------:R-:W-:Y:S04]  /*13810*/  STL [R1+0x1394], R71 ;  /* 0x0013944701007387 */ /* 0x000fe80000100800 */
[----:B------:R-:W-:Y:S04]  /*13820*/  STL [R1+0x1398], R152 ;  /* 0x0013989801007387 */ /* 0x000fe80000100800 */
[----:B------:R-:W-:Y:S04]  /*13830*/  STL [R1+0x139c], R77 ;  /* 0x00139c4d01007387 */ /* 0x000fe80000100800 */
[----:B------:R-:W4:Y:S04]  /*13840*/  LDL.64 R44, [R1+0x678] ;  /* 0x00067800012c7983 */ /* 0x000f280000100a00 */
[----:B------:R0:W-:Y:S04]  /*13850*/  STL [R1+0x30], R5 ;  /* 0x0000300501007387 */ /* 0x0001e80000100800 */
[----:B------:R-:W4:Y:S04]  /*13860*/  LDL.64 R42, [R1+0x670] ;  /* 0x00067000012a7983 */ /* 0x000f280000100a00 */
[----:B------:R-:W4:Y:S04]  /*13870*/  LDL.64 R40, [R1+0x668] ;  /* 0x0006680001287983 */ /* 0x000f280000100a00 */
[----:B------:R-:W4:Y:S04]  /*13880*/  LDL.64 R32, [R1+0x660] ;  /* 0x0006600001207983 */ /* 0x000f280000100a00 */
[----:B------:R-:W4:Y:S04]  /*13890*/  LDL.64 R16, [R1+0x658] ;  /* 0x0006580001107983 */ /* 0x000f280000100a00 */
[----:B0-----:R0:W4:Y:S01]  /*138a0*/  LDG.E.U16 R5, [R18.64] ;  /* 0x0000000412057981 */ /* 0x001122000c1e1500 */
[----:B---3--:R-:W-:-:S05]  /*138b0*/  IMAD.WIDE R30, R4, 0x2, R48 ;  /* 0x00000002041e7825 */ /* 0x008fca00078e0230 */
[----:B------:R4:W3:Y:S01]  /*138c0*/  LDG.E.U16 R70, [R30.64] ;  /* 0x000000041e467981 */ /* 0x0008e2000c1e1500 */
[----:B------:R-:W-:-:S04]  /*138d0*/  IMAD.WIDE R28, R4, 0x2, R46 ;  /* 0x00000002041c7825 */ /* 0x000fc800078e022e */
[C---:B-1----:R-:W-:Y:S01]  /*138e0*/  IMAD.WIDE R22, R4.reuse, 0x2, R38 ;  /* 0x0000000204167825 */ /* 0x042fe200078e0226 */
[----:B------:R1:W3:Y:S03]  /*138f0*/  LDG.E.U16 R154, [R28.64] ;  /* 0x000000041c9a7981 */ /* 0x0002e6000c1e1500 */
[C---:B------:R-:W-:Y:S01]  /*13900*/  IMAD.WIDE R20, R4.reuse, 0x2, R36 ;  /* 0x0000000204147825 */ /* 0x040fe200078e0224 */
[----:B------:R1:W3:Y:S03]  /*13910*/  LDG.E.U16 R79, [R22.64] ;  /* 0x00000004164f7981 */ /* 0x0002e6000c1e1500 */
[----:B0-----:R-:W-:-:S05]  /*13920*/  IMAD.WIDE R18, R4, 0x2, R34 ;  /* 0x0000000204127825 */ /* 0x001fca00078e0222 */
[----:B------:R0:W3:Y:S04]  /*13930*/  LDG.E.U16 R99, [R18.64] ;  /* 0x0000000412637981 */ /* 0x0000e8000c1e1500 */
[----:B--2---:R-:W-:Y:S04]  /*13940*/  STL [R1+0x13a0], R98 ;  /* 0x0013a06201007387 */ /* 0x004fe80000100800 */
[----:B------:R-:W-:Y:S04]  /*13950*/  STL [R1+0x13a4], R153 ;  /* 0x0013a49901007387 */ /* 0x000fe80000100800 */
[----:B------:R-:W-:Y:S04]  /*13960*/  STL [R1+0x13a8], R78 ;  /* 0x0013a84e01007387 */ /* 0x000fe80000100800 */
[----:B------:R-:W2:Y:S04]  /*13970*/  LDL.64 R50, [R1+0x650] ;  /* 0x0006500001327983 */ /* 0x000ea80000100a00 */
[----:B------:R0:W-:Y:S04]  /*13980*/  STL [R1+0x2c], R0 ;  /* 0x00002c0001007387 */ /* 0x0001e80000100800 */
[----:B------:R-:W2:Y:S04]  /*13990*/  LDL.64 R46, [R1+0x648] ;  /* 0x00064800012e7983 */ /* 0x000ea80000100a00 */
[----:B------:R-:W2:Y:S01]  /*139a0*/  LDL.64 R38, [R1+0x640] ;  /* 0x0006400001267983 */ /* 0x000ea20000100a00 */
[----:B----4-:R-:W-:-:S03]  /*139b0*/  IMAD.WIDE R30, R4, 0x2, R44 ;  /* 0x00000002041e7825 */ /* 0x010fc600078e022c */
[----:B0-----:R0:W2:Y:S04]  /*139c0*/  LDG.E.U16 R0, [R20.64] ;  /* 0x0000000414007981 */ /* 0x0010a8000c1e1500 */
[----:B------:R-:W2:Y:S01]  /*139d0*/  LDL.64 R36, [R1+0x638] ;  /* 0x0006380001247983 */ /* 0x000ea20000100a00 */
[----:B-1----:R-:W-:-:S03]  /*139e0*/  IMAD.WIDE R28, R4, 0x2, R42 ;  /* 0x00000002041c7825 */ /* 0x002fc600078e022a */
[----:B------:R-:W2:Y:S01]  /*139f0*/  LDL.64 R34, [R1+0x630] ;  /* 0x0006300001227983 */ /* 0x000ea20000100a00 */
[----:B------:R-:W-:-:S03]  /*13a00*/  IMAD.WIDE R22, R4, 0x2, R40 ;  /* 0x0000000204167825 */ /* 0x000fc600078e0228 */
[----:B------:R2:W2:Y:S01]  /*13a10*/  LDG.E.U16 R155, [R30.64] ;  /* 0x000000041e9b7981 */ /* 0x0004a2000c1e1500 */
[----:B0-----:R-:W-:-:S03]  /*13a20*/  IMAD.WIDE R20, R4, 0x2, R32 ;  /* 0x0000000204147825 */ /* 0x001fc600078e0220 */
[----:B------:R0:W2:Y:S01]  /*13a30*/  LDG.E.U16 R80, [R28.64] ;  /* 0x000000041c507981 */ /* 0x0000a2000c1e1500 */
[----:B------:R-:W-:-:S03]  /*13a40*/  IMAD.WIDE R18, R4, 0x2, R16 ;  /* 0x0000000204127825 */ /* 0x000fc600078e0210 */
[----:B------:R2:W2:Y:S04]  /*13a50*/  LDG.E.U16 R69, [R20.64] ;  /* 0x0000000414457981 */ /* 0x0004a8000c1e1500 */
[----:B------:R1:W2:Y:S04]  /*13a60*/  LDG.E.U16 R40, [R18.64] ;  /* 0x0000000412287981 */ /* 0x0002a8000c1e1500 */
[----:B---3--:R3:W-:Y:S04]  /*13a70*/  STL [R1+0x13ac], R70 ;  /* 0x0013ac4601007387 */ /* 0x0087e80000100800 */
[----:B---3--:R3:W4:Y:S04]  /*13a80*/  LDG.E.U16 R70, [R22.64] ;  /* 0x0000000416467981 */ /* 0x008728000c1e1500 */
[----:B------:R-:W-:Y:S04]  /*13a90*/  STL [R1+0x13b0], R154 ;  /* 0x0013b09a01007387 */ /* 0x000fe80000100800 */
[----:B------:R-:W-:Y:S04]  /*13aa0*/  STL [R1+0x13b4], R79 ;  /* 0x0013b44f01007387 */ /* 0x000fe80000100800 */
[----:B------:R0:W-:Y:S04]  /*13ab0*/  STL [R1+0x28], R52 ;  /* 0x0000283401007387 */ /* 0x0001e80000100800 */
[----:B------:R-:W-:Y:S04]  /*13ac0*/  STL [R1+0x13b8], R99 ;  /* 0x0013b86301007387 */ /* 0x000fe80000100800 */
[----:B------:R-:W4:Y:S04]  /*13ad0*/  LDL.64 R48, [R1+0x628] ;  /* 0x0006280001307983 */ /* 0x000f280000100a00 */
[----:B------:R-:W4:Y:S04]  /*13ae0*/  LDL.64 R44, [R1+0x620] ;  /* 0x00062000012c7983 */ /* 0x000f280000100a00 */
[----:B------:R-:W4:Y:S04]  /*13af0*/  LDL.64 R42, [R1+0x618] ;  /* 0x00061800012a7983 */ /* 0x000f280000100a00 */
[----:B------:R-:W4:Y:S04]  /*13b00*/  LDL.64 R32, [R1+0x610] ;  /* 0x0006100001207983 */ /* 0x000f280000100a00 */
[----:B------:R-:W4:Y:S04]  /*13b10*/  LDL.64 R16, [R1+0x608] ;  /* 0x0006080001107983 */ /* 0x000f280000100a00 */
[----:B------:R1:W-:Y:S01]  /*13b20*/  STL [R1+0x24], R5 ;  /* 0x0000240501007387 */ /* 0x0003e20000100800 */
[----:B--2---:R-:W-:-:S05]  /*13b30*/  IMAD.WIDE R30, R4, 0x2, R50 ;  /* 0x00000002041e7825 */ /* 0x004fca00078e0232 */
[----:B------:R2:W4:Y:S01]  /*13b40*/  LDG.E.U16 R81, [R30.64] ;  /* 0x000000041e517981 */ /* 0x000522000c1e1500 */
[----:B0-----:R-:W-:-:S04]  /*13b50*/  IMAD.WIDE R28, R4, 0x2, R46 ;  /* 0x00000002041c7825 */ /* 0x001fc800078e022e */
[C---:B---3--:R-:W-:Y:S01]  /*13b60*/  IMAD.WIDE R22, R4.reuse, 0x2, R38 ;  /* 0x0000000204167825 */ /* 0x048fe200078e0226 */
[----:B------:R0:W3:Y:S04]  /*13b70*/  LDG.E.U16 R78, [R28.64] ;  /* 0x000000041c4e7981 */ /* 0x0000e8000c1e1500 */
[----:B------:R0:W3:Y:S01]  /*13b80*/  LDG.E.U16 R221, [R22.64] ;  /* 0x0000000416dd7981 */ /* 0x0000e2000c1e1500 */
[----:B------:R-:W-:-:S04]  /*13b90*/  IMAD.WIDE R20, R4, 0x2, R36 ;  /* 0x0000000204147825 */ /* 0x000fc800078e0224 */
[C---:B-1----:R-:W-:Y:S01]  /*13ba0*/  IMAD.WIDE R18, R4.reuse, 0x2, R34 ;  /* 0x0000000204127825 */ /* 0x042fe200078e0222 */
[----:B------:R1:W3:Y:S04]  /*13bb0*/  LDG.E.U16 R41, [R20.64] ;  /* 0x0000000414297981 */ /* 0x0002e8000c1e1500 */
[----:B------:R-:W-:Y:S04]  /*13bc0*/  STL [R1+0x13bc], R155 ;  /* 0x0013bc9b01007387 */ /* 0x000fe80000100800 */
[----:B------:R-:W-:Y:S04]  /*13bd0*/  STL [R1+0x13c0], R80 ;  /* 0x0013c05001007387 */ /* 0x000fe80000100800 */
[----:B------:R0:W3:Y:S04]  /*13be0*/  LDG.E.U16 R82, [R18.64] ;  /* 0x0000000412527981 */ /* 0x0000e8000c1e1500 */
[----:B----4-:R-:W-:Y:S04]  /*13bf0*/  STL [R1+0x13c4], R70 ;  /* 0x0013c44601007387 */ /* 0x010fe80000100800 */
[----:B------:R-:W-:Y:S04]  /*13c00*/  STL [R1+0x13c8], R69 ;  /* 0x0013c84501007387 */ /* 0x000fe80000100800 */
[----:B------:R-:W-:Y:S04]  /*13c10*/  STL [R1+0x13cc], R40 ;  /* 0x0013cc2801007387 */ /* 0x000fe80000100800 */
[----:B------:R-:W4:Y:S04]  /*13c20*/  LDL.64 R52, [R1+0x600] ;  /* 0x0006000001347983 */ /* 0x000f280000100a00 */
[----:B------:R-:W4:Y:S04]  /*13c30*/  LDL.64 R46, [R1+0x5f8] ;  /* 0x0005f800012e7983 */ /* 0x000f280000100a00 */
[----:B------:R-:W4:Y:S04]  /*13c40*/  LDL.64 R38, [R1+0x5f0] ;  /* 0x0005f00001267983 */ /* 0x000f280000100a00 */
[----:B------:R-:W-:Y:S04]  /*13c50*/  STL [R1+0x20], R0 ;  /* 0x0000200001007387 */ /* 0x000fe80000100800 */
[----:B------:R-:W4:Y:S04]  /*13c60*/  LDL.64 R36, [R1+0x5e8] ;  /* 0x0005e80001247983 */ /* 0x000f280000100a00 */
[----:B------:R-:W4:Y:S01]  /*13c70*/  LDL.64 R34, [R1+0x5e0] ;  /* 0x0005e00001227983 */ /* 0x000f220000100a00 */
[----:B--2---:R-:W-:-:S04]  /*13c80*/  IMAD.WIDE R30, R4, 0x2, R48 ;  /* 0x00000002041e7825 */ /* 0x004fc800078e0230 */
[C---:B0-----:R-:W-:Y:S01]  /*13c90*/  IMAD.WIDE R28, R4.reuse, 0x2, R44 ;  /* 0x00000002041c7825 */ /* 0x041fe200078e022c */
[----:B------:R4:W2:Y:S03]  /*13ca0*/  LDG.E.U16 R153, [R30.64] ;  /* 0x000000041e997981 */ /* 0x0008a6000c1e1500 */
[C---:B------:R-:W-:Y:S01]  /*13cb0*/  IMAD.WIDE R22, R4.reuse, 0x2, R42 ;  /* 0x0000000204167825 */ /* 0x040fe200078e022a */
[----:B------:R0:W2:Y:S03]  /*13cc0*/  LDG.E.U16 R68, [R28.64] ;  /* 0x000000041c447981 */ /* 0x0000a6000c1e1500 */
[C---:B-1----:R-:W-:Y:S01]  /*13cd0*/  IMAD.WIDE R20, R4.reuse, 0x2, R32 ;  /* 0x0000000204147825 */ /* 0x042fe200078e0220 */
[----:B------:R1:W2:Y:S03]  /*13ce0*/  LDG.E.U16 R42, [R22.64] ;  /* 0x00000004162a7981 */ /* 0x0002a6000c1e1500 */
[C---:B------:R-:W-:Y:S01]  /*13cf0*/  IMAD.WIDE R18, R4.reuse, 0x2, R16 ;  /* 0x0000000204127825 */ /* 0x040fe200078e0210 */
[----:B------:R0:W2:Y:S04]  /*13d00*/  LDG.E.U16 R83, [R20.64] ;  /* 0x0000000414537981 */ /* 0x0000a8000c1e1500 */
[----:B------:R0:W2:Y:S04]  /*13d10*/  LDG.E.U16 R98, [R18.64] ;  /* 0x0000000412627981 */ /* 0x0000a8000c1e1500 */
[----:B------:R-:W-:Y:S04]  /*13d20*/  STL [R1+0x13d0], R81 ;  /* 0x0013d05101007387 */ /* 0x000fe80000100800 */
[----:B---3--:R-:W-:Y:S04]  /*13d30*/  STL [R1+0x13d4], R78 ;  /* 0x0013d44e01007387 */ /* 0x008fe80000100800 */
[----:B------:R-:W-:Y:S04]  /*13d40*/  STL [R1+0x13d8], R221 ;  /* 0x0013d8dd01007387 */ /* 0x000fe80000100800 */
[----:B------:R3:W-:Y:S04]  /*13d50*/  STL [R1+0x13dc], R41 ;  /* 0x0013dc2901007387 */ /* 0x0007e80000100800 */
[----:B------:R-:W-:Y:S04]  /*13d60*/  STL [R1+0x13e0], R82 ;  /* 0x0013e05201007387 */ /* 0x000fe80000100800 */
[----:B------:R-:W3:Y:S04]  /*13d70*/  LDL.64 R32, [R1+0x5d0] ;  /* 0x0005d00001207983 */ /* 0x000ee80000100a00 */
[----:B------:R-:W3:Y:S04]  /*13d80*/  LDL.64 R50, [R1+0x5d8] ;  /* 0x0005d80001327983 */ /* 0x000ee80000100a00 */
[----:B------:R-:W3:Y:S04]  /*13d90*/  LDL.64 R48, [R1+0x5c8] ;  /* 0x0005c80001307983 */ /* 0x000ee80000100a00 */
[----:B------:R-:W3:Y:S04]  /*13da0*/  LDL.64 R44, [R1+0x5c0] ;  /* 0x0005c000012c7983 */ /* 0x000ee80000100a00 */
[----:B------:R-:W3:Y:S01]  /*13db0*/  LDL.64 R16, [R1+0x5b8] ;  /* 0x0005b80001107983 */ /* 0x000ee20000100a00 */
[----:B----4-:R-:W-:-:S04]  /*13dc0*/  IMAD.WIDE R30, R4, 0x2, R52 ;  /* 0x00000002041e7825 */ /* 0x010fc800078e0234 */
[C---:B0-----:R-:W-:Y:S01]  /*13dd0*/  IMAD.WIDE R28, R4.reuse, 0x2, R46 ;  /* 0x00000002041c7825 */ /* 0x041fe200078e022e */
[----:B------:R0:W4:Y:S03]  /*13de0*/  LDG.E.U16 R5, [R30.64] ;  /* 0x000000041e057981 */ /* 0x000126000c1e1500 */
[C---:B-1----:R-:W-:Y:S01]  /*13df0*/  IMAD.WIDE R22, R4.reuse, 0x2, R38 ;  /* 0x0000000204167825 */ /* 0x042fe200078e0226 */
[----:B------:R1:W4:Y:S04]  /*13e00*/  LDG.E.U16 R43, [R28.64] ;  /* 0x000000041c2b7981 */ /* 0x000328000c1e1500 */
[----:B------:R-:W4:Y:S01]  /*13e10*/  LDG.E.U16 R84, [R22.64] ;  /* 0x0000000416547981 */ /* 0x000f22000c1e1500 */
[----:B------:R-:W-:-:S04]  /*13e20*/  IMAD.WIDE R20, R4, 0x2, R36 ;  /* 0x0000000204147825 */ /* 0x000fc800078e0224 */
[C---:B------:R-:W-:Y:S01]  /*13e30*/  IMAD.WIDE R18, R4.reuse, 0x2, R34 ;  /* 0x0000000204127825 */ /* 0x040fe200078e0222 */
[----:B------:R-:W4:Y:S04]  /*13e40*/  LDG.E.U16 R77, [R20.64] ;  /* 0x00000004144d7981 */ /* 0x000f28000c1e1500 */
[----:B------:R-:W4:Y:S04]  /*13e50*/  LDG.E.U16 R135, [R18.64] ;  /* 0x0000000412877981 */ /* 0x000f28000c1e1500 */
[----:B--2---:R-:W-:Y:S04]  /*13e60*/  STL [R1+0x13e4], R153 ;  /* 0x0013e49901007387 */ /* 0x004fe80000100800 */
[----:B------:R-:W-:Y:S04]  /*13e70*/  STL [R1+0x13e8], R68 ;  /* 0x0013e84401007387 */ /* 0x000fe80000100800 */
[----:B------:R-:W-:Y:S04]  /*13e80*/  STL [R1+0x13ec], R42 ;  /* 0x0013ec2a01007387 */ /* 0x000fe80000100800 */
[----:B------:R-:W-:Y:S04]  /*13e90*/  STL [R1+0x13f0], R83 ;  /* 0x0013f05301007387 */ /* 0x000fe80000100800 */
[----:B------:R-:W-:Y:S04]  /*13ea0*/  STL [R1+0x13f4], R98 ;  /* 0x0013f46201007387 */ /* 0x000fe80000100800 */
[----:B------:R-:W2:Y:S04]  /*13eb0*/  LDL.64 R46, [R1+0x5b0] ;  /* 0x0005b000012e7983 */ /* 0x000ea80000100a00 */
[----:B---3--:R-:W3:Y:S04]  /*13ec0*/  LDL.64 R40, [R1+0x5a8] ;  /* 0x0005a80001287983 */ /* 0x008ee80000100a00 */
[----:B------:R-:W2:Y:S04]  /*13ed0*/  LDL.64 R38, [R1+0x5a0] ;  /* 0x0005a00001267983 */ /* 0x000ea80000100a00 */
[----:B------:R-:W2:Y:S04]  /*13ee0*/  LDL.64 R36, [R1+0x598] ;  /* 0x0005980001247983 */ /* 0x000ea80000100a00 */
[----:B------:R-:W2:Y:S01]  /*13ef0*/  LDL.64 R34, [R1+0x590] ;  /* 0x0005900001227983 */ /* 0x000ea20000100a00 */
[----:B-1----:R-:W-:-:S04]  /*13f00*/  IMAD.WIDE R28, R4, 0x2, R32 ;  /* 0x00000002041c7825 */ /* 0x002fc800078e0220 */
[C---:B0-----:R-:W-:Y:S01]  /*13f10*/  IMAD.WIDE R30, R4.reuse, 0x2, R50 ;  /* 0x00000002041e7825 */ /* 0x041fe200078e0232 */
[----:B------:R3:W2:Y:S04]  /*13f20*/  LDG.E.U16 R85, [R28.64] ;  /* 0x000000041c557981 */ /* 0x0006a8000c1e1500 */
[----:B----4-:R-:W-:Y:S04]  /*13f30*/  STL [R1+0x13f8], R5 ;  /* 0x0013f80501007387 */ /* 0x010fe80000100800 */
[----:B------:R0:W-:Y:S04]  /*13f40*/  STL [R1+0x13fc], R43 ;  /* 0x0013fc2b01007387 */ /* 0x0001e80000100800 */
[----:B------:R-:W-:Y:S04]  /*13f50*/  STL [R1+0x1400], R84 ;  /* 0x0014005401007387 */ /* 0x000fe80000100800 */
[----:B------:R-:W-:Y:S04]  /*13f60*/  STL [R1+0x1404], R77 ;  /* 0x0014044d01007387 */ /* 0x000fe80000100800 */
[----:B------:R-:W-:Y:S04]  /*13f70*/  STL [R1+0x1408], R135 ;  /* 0x0014088701007387 */ /* 0x000fe80000100800 */
[----:B------:R-:W4:Y:S04]  /*13f80*/  LDL.64 R32, [R1+0x578] ;  /* 0x0005780001207983 */ /* 0x000f280000100a00 */
[----:B------:R-:W4:Y:S04]  /*13f90*/  LDL.64 R60, [R1+0x570] ;  /* 0x00057000013c7983 */ /* 0x000f280000100a00 */
[----:B------:R-:W4:Y:S04]  /*13fa0*/  LDL.64 R62, [R1+0x588] ;  /* 0x00058800013e7983 */ /* 0x000f280000100a00 */
[----:B------:R-:W4:Y:S01]  /*13fb0*/  LDL.64 R50, [R1+0x580] ;  /* 0x0005800001327983 */ /* 0x000f220000100a00 */
[----:B------:R-:W-:-:S03]  /*13fc0*/  IMAD.WIDE R22, R4, 0x2, R48 ;  /* 0x0000000204167825 */ /* 0x000fc600078e0230 */
[----:B------:R-:W4:Y:S01]  /*13fd0*/  LDL.64 R58, [R1+0x568] ;  /* 0x00056800013a7983 */ /* 0x000f220000100a00 */
[----:B------:R-:W-:-:S03]  /*13fe0*/  IMAD.WIDE R20, R4, 0x2, R44 ;  /* 0x0000000204147825 */ /* 0x000fc600078e022c */
[----:B0-----:R-:W4:Y:S01]  /*13ff0*/  LDL.64 R42, [R1+0x560] ;  /* 0x00056000012a7983 */ /* 0x001f220000100a00 */
[----:B------:R-:W-:-:S03]  /*14000*/  IMAD.WIDE R18, R4, 0x2, R16 ;  /* 0x0000000204127825 */ /* 0x000fc600078e0210 */
[----:B------:R-:W4:Y:S01]  /*14010*/  LDL.64 R64, [R1+0x558] ;  /* 0x0005580001407983 */ /* 0x000f220000100a00 */
[----:B---3--:R-:W-:-:S03]  /*14020*/  IMAD.WIDE R28, R4, 0x2, R40 ;  /* 0x00000002041c7825 */ /* 0x008fc600078e0228 */
[----:B------:R2:W3:Y:S04]  /*14030*/  LDG.E.U16 R152, [R22.64] ;  /* 0x0000000416987981 */ /* 0x0004e8000c1e1500 */
[----:B------:R0:W3:Y:S04]  /*14040*/  LDG.E.U16 R17, [R20.64] ;  /* 0x0000000414117981 */ /* 0x0000e8000c1e1500 */
[----:B------:R-:W3:Y:S01]  /*14050*/  LDL.64 R48, [R1+0x540] ;  /* 0x0005400001307983 */ /* 0x000ee20000100a00 */
[----:B--2---:R-:W-:-:S03]  /*14060*/  IMAD.WIDE R22, R4, 0x2, R38 ;  /* 0x0000000204167825 */ /* 0x004fc600078e0226 */
[----:B------:R-:W2:Y:S01]  /*14070*/  LDL.64 R40, [R1+0x550] ;  /* 0x0005500001287983 */ /* 0x000ea20000100a00 */
[----:B0-----:R-:W-:-:S03]  /*14080*/  IMAD.WIDE R20, R4, 0x2, R36 ;  /* 0x0000000204147825 */ /* 0x001fc600078e0224 */
[----:B------:R-:W2:Y:S04]  /*14090*/  LDL.64 R36, [R1+0x530] ;  /* 0x0005300001247983 */ /* 0x000ea80000100a00 */
[----:B------:R0:W2:Y:S04]  /*140a0*/  LDG.E.U16 R45, [R18.64] ;  /* 0x00000004122d7981 */ /* 0x0000a8000c1e1500 */
[----:B------:R4:W2:Y:S04]  /*140b0*/  LDG.E.U16 R134, [R22.64] ;  /* 0x0000000416867981 */ /* 0x0008a8000c1e1500 */
[----:B------:R-:W2:Y:S01]  /*140c0*/  LDL.64 R38, [R1+0x538] ;  /* 0x0005380001267983 */ /* 0x000ea20000100a00 */
[----:B0-----:R-:W-:-:S03]  /*140d0*/  IMAD.WIDE R18, R4, 0x2, R34 ;  /* 0x0000000204127825 */ /* 0x001fc600078e0222 */
[----:B------:R-:W2:Y:S04]  /*140e0*/  LDL.64 R34, [R1+0x528] ;  /* 0x0005280001227983 */ /* 0x000ea80000100a00 */
[----:B------:R-:W2:Y:S04]  /*140f0*/  LDL.64 R52, [R1+0x548] ;  /* 0x0005480001347983 */ /* 0x000ea80000100a00 */
[----:B------:R0:W2:Y:S04]  /*14100*/  LDG.E.U16 R44, [R30.64] ;  /* 0x000000041e2c7981 */ /* 0x0000a8000c1e1500 */
[----:B------:R1:W2:Y:S04]  /*14110*/  LDG.E.U16 R71, [R28.64] ;  /* 0x000000041c477981 */ /* 0x0002a8000c1e1500 */
[----:B------:R0:W2:Y:S04]  /*14120*/  LDG.E.U16 R87, [R18.64] ;  /* 0x0000000412577981 */ /* 0x0000a8000c1e1500 */
[----:B------:R-:W2:Y:S04]  /*14130*/  LDL.64 R78, [R1+0x4b8] ;  /* 0x0004b800014e7983 */ /* 0x000ea80000100a00 */
[----:B------:R-:W2:Y:S04]  /*14140*/  LDL R251, [R1+0x1c] ;  /* 0x00001c0001fb7983 */ /* 0x000ea80000100800 */
[----:B------:R-:W2:Y:S04]  /*14150*/  LDL.64 R68, [R1+0x4b0] ;  /* 0x0004b00001447983 */ /* 0x000ea80000100a00 */
[----:B------:R-:W2:Y:S04]  /*14160*/  LDL.64 R66, [R1+0x4a8] ;  /* 0x0004a80001427983 */ /* 0x000ea80000100a00 */
[----:B------:R-:W2:Y:S01]  /*14170*/  LDL.64 R80, [R1+0x4c0] ;  /* 0x0004c00001507983 */ /* 0x000ea20000100a00 */
[----:B----4-:R-:W-:-:S03]  /*14180*/  IMAD.WIDE R22, R4, 0x2, R32 ;  /* 0x0000000204167825 */ /* 0x010fc600078e0220 */
[----:B------:R-:W4:Y:S01]  /*14190*/  LDL.64 R32, [R1+0x518] ;  /* 0x0005180001207983 */ /* 0x000f220000100a00 */
[----:B0-----:R-:W-:-:S03]  /*141a0*/  IMAD.WIDE R30, R4, 0x2, R46 ;  /* 0x00000002041e7825 */ /* 0x001fc600078e022e */
[----:B------:R0:W4:Y:S04]  /*141b0*/  LDG.E.U16 R46, [R20.64] ;  /* 0x00000004142e7981 */ /* 0x000128000c1e1500 */
[----:B------:R0:W4:Y:S01]  /*141c0*/  LDG.E.U16 R86, [R30.64] ;  /* 0x000000041e567981 */ /* 0x000122000c1e1500 */
[----:B-1----:R-:W-:-:S03]  /*141d0*/  IMAD.WIDE R28, R4, 0x2, R50 ;  /* 0x00000002041c7825 */ /* 0x002fc600078e0232 */
[----:B------:R-:W4:Y:S01]  /*141e0*/  LDL.64 R50, [R1+0x520] ;  /* 0x0005200001327983 */ /* 0x000f220000100a00 */
[----:B0-----:R-:W-:-:S03]  /*141f0*/  IMAD.WIDE R20, R4, 0x2, R60 ;  /* 0x0000000204147825 */ /* 0x001fc600078e023c */
[----:B------:R-:W4:Y:S01]  /*14200*/  LDL.64 R60, [R1+0x508] ;  /* 0x00050800013c7983 */ /* 0x000f220000100a00 */
[----:B------:R-:W-:-:S03]  /*14210*/  IMAD.WIDE R30, R4, 0x2, R62 ;  /* 0x00000002041e7825 */ /* 0x000fc600078e023e */
[----:B------:R0:W4:Y:S01]  /*14220*/  LDG.E.U16 R16, [R28.64] ;  /* 0x000000041c107981 */ /* 0x000122000c1e1500 */
[----:B------:R-:W-:-:S03]  /*14230*/  IMAD.WIDE R18, R4, 0x2, R58 ;  /* 0x0000000204127825 */ /* 0x000fc600078e023a */
[----:B------:R1:W4:Y:S04]  /*14240*/  LDG.E.U16 R76, [R30.64] ;  /* 0x000000041e4c7981 */ /* 0x000328000c1e1500 */
[----:B------:R-:W4:Y:S01]  /*14250*/  LDL.64 R58, [R1+0x500] ;  /* 0x00050000013a7983 */ /* 0x000f220000100a00 */
[----:B0-----:R-:W-:-:S03]  /*14260*/  IMAD.WIDE R28, R4, 0x2, R64 ;  /* 0x00000002041c7825 */ /* 0x001fc600078e0240 */
[----:B------:R3:W4:Y:S01]  /*14270*/  LDG.E.U16 R222, [R18.64] ;  /* 0x0000000412de7981 */ /* 0x000722000c1e1500 */
[----:B-1----:R-:W-:-:S03]  /*14280*/  IMAD.WIDE R30, R4, 0x2, R42 ;  /* 0x00000002041e7825 */ /* 0x002fc600078e022a */
[----:B------:R-:W4:Y:S04]  /*14290*/  LDL.64 R42, [R1+0x4f8] ;  /* 0x0004f800012a7983 */ /* 0x000f280000100a00 */
[----:B------:R2:W4:Y:S01]  /*142a0*/  LDG.E.U16 R47, [R22.64] ;  /* 0x00000004162f7981 */ /* 0x000522000c1e1500 */
[----:B---3--:R-:W-:-:S03]  /*142b0*/  IMAD.WIDE R18, R4, 0x2, R48 ;  /* 0x0000000204127825 */ /* 0x008fc600078e0230 */
[----:B------:R0:W3:Y:S04]  /*142c0*/  LDG.E.U16 R48, [R28.64] ;  /* 0x000000041c307981 */ /* 0x0000e8000c1e1500 */
[----:B------:R1:W3:Y:S01]  /*142d0*/  LDG.E.U16 R133, [R30.64] ;  /* 0x000000041e857981 */ /* 0x0002e2000c1e1500 */
[----:B--2---:R-:W-:-:S03]  /*142e0*/  IMAD.WIDE R22, R4, 0x2, R40 ;  /* 0x0000000204167825 */ /* 0x004fc600078e0228 */
[----:B------:R-:W2:Y:S01]  /*142f0*/  LDL.64 R40, [R1+0x4f0] ;  /* 0x0004f00001287983 */ /* 0x000ea20000100a00 */
[----:B0-----:R-:W-:-:S03]  /*14300*/  IMAD.WIDE R28, R4, 0x2, R36 ;  /* 0x00000002041c7825 */ /* 0x001fc600078e0224 */
[----:B------:R-:W3:Y:S01]  /*14310*/  LDL.64 R36, [R1+0x4d8] ;  /* 0x0004d80001247983 */ /* 0x000ee20000100a00 */
[----:B-1----:R-:W-:-:S03]  /*14320*/  IMAD.WIDE R30, R4, 0x2, R38 ;  /* 0x00000002041e7825 */ /* 0x002fc600078e0226 */
[----:B------:R0:W3:Y:S04]  /*14330*/  LDG.E.U16 R89, [R22.64] ;  /* 0x0000000416597981 */ /* 0x0000e8000c1e1500 */
[----:B------:R4:W3:Y:S04]  /*14340*/  LDG.E.U16 R57, [R18.64] ;  /* 0x0000000412397981 */ /* 0x0008e8000c1e1500 */
[----:B------:R-:W3:Y:S01]  /*14350*/  LDL.64 R38, [R1+0x4e0] ;  /* 0x0004e00001267983 */ /* 0x000ee20000100a00 */
[----:B0-----:R-:W-:-:S03]  /*14360*/  IMAD.WIDE R22, R4, 0x2, R34 ;  /* 0x0000000204167825 */ /* 0x001fc600078e0222 */
[----:B------:R-:W3:Y:S04]  /*14370*/  LDL.64 R34, [R1+0x4d0] ;  /* 0x0004d00001227983 */ /* 0x000ee80000100a00 */
[----:B------:R-:W3:Y:S04]  /*14380*/  LDL.64 R62, [R1+0x510] ;  /* 0x00051000013e7983 */ /* 0x000ee80000100a00 */
[----:B------:R0:W3:Y:S04]  /*14390*/  LDG.E.U16 R88, [R20.64] ;  /* 0x0000000414587981 */ /* 0x0000e8000c1e1500 */
[----:B------:R1:W3:Y:S04]  /*143a0*/  LDG.E.U16 R90, [R28.64] ;  /* 0x000000041c5a7981 */ /* 0x0002e8000c1e1500 */
[----:B------:R0:W3:Y:S04]  /*143b0*/  LDG.E.U16 R75, [R22.64] ;  /* 0x00000004164b7981 */ /* 0x0000e8000c1e1500 */
[----:B------:R-:W3:Y:S04]  /*143c0*/  LDL.64 R64, [R1+0x4a0] ;  /* 0x0004a00001407983 */ /* 0x000ee80000100a00 */
[----:B------:R0:W3:Y:S01]  /*143d0*/  LDG.E.U16 R49, [R30.64] ;  /* 0x000000041e317981 */ /* 0x0000e2000c1e1500 */
[----:B----4-:R-:W-:-:S03]  /*143e0*/  IMAD.WIDE R18, R4, 0x2, R32 ;  /* 0x0000000204127825 */ /* 0x010fc600078e0220 */
[----:B------:R-:W4:Y:S01]  /*143f0*/  LDL.64 R32, [R1+0x4c8] ;  /* 0x0004c80001207983 */ /* 0x000f220000100a00 */
[----:B0-----:R-:W-:-:S03]  /*14400*/  IMAD.WIDE R20, R4, 0x2, R52 ;  /* 0x0000000204147825 */ /* 0x001fc600078e0234 */
[----:B------:R-:W4:Y:S04]  /*14410*/  LDL.64 R52, [R1+0x4e8] ;  /* 0x0004e80001347983 */ /* 0x000f280000100a00 */
[----:B------:R0:W4:Y:S01]  /*14420*/  LDG.E.U16 R220, [R20.64] ;  /* 0x0000000414dc7981 */ /* 0x000122000c1e1500 */
[----:B-1----:R-:W-:-:S03]  /*14430*/  IMAD.WIDE R28, R4, 0x2, R60 ;  /* 0x00000002041c7825 */ /* 0x002fc600078e023c */
[----:B------:R-:W4:Y:S01]  /*14440*/  LDL.64 R60, [R1+0x498] ;  /* 0x00049800013c7983 */ /* 0x000f220000100a00 */
[----:B0-----:R-:W-:-:S03]  /*14450*/  IMAD.WIDE R20, R4, 0x2, R50 ;  /* 0x0000000204147825 */ /* 0x001fc600078e0232 */
[----:B------:R2:W4:Y:S04]  /*14460*/  LDG.E.U16 R50, [R18.64] ;  /* 0x0000000412327981 */ /* 0x000528000c1e1500 */
[----:B------:R0:W4:Y:S01]  /*14470*/  LDG.E.U16 R132, [R20.64] ;  /* 0x0000000414847981 */ /* 0x000122000c1e1500 */
[----:B------:R-:W-:-:S03]  /*14480*/  IMAD.WIDE R22, R4, 0x2, R58 ;  /* 0x0000000204167825 */ /* 0x000fc600078e023a */
[----:B------:R1:W4:Y:S04]  /*14490*/  LDG.E.U16 R245, [R28.64] ;  /* 0x000000041cf57981 */ /* 0x000328000c1e1500 */
[----:B------:R3:W4:Y:S01]  /*144a0*/  LDG.E.U16 R58, [R22.64] ;  /* 0x00000004163a7981 */ /* 0x000722000c1e1500 */
[----:B0-----:R-:W-:-:S03]  /*144b0*/  IMAD.WIDE R20, R4, 0x2, R42 ;  /* 0x0000000204147825 */ /* 0x001fc600078e022a */
[----:B------:R-:W4:Y:S04]  /*144c0*/  LDL.64 R42, [R1+0x490] ;  /* 0x00049000012a7983 */ /* 0x000f280000100a00 */
[----:B------:R0:W4:Y:S01]  /*144d0*/  LDG.E.U16 R51, [R20.64] ;  /* 0x0000000414337981 */ /* 0x000122000c1e1500 */
[----:B--2---:R-:W-:-:S03]  /*144e0*/  IMAD.WIDE R18, R4, 0x2, R40 ;  /* 0x0000000204127825 */ /* 0x004fc600078e0228 */
[----:B------:R-:W2:Y:S01]  /*144f0*/  LDL.64 R40, [R1+0x488] ;  /* 0x0004880001287983 */ /* 0x000ea20000100a00 */
[----:B---3--:R-:W-:-:S03]  /*14500*/  IMAD.WIDE R22, R4, 0x2, R36 ;  /* 0x0000000204167825 */ /* 0x008fc600078e0224 */
[----:B------:R-:W3:Y:S04]  /*14510*/  LDL.64 R36, [R1+0x478] ;  /* 0x0004780001247983 */ /* 0x000ee80000100a00 */
[----:B------:R4:W2:Y:S01]  /*14520*/  LDG.E.U16 R92, [R18.64] ;  /* 0x00000004125c7981 */ /* 0x0008a2000c1e1500 */
[----:B-1----:R-:W-:-:S03]  /*14530*/  IMAD.WIDE R28, R4, 0x2, R38 ;  /* 0x00000002041c7825 */ /* 0x002fc600078e0226 */
[----:B------:R-:W2:Y:S01]  /*14540*/  LDL.64 R38, [R1+0x480] ;  /* 0x0004800001267983 */ /* 0x000ea20000100a00 */
[----:B0-----:R-:W-:-:S03]  /*14550*/  IMAD.WIDE R20, R4, 0x2, R34 ;  /* 0x0000000204147825 */ /* 0x001fc600078e0222 */
[----:B------:R-:W2:Y:S01]  /*14560*/  LDL.64 R34, [R1+0x470] ;  /* 0x0004700001227983 */ /* 0x000ea20000100a00 */
[----:B------:R-:W-:-:S03]  /*14570*/  IMAD.WIDE R30, R4, 0x2, R62 ;  /* 0x00000002041e7825 */ /* 0x000fc600078e023e */
[----:B------:R0:W2:Y:S04]  /*14580*/  LDG.E.U16 R93, [R20.64] ;  /* 0x00000004145d7981 */ /* 0x0000a8000c1e1500 */
[----:B------:R1:W2:Y:S04]  /*14590*/  LDG.E.U16 R91, [R30.64] ;  /* 0x000000041e5b7981 */ /* 0x0002a8000c1e1500 */
[----:B------:R0:W2:Y:S01]  /*145a0*/  LDG.E.U16 R63, [R28.64] ;  /* 0x000000041c3f7981 */ /* 0x0000a2000c1e1500 */
[----:B----4-:R-:W-:-:S03]  /*145b0*/  IMAD.WIDE R18, R4, 0x2, R32 ;  /* 0x0000000204127825 */ /* 0x010fc600078e0220 */
[----:B------:R-:W4:Y:S04]  /*145c0*/  LDL.64 R32, [R1+0x468] ;  /* 0x0004680001207983 */ /* 0x000f280000100a00 */
[----:B------:R-:W4:Y:S01]  /*145d0*/  LDL.LU R5, [R1+0x150] ;  /* 0x0001500001057983 */ /* 0x000f220000300800 */
[----:B-1----:R-:W-:-:S03]  /*145e0*/  IMAD.WIDE R30, R4, 0x2, R52 ;  /* 0x00000002041e7825 */ /* 0x002fc600078e0234 */
[----:B------:R-:W1:Y:S04]  /*145f0*/  S2R R53, SR_TID.X ;  /* 0x0000000000357919 */ /* 0x000e680000002100 */
[----:B------:R1:W4:Y:S04]  /*14600*/  LDG.E.U16 R72, [R30.64] ;  /* 0x000000041e487981 */ /* 0x000328000c1e1500 */
[----:B------:R1:W4:Y:S01]  /*14610*/  LDG.E.U16 R52, [R22.64] ;  /* 0x0000000416347981 */ /* 0x000322000c1e1500 */
[----:B0-----:R-:W-:-:S03]  /*14620*/  IMAD.WIDE R20, R4, 0x2, R68 ;  /* 0x0000000204147825 */ /* 0x001fc600078e0244 */
[----:B------:R0:W4:Y:S04]  /*14630*/  LDG.E.U16 R74, [R18.64] ;  /* 0x00000004124a7981 */ /* 0x000128000c1e1500 */
[----:B------:R0:W4:Y:S01]  /*14640*/  LDG.E.U16 R94, [R20.64] ;  /* 0x00000004145e7981 */ /* 0x000122000c1e1500 */
[----:B-1----:R-:W-:Y:S01]  /*14650*/  LOP3.LUT R154, R53, 0x1c, RZ, 0xc0, !PT ;  /* 0x0000001c359a7812 */ /* 0x002fe200078ec0ff */
[----:B------:R-:W-:-:S04]  /*14660*/  IMAD.WIDE R22, R4, 0x2, R78 ;  /* 0x0000000204167825 */ /* 0x000fc800078e024e */
[----:B------:R-:W4:Y:S04]  /*14670*/  LDS R30, [R154.X8] ;  /* 0x000000009a1e7984 */ /* 0x000f280000008800 */
[----:B------:R1:W4:Y:S01]  /*14680*/  LDG.E.U16 R53, [R22.64] ;  /* 0x0000000416357981 */ /* 0x000322000c1e1500 */
[----:B0-----:R-:W-:-:S04]  /*14690*/  IMAD.WIDE R20, R4, 0x2, R42 ;  /* 0x0000000204147825 */ /* 0x001fc800078e022a */
[C---:B------:R-:W-:Y:S01]  /*146a0*/  IMAD.WIDE R28, R4.reuse, 0x2, R80 ;  /* 0x00000002041c7825 */ /* 0x040fe200078e0250 */
[----:B------:R3:W4:Y:S03]  /*146b0*/  LDG.E.U16 R95, [R20.64] ;  /* 0x00000004145f7981 */ /* 0x000726000c1e1500 */
[C---:B-1----:R-:W-:Y:S01]  /*146c0*/  IMAD.WIDE R22, R4.reuse, 0x2, R60 ;  /* 0x0000000204167825 */ /* 0x042fe200078e023c */
[----:B------:R0:W4:Y:S04]  /*146d0*/  LDG.E.U16 R59, [R28.64] ;  /* 0x000000041c3b7981 */ /* 0x000128000c1e1500 */
[----:B------:R1:W4:Y:S01]  /*146e0*/  LDG.E.U16 R54, [R22.64] ;  /* 0x0000000416367981 */ /* 0x000322000c1e1500 */
[----:B------:R-:W-:-:S03]  /*146f0*/  IMAD.WIDE R18, R4, 0x2, R66 ;  /* 0x0000000204127825 */ /* 0x000fc600078e0242 */
[----:B------:R0:W-:Y:S01]  /*14700*/  STL [R1+0x11cc], R3 ;  /* 0x0011cc0301007387 */ /* 0x0001e20000100800 */
[----:B---3--:R-:W-:-:S03]  /*14710*/  IMAD.WIDE R20, R4, 0x2, R36 ;  /* 0x0000000204147825 */ /* 0x008fc600078e0224 */
[----:B------:R2:W2:Y:S01]  /*14720*/  LDG.E.U16 R0, [R18.64] ;  /* 0x0000000412007981 */ /* 0x0004a2000c1e1500 */
[----:B-1----:R-:W-:-:S03]  /*14730*/  FADD R22, -R251, R55 ;  /* 0x00000037fb167221 */ /* 0x002fc60000000100 */
[----:B------:R1:W2:Y:S01]  /*14740*/  LDG.E.U16 R55, [R20.64] ;  /* 0x0000000414377981 */ /* 0x0002a2000c1e1500 */
[----:B------:R-:W-:-:S03]  /*14750*/  FMUL R149, R22, 1.4426950216293334961 ;  /* 0x3fb8aa3b16957820 */ /* 0x000fc60000400000 */
[----:B------:R-:W-:Y:S03]  /*14760*/  LDS R163, [R154.X8+0x200] ;  /* 0x000200009aa37984 */ /* 0x000fe60000008800 */
[----:B------:R-:W4:Y:S01]  /*14770*/  MUFU.EX2 R149, R149 ;  /* 0x0000009500957308 */ /* 0x000f220000000800 */
[C---:B--2---:R-:W-:Y:S01]  /*14780*/  IMAD.WIDE R18, R4.reuse, 0x2, R40 ;  /* 0x0000000204127825 */ /* 0x044fe200078e0228 */
[----:B-1----:R-:W1:Y:S03]  /*14790*/  LDS R20, [R154.X8+0x100] ;  /* 0x000100009a147984 */ /* 0x002e660000008800 */
[----:B------:R-:W-:Y:S01]  /*147a0*/  FADD R21, -R3, R56 ;  /* 0x0000003803157221 */ /* 0x000fe20000000100 */
[----:B------:R2:W2:Y:S01]  /*147b0*/  LDG.E.U16 R97, [R18.64] ;  /* 0x0000000412617981 */ /* 0x0004a2000c1e1500 */
[----:B0-----:R-:W-:-:S03]  /*147c0*/  IMAD.WIDE R28, R4, 0x2, R64 ;  /* 0x00000002041c7825 */ /* 0x001fc600078e0240 */
[----:B------:R-:W1:Y:S01]  /*147d0*/  LDL.LU R3, [R1+0x14c] ;  /* 0x00014c0001037983 */ /* 0x000e620000300800 */
[----:B------:R-:W-:-:S03]  /*147e0*/  IMAD.WIDE R22, R4, 0x2, R38 ;  /* 0x0000000204167825 */ /* 0x000fc600078e0226 */
[----:B------:R-:W2:Y:S02]  /*147f0*/  LDL.64 R78, [R1+0x460] ;  /* 0x00046000014e7983 */ /* 0x000ea40000100a00 */
[----:B--2---:R-:W-:Y:S02]  /*14800*/  IMAD.WIDE R18, R4, 0x2, R34 ;  /* 0x0000000204127825 */ /* 0x004fe400078e0222 */
[----:B------:R-:W2:Y:S04]  /*14810*/  LDL.64 R34, [R1+0x458] ;  /* 0x0004580001227983 */ /* 0x000ea80000100a00 */
[----:B------:R0:W2:Y:S04]  /*14820*/  LDG.E.U16 R62, [R28.64] ;  /* 0x000000041c3e7981 */ /* 0x0000a8000c1e1500 */
[----:B------:R0:W2:Y:S01]  /*14830*/  LDG.E.U16 R60, [R22.64] ;  /* 0x00000004163c7981 */ /* 0x0000a2000c1e1500 */
[----:B----4-:R-:W-:-:S03]  /*14840*/  FFMA R5, R149, R5, R30 ;  /* 0x0000000595057223 */ /* 0x010fc6000000001e */
[----:B------:R4:W3:Y:S04]  /*14850*/  LDG.E.U16 R96, [R18.64] ;  /* 0x0000000412607981 */ /* 0x0008e8000c1e1500 */
[----:B------:R-:W-:Y:S04]  /*14860*/  STL [R1+0x150], R5 ;  /* 0x0001500501007387 */ /* 0x000fe80000100800 */
[----:B0-----:R-:W3:Y:S04]  /*14870*/  LDL.64 R28, [R1+0x450] ;  /* 0x00045000011c7983 */ /* 0x001ee80000100a00 */
[----:B------:R-:W3:Y:S04]  /*14880*/  LDL.64 R64, [R1+0x448] ;  /* 0x0004480001407983 */ /* 0x000ee80000100a00 */
[----:B------:R-:W3:Y:S04]  /*14890*/  LDL.64 R38, [R1+0x440] ;  /* 0x0004400001267983 */ /* 0x000ee80000100a00 */
[----:B------:R-:W3:Y:S04]  /*148a0*/  LDL.64 R22, [R1+0x438] ;  /* 0x0004380001167983 */ /* 0x000ee80000100a00 */
[----:B------:R-:W3:Y:S04]  /*148b0*/  LDL.64 R66, [R1+0x430] ;  /* 0x0004300001427983 */ /* 0x000ee80000100a00 */
[----:B------:R-:W3:Y:S04]  /*148c0*/  LDL.64 R40, [R1+0x428] ;  /* 0x0004280001287983 */ /* 0x000ee80000100a00 */
[----:B------:R-:W3:Y:S04]  /*148d0*/  LDL.64 R36, [R1+0x420] ;  /* 0x0004200001247983 */ /* 0x000ee80000100a00 */
[----:B------:R-:W3:Y:S01]  /*148e0*/  LDL.64 R42, [R1+0x410] ;  /* 0x00041000012a7983 */ /* 0x000ee20000100a00 */
[----:B----4-:R-:W-:-:S03]  /*148f0*/  IMAD.WIDE R18, R4, 0x2, R32 ;  /* 0x0000000204127825 */ /* 0x010fc600078e0220 */
[----:B------:R-:W4:Y:S01]  /*14900*/  LDL.64 R68, [R1+0x418] ;  /* 0x0004180001447983 */ /* 0x000f220000100a00 */
[----:B------:R-:W-:-:S03]  /*14910*/  FMUL R21, R21, 1.4426950216293334961 ;  /* 0x3fb8aa3b15157820 */ /* 0x000fc60000400000 */
[----:B------:R0:W4:Y:S01]  /*14920*/  LDG.E.U16 R73, [R18.64] ;  /* 0x0000000412497981 */ /* 0x000122000c1e1500 */
[----:B------:R-:W-:-:S03]  /*14930*/  FMUL R100, R149, R100 ;  /* 0x0000006495647220 */ /* 0x000fc60000400000 */
[----:B------:R-:W4:Y:S01]  /*14940*/  LDL.64 R32, [R1+0x408] ;  /* 0x0004080001207983 */ /* 0x000f220000100a00 */
[----:B0-----:R-:W1:Y:S01]  /*14950*/  MUFU.EX2 R18, R21 ;  /* 0x0000001500127308 */ /* 0x001e620000000800 */
[C---:B------:R-:W-:Y:S02]  /*14960*/  FMUL R101, R149.reuse, R101 ;  /* 0x0000006595657220 */ /* 0x040fe40000400000 */
[C---:B------:R-:W-:Y:S02]  /*14970*/  FMUL R104, R149.reuse, R104 ;  /* 0x0000006895687220 */ /* 0x040fe40000400000 */
[C---:B------:R-:W-:Y:S02]  /*14980*/  FMUL R105, R149.reuse, R105 ;  /* 0x0000006995697220 */ /* 0x040fe40000400000 */
[C---:B------:R-:W-:Y:S02]  /*14990*/  FMUL R108, R149.reuse, R108 ;  /* 0x0000006c956c7220 */ /* 0x040fe40000400000 */
[----:B------:R-:W-:-:S02]  /*149a0*/  FMUL R109, R149, R109 ;  /* 0x0000006d956d7220 */ /* 0x000fc40000400000 */
[C---:B------:R-:W-:Y:S02]  /*149b0*/  FMUL R112, R149.reuse, R112 ;  /* 0x0000007095707220 */ /* 0x040fe40000400000 */
[C---:B------:R-:W-:Y:S02]  /*149c0*/  FMUL R113, R149.reuse, R113 ;  /* 0x0000007195717220 */ /* 0x040fe40000400000 */
[C---:B------:R-:W-:Y:S02]  /*149d0*/  FMUL R116, R149.reuse, R116 ;  /* 0x0000007495747220 */ /* 0x040fe40000400000 */
[C---:B------:R-:W-:Y:S02]  /*149e0*/  FMUL R117, R149.reuse, R117 ;  /* 0x0000007595757220 */ /* 0x040fe40000400000 */
[C---:B------:R-:W-:Y:S02]  /*149f0*/  FMUL R120, R149.reuse, R120 ;  /* 0x0000007895787220 */ /* 0x040fe40000400000 */
[----:B------:R-:W-:-:S02]  /*14a00*/  FMUL R121, R149, R121 ;  /* 0x0000007995797220 */ /* 0x000fc40000400000 */
[C---:B------:R-:W-:Y:S02]  /*14a10*/  FMUL R124, R149.reuse, R124 ;  /* 0x0000007c957c7220 */ /* 0x040fe40000400000 */
[C---:B-1----:R-:W-:Y:S02]  /*14a20*/  FFMA R3, R18.reuse, R3, R20 ;  /* 0x0000000312037223 */ /* 0x042fe40000000014 */
[C---:B------:R-:W-:Y:S02]  /*14a30*/  FMUL R125, R149.reuse, R125 ;  /* 0x0000007d957d7220 */ /* 0x040fe40000400000 */
[C---:B------:R-:W-:Y:S01]  /*14a40*/  FMUL R148, R149.reuse, R8 ;  /* 0x0000000895947220 */ /* 0x040fe20000400000 */
[----:B------:R0:W-:Y:S01]  /*14a50*/  STL [R1+0x14c], R3 ;  /* 0x00014c0301007387 */ /* 0x0001e20000100800 */
[C---:B------:R-:W-:Y:S02]  /*14a60*/  FMUL R150, R18.reuse, R10 ;  /* 0x0000000a12967220 */ /* 0x040fe40000400000 */
[----:B------:R-:W-:Y:S01]  /*14a70*/  FMUL R151, R18, R11 ;  /* 0x0000000b12977220 */ /* 0x000fe20000400000 */
[----:B------:R-:W4:Y:S01]  /*14a80*/  LDL.64 R30, [R1+0x3f8] ;  /* 0x0003f800011e7983 */ /* 0x000f220000100a00 */
[----:B------:R-:W-:-:S02]  /*14a90*/  FMUL R149, R149, R9 ;  /* 0x0000000995957220 */ /* 0x000fc40000400000 */
[C---:B------:R-:W-:Y:S01]  /*14aa0*/  FMUL R102, R18.reuse, R102 ;  /* 0x0000006612667220 */ /* 0x040fe20000400000 */
[----:B------:R-:W4:Y:S01]  /*14ab0*/  LDL.64 R20, [R1+0x3a8] ;  /* 0x0003a80001147983 */ /* 0x000f220000100a00 */
[C---:B------:R-:W-:Y:S02]  /*14ac0*/  FMUL R103, R18.reuse, R103 ;  /* 0x0000006712677220 */ /* 0x040fe40000400000 */
[C---:B------:R-:W-:Y:S01]  /*14ad0*/  FMUL R106, R18.reuse, R106 ;  /* 0x0000006a126a7220 */ /* 0x040fe20000400000 */
[----:B------:R-:W4:Y:S01]  /*14ae0*/  LDL.64 R82, [R1+0x200] ;  /* 0x0002000001527983 */ /* 0x000f220000100a00 */
[C---:B------:R-:W-:Y:S02]  /*14af0*/  FMUL R107, R18.reuse, R107 ;  /* 0x0000006b126b7220 */ /* 0x040fe40000400000 */
[C---:B------:R-:W-:Y:S01]  /*14b00*/  FMUL R110, R18.reuse, R110 ;  /* 0x0000006e126e7220 */ /* 0x040fe20000400000 */
[----:B------:R-:W4:Y:S01]  /*14b10*/  LDL.64 R80, [R1+0x1c0] ;  /* 0x0001c00001507983 */ /* 0x000f220000100a00 */
[----:B------:R-:W-:-:S02]  /*14b20*/  FMUL R111, R18, R111 ;  /* 0x0000006f126f7220 */ /* 0x000fc40000400000 */
[C---:B------:R-:W-:Y:S01]  /*14b30*/  FMUL R114, R18.reuse, R114 ;  /* 0x0000007212727220 */ /* 0x040fe20000400000 */
[----:B------:R-:W4:Y:S01]  /*14b40*/  LDL.64 R98, [R1+0x238] ;  /* 0x0002380001627983 */ /* 0x000f220000100a00 */
[C---:B------:R-:W-:Y:S02]  /*14b50*/  FMUL R115, R18.reuse, R115 ;  /* 0x0000007312737220 */ /* 0x040fe40000400000 */
[C---:B------:R-:W-:Y:S02]  /*14b60*/  FMUL R118, R18.reuse, R118 ;  /* 0x0000007612767220 */ /* 0x040fe40000400000 */
[C---:B------:R-:W-:Y:S02]  /*14b70*/  FMUL R119, R18.reuse, R119 ;  /* 0x0000007712777220 */ /* 0x040fe40000400000 */
[C---:B------:R-:W-:Y:S02]  /*14b80*/  FMUL R122, R18.reuse, R122 ;  /* 0x0000007a127a7220 */ /* 0x040fe40000400000 */
[----:B------:R-:W-:-:S02]  /*14b90*/  FMUL R123, R18, R123 ;  /* 0x0000007b127b7220 */ /* 0x000fc40000400000 */
[C---:B------:R-:W-:Y:S02]  /*14ba0*/  FMUL R126, R18.reuse, R126 ;  /* 0x0000007e127e7220 */ /* 0x040fe40000400000 */
[----:B------:R-:W-:Y:S02]  /*14bb0*/  FMUL R127, R18, R127 ;  /* 0x0000007f127f7220 */ /* 0x000fe40000400000 */
[C---:B--2---:R-:W-:Y:S02]  /*14bc0*/  IMAD.WIDE R10, R4.reuse, 0x2, R34 ;  /* 0x00000002040a7825 */ /* 0x044fe400078e0222 */
[----:B------:R-:W2:Y:S02]  /*14bd0*/  LDL.64 R34, [R1+0x400] ;  /* 0x0004000001227983 */ /* 0x000ea40000100a00 */
[C---:B------:R-:W-:Y:S02]  /*14be0*/  IMAD.WIDE R18, R4.reuse, 0x2, R78 ;  /* 0x0000000204127825 */ /* 0x040fe400078e024e */
[----:B------:R1:W2:Y:S04]  /*14bf0*/  LDG.E.U16 R56, [R10.64] ;  /* 0x000000040a387981 */ /* 0x0002a8000c1e1500 */
[----:B------:R0:W2:Y:S04]  /*14c00*/  LDG.E.U16 R61, [R18.64] ;  /* 0x00000004123d7981 */ /* 0x0000a8000c1e1500 */
[----:B------:R-:W2:Y:S01]  /*14c10*/  LDL.64 R78, [R1+0x1a0] ;  /* 0x0001a000014e7983 */ /* 0x000ea20000100a00 */
[----:B---3--:R-:W-:-:S03]  /*14c20*/  IMAD.WIDE R8, R4, 0x2, R28 ;  /* 0x0000000204087825 */ /* 0x008fc600078e021c */
[----:B------:R-:W3:Y:S01]  /*14c30*/  LDL.64 R28, [R1+0x3f0] ;  /* 0x0003f000011c7983 */ /* 0x000ee20000100a00 */
[----:B0-----:R-:W-:-:S03]  /*14c40*/  IMAD.WIDE R18, R4, 0x2, R64 ;  /* 0x0000000204127825 */ /* 0x001fc600078e0240 */
[----:B------:R0:W3:Y:S01]  /*14c50*/  LDG.E.U16 R247, [R8.64] ;  /* 0x0000000408f77981 */ /* 0x0000e2000c1e1500 */
[----:B-1----:R-:W-:-:S03]  /*14c60*/  IMAD.WIDE R10, R4, 0x2, R38 ;  /* 0x00000002040a7825 */ /* 0x002fc600078e0226 */
[----:B------:R-:W3:Y:S04]  /*14c70*/  LDL.64 R64, [R1+0x3e8] ;  /* 0x0003e80001407983 */ /* 0x000ee80000100a00 */
[----:B------:R-:W3:Y:S01]  /*14c80*/  LDL.64 R38, [R1+0x3e0] ;  /* 0x0003e00001267983 */ /* 0x000ee20000100a00 */
[----:B0-----:R-:W-:-:S03]  /*14c90*/  IMAD.WIDE R8, R4, 0x2, R22 ;  /* 0x0000000204087825 */ /* 0x001fc600078e0216 */
[----:B------:R-:W3:Y:S04]  /*14ca0*/  LDL.64 R22, [R1+0x3d8] ;  /* 0x0003d80001167983 */ /* 0x000ee80000100a00 */
[----:B------:R0:W3:Y:S04]  /*14cb0*/  LDG.E.U16 R246, [R18.64] ;  /* 0x0000000412f67981 */ /* 0x0000e8000c1e1500 */
[----:B------:R1:W3:Y:S04]  /*14cc0*/  LDG.E.U16 R244, [R10.64] ;  /* 0x000000040af47981 */ /* 0x0002e8000c1e1500 */
[----:B------:R1:W3:Y:S01]  /*14cd0*/  LDG.E.U16 R243, [R8.64] ;  /* 0x0000000408f37981 */ /* 0x0002e2000c1e1500 */
[----:B0-----:R-:W-:-:S03]  /*14ce0*/  IMAD.WIDE R18, R4, 0x2, R66 ;  /* 0x0000000204127825 */ /* 0x001fc600078e0242 */
[----:B------:R-:W3:Y:S01]  /*14cf0*/  LDL.64 R66, [R1+0x3d0] ;  /* 0x0003d00001427983 */ /* 0x000ee20000100a00 */
[----:B-1----:R-:W-:-:S03]  /*14d00*/  IMAD.WIDE R10, R4, 0x2, R40 ;  /* 0x00000002040a7825 */ /* 0x002fc600078e0228 */
[----:B------:R-:W3:Y:S01]  /*14d10*/  LDL.64 R40, [R1+0x3c8] ;  /* 0x0003c80001287983 */ /* 0x000ee20000100a00 */
[----:B------:R-:W-:-:S03]  /*14d20*/  IMAD.WIDE R8, R4, 0x2, R36 ;  /* 0x0000000204087825 */ /* 0x000fc600078e0224 */
[----:B------:R-:W3:Y:S04]  /*14d30*/  LDL.64 R36, [R1+0x3c0] ;  /* 0x0003c00001247983 */ /* 0x000ee80000100a00 */
[----:B------:R0:W3:Y:S04]  /*14d40*/  LDG.E.U16 R241, [R10.64] ;  /* 0x000000040af17981 */ /* 0x0000e8000c1e1500 */
[----:B------:R4:W3:Y:S04]  /*14d50*/  LDG.E.U16 R242, [R18.64] ;  /* 0x0000000412f27981 */ /* 0x0008e8000c1e1500 */
[----:B------:R1:W3:Y:S01]  /*14d60*/  LDG.E.U16 R240, [R8.64] ;  /* 0x0000000408f07981 */ /* 0x0002e2000c1e1500 */
[----:B0-----:R-:W-:-:S03]  /*14d70*/  IMAD.WIDE R10, R4, 0x2, R42 ;  /* 0x00000002040a7825 */ /* 0x001fc600078e022a */
[----:B------:R-:W3:Y:S01]  /*14d80*/  LDL.64 R42, [R1+0x3b8] ;  /* 0x0003b800012a7983 */ /* 0x000ee20000100a00 */
[----:B----4-:R-:W-:-:S03]  /*14d90*/  IMAD.WIDE R18, R4, 0x2, R68 ;  /* 0x0000000204127825 */ /* 0x010fc600078e0244 */
[----:B------:R0:W4:Y:S01]  /*14da0*/  LDG.E.U16 R238, [R10.64] ;  /* 0x000000040aee7981 */ /* 0x000122000c1e1500 */
[----:B-1----:R-:W-:-:S03]  /*14db0*/  IMAD.WIDE R8, R4, 0x2, R32 ;  /* 0x0000000204087825 */ /* 0x002fc600078e0220 */
[----:B------:R-:W4:Y:S04]  /*14dc0*/  LDL.64 R32, [R1+0x3b0] ;  /* 0x0003b00001207983 */ /* 0x000f280000100a00 */
[----:B------:R2:W4:Y:S04]  /*14dd0*/  LDG.E.U16 R239, [R18.64] ;  /* 0x0000000412ef7981 */ /* 0x000528000c1e1500 */
[----:B------:R3:W4:Y:S04]  /*14de0*/  LDG.E.U16 R237, [R8.64] ;  /* 0x0000000408ed7981 */ /* 0x000728000c1e1500 */
[----:B------:R-:W4:Y:S01]  /*14df0*/  LDL.64 R68, [R1+0x2c8] ;  /* 0x0002c80001447983 */ /* 0x000f220000100a00 */
[----:B0-----:R-:W-:-:S03]  /*14e00*/  IMAD.WIDE R10, R4, 0x2, R30 ;  /* 0x00000002040a7825 */ /* 0x001fc600078e021e */
[----:B------:R-:W4:Y:S04]  /*14e10*/  LDL.64 R30, [R1+0x398] ;  /* 0x00039800011e7983 */ /* 0x000f280000100a00 */
[----:B------:R0:W4:Y:S01]  /*14e20*/  LDG.E.U16 R235, [R10.64] ;  /* 0x000000040aeb7981 */ /* 0x000122000c1e1500 */
[----:B--2---:R-:W-:-:S03]  /*14e30*/  IMAD.WIDE R18, R4, 0x2, R34 ;  /* 0x0000000204127825 */ /* 0x004fc600078e0222 */
[----:B------:R-:W2:Y:S04]  /*14e40*/  LDL.64 R34, [R1+0x3a0] ;  /* 0x0003a00001227983 */ /* 0x000ea80000100a00 */
[----:B------:R1:W2:Y:S01]  /*14e50*/  LDG.E.U16 R236, [R18.64] ;  /* 0x0000000412ec7981 */ /* 0x0002a2000c1e1500 */
[----:B---3--:R-:W-:-:S03]  /*14e60*/  IMAD.WIDE R8, R4, 0x2, R28 ;  /* 0x0000000204087825 */ /* 0x008fc600078e021c */
[----:B------:R-:W3:Y:S04]  /*14e70*/  LDL.64 R28, [R1+0x390] ;  /* 0x00039000011c7983 */ /* 0x000ee80000100a00 */
[----:B------:R0:W3:Y:S01]  /*14e80*/  LDG.E.U16 R234, [R8.64] ;  /* 0x0000000408ea7981 */ /* 0x0000e2000c1e1500 */
[----:B-1----:R-:W-:-:S03]  /*14e90*/  IMAD.WIDE R18, R4, 0x2, R64 ;  /* 0x0000000204127825 */ /* 0x002fc600078e0240 */
[----:B------:R-:W3:Y:S01]  /*14ea0*/  LDL.64 R64, [R1+0x388] ;  /* 0x0003880001407983 */ /* 0x000ee20000100a00 */
[----:B0-----:R-:W-:-:S03]  /*14eb0*/  IMAD.WIDE R10, R4, 0x2, R38 ;  /* 0x00000002040a7825 */ /* 0x001fc600078e0226 */
        /* <DEDUP_REMOVED lines=16> */
[----:B------:R-:W3:Y:S04]  /*14fc0*/  LDL.64 R42, [R1+0x348] ;  /* 0x00034800012a7983 */ /* 0x000ee80000100a00 */
[----:B------:R2:W3:Y:S01]  /*14fd0*/  LDG.E.U16 R225, [R18.64] ;  /* 0x0000000412e17981 */ /* 0x0004e2000c1e1500 */
[----:B----4-:R-:W-:-:S03]  /*14fe0*/  IMAD.WIDE R10, R4, 0x2, R32 ;  /* 0x00000002040a7825 */ /* 0x010fc600078e0220 */
[----:B------:R-:W4:Y:S01]  /*14ff0*/  LDL.64 R32, [R1+0x358] ;  /* 0x0003580001207983 */ /* 0x000f220000100a00 */
[----:B-1----:R-:W-:-:S03]  /*15000*/  IMAD.WIDE R8, R4, 0x2, R20 ;  /* 0x0000000204087825 */ /* 0x002fc600078e0214 */
        /* <DEDUP_REMOVED lines=17> */
[----:B------:R0:W3:Y:S04]  /*15120*/  LDG.E.U16 R197, [R10.64] ;  /* 0x000000040ac57981 */ /* 0x0000e8000c1e1500 */
[----:B------:R1:W3:Y:S04]  /*15130*/  LDG.E.U16 R195, [R8.64] ;  /* 0x0000000408c37981 */ /* 0x0002e8000c1e1500 */
[----:B------:R-:W3:Y:S04]  /*15140*/  LDL.64 R22, [R1+0x328] ;  /* 0x0003280001167983 */ /* 0x000ee80000100a00 */
[----:B------:R1:W3:Y:S01]  /*15150*/  LDG.E.U16 R199, [R18.64] ;  /* 0x0000000412c77981 */ /* 0x0002e2000c1e1500 */
[----:B0-----:R-:W-:-:S03]  /*15160*/  IMAD.WIDE R10, R4, 0x2, R40 ;  /* 0x00000002040a7825 */ /* 0x001fc600078e0228 */
[----:B------:R-:W3:Y:S01]  /*15170*/  LDL.64 R40, [R1+0x2a8] ;  /* 0x0002a80001287983 */ /* 0x000ee20000100a00 */
[----:B-1----:R-:W-:-:S03]  /*15180*/  IMAD.WIDE R8, R4, 0x2, R36 ;  /* 0x0000000204087825 */ /* 0x002fc600078e0224 */
[----:B------:R-:W3:Y:S04]  /*15190*/  LDL.64 R36, [R1+0x288] ;  /* 0x0002880001247983 */ /* 0x000ee80000100a00 */
[----:B------:R0:W3:Y:S01]  /*151a0*/  LDG.E.U16 R169, [R8.64] ;  /* 0x0000000408a97981 */ /* 0x0000e2000c1e1500 */
[----:B------:R-:W-:-:S03]  /*151b0*/  IMAD.WIDE R18, R4, 0x2, R66 ;  /* 0x0000000204127825 */ /* 0x000fc600078e0242 */
[----:B------:R-:W3:Y:S04]  /*151c0*/  LDL.64 R66, [R1+0x268] ;  /* 0x0002680001427983 */ /* 0x000ee80000100a00 */
[----:B------:R2:W3:Y:S01]  /*151d0*/  LDG.E.U16 R194, [R18.64] ;  /* 0x0000000412c27981 */ /* 0x0004e2000c1e1500 */
[----:B0-----:R-:W-:-:S03]  /*151e0*/  IMAD.WIDE R8, R4, 0x2, R42 ;  /* 0x0000000204087825 */ /* 0x001fc600078e022a */
[----:B------:R-:W3:Y:S04]  /*151f0*/  LDL.64 R42, [R1+0x248] ;  /* 0x00024800012a7983 */ /* 0x000ee80000100a00 */
[----:B------:R4:W3:Y:S04]  /*15200*/  LDG.E.U16 R189, [R10.64] ;  /* 0x000000040abd7981 */ /* 0x0008e8000c1e1500 */
[----:B------:R3:W3:Y:S01]  /*15210*/  LDG.E.U16 R188, [R8.64] ;  /* 0x0000000408bc7981 */ /* 0x0006e2000c1e1500 */
[----:B----4-:R-:W-:-:S05]  /*15220*/  IMAD.WIDE R10, R4, 0x2, R30 ;  /* 0x00000002040a7825 */ /* 0x010fca00078e021e */
[----:B------:R0:W4:Y:S01]  /*15230*/  LDG.E.U16 R31, [R10.64] ;  /* 0x000000040a1f7981 */ /* 0x000122000c1e1500 */
[----:B--2---:R-:W-:-:S03]  /*15240*/  IMAD.WIDE R18, R4, 0x2, R34 ;  /* 0x0000000204127825 */ /* 0x004fc600078e0222 */
[----:B------:R-:W2:Y:S04]  /*15250*/  LDL.64 R34, [R1+0x228] ;  /* 0x0002280001227983 */ /* 0x000ea80000100a00 */
[----:B------:R1:W4:Y:S01]  /*15260*/  LDG.E.U16 R159, [R18.64] ;  /* 0x00000004129f7981 */ /* 0x000322000c1e1500 */
[----:B---3--:R-:W-:-:S03]  /*15270*/  IMAD.WIDE R8, R4, 0x2, R28 ;  /* 0x0000000204087825 */ /* 0x008fc600078e021c */
[----:B------:R-:W3:Y:S04]  /*15280*/  LDL.64 R28, [R1+0x1e0] ;  /* 0x0001e000011c7983 */ /* 0x000ee80000100a00 */
[----:B-1----:R1:W4:Y:S01]  /*15290*/  LDG.E.U16 R19, [R8.64] ;  /* 0x0000000408137981 */ /* 0x002322000c1e1500 */
[----:B0-----:R-:W-:-:S03]  /*152a0*/  IMAD.WIDE R10, R4, 0x2, R64 ;  /* 0x00000002040a7825 */ /* 0x001fc600078e0240 */
[----:B------:R-:W4:Y:S04]  /*152b0*/  LDL.64 R64, [R1+0x320] ;  /* 0x0003200001407983 */ /* 0x000f280000100a00 */
[----:B------:R0:W4:Y:S01]  /*152c0*/  LDG.E.U16 R186, [R10.64] ;  /* 0x000000040aba7981 */ /* 0x000122000c1e1500 */
[----:B-1----:R-:W-:-:S03]  /*152d0*/  IMAD.WIDE R8, R4, 0x2, R38 ;  /* 0x0000000204087825 */ /* 0x002fc600078e0226 */
[----:B------:R-:W4:Y:S04]  /*152e0*/  LDL.64 R38, [R1+0x180] ;  /* 0x0001800001267983 */ /* 0x000f280000100a00 */
[----:B------:R1:W4:Y:S01]  /*152f0*/  LDG.E.U16 R185, [R8.64] ;  /* 0x0000000408b97981 */ /* 0x000322000c1e1500 */
[----:B0-----:R-:W-:-:S03]  /*15300*/  IMAD.WIDE R10, R4, 0x2, R40 ;  /* 0x00000002040a7825 */ /* 0x001fc600078e0228 */
[----:B------:R-:W4:Y:S01]  /*15310*/  LDL.64 R40, [R1+0x318] ;  /* 0x0003180001287983 */ /* 0x000f220000100a00 */
[----:B-1----:R-:W-:-:S03]  /*15320*/  IMAD.WIDE R8, R4, 0x2, R36 ;  /* 0x0000000204087825 */ /* 0x002fc600078e0224 */
[----:B------:R-:W4:Y:S04]  /*15330*/  LDL.64 R36, [R1+0x310] ;  /* 0x0003100001247983 */ /* 0x000f280000100a00 */
[----:B------:R0:W4:Y:S01]  /*15340*/  LDG.E.U16 R179, [R10.64] ;  /* 0x000000040ab37981 */ /* 0x000122000c1e1500 */
[----:B------:R-:W-:-:S03]  /*15350*/  IMAD.WIDE R22, R4, 0x2, R22 ;  /* 0x0000000204167825 */ /* 0x000fc600078e0216 */
[----:B------:R2:W4:Y:S04]  /*15360*/  LDG.E.U16 R178, [R8.64] ;  /* 0x0000000408b27981 */ /* 0x000528000c1e1500 */
[----:B------:R1:W4:Y:S01]  /*15370*/  LDG.E.U16 R187, [R22.64] ;  /* 0x0000000416bb7981 */ /* 0x000322000c1e1500 */
[----:B0-----:R-:W-:-:S03]  /*15380*/  IMAD.WIDE R10, R4, 0x2, R42 ;  /* 0x00000002040a7825 */ /* 0x001fc600078e022a */
[----:B------:R-:W4:Y:S04]  /*15390*/  LDL.64 R42, [R1+0x2c0] ;  /* 0x0002c000012a7983 */ /* 0x000f280000100a00 */
[----:B------:R3:W4:Y:S01]  /*153a0*/  LDG.E.U16 R176, [R10.64] ;  /* 0x000000040ab07981 */ /* 0x000722000c1e1500 */
[----:B-1----:R-:W-:-:S03]  /*153b0*/  IMAD.WIDE R22, R4, 0x2, R68 ;  /* 0x0000000204167825 */ /* 0x002fc600078e0244 */
[----:B------:R-:W4:Y:S04]  /*153c0*/  LDL.64 R68, [R1+0x300] ;  /* 0x0003000001447983 */ /* 0x000f280000100a00 */
[----:B------:R0:W4:Y:S02]  /*153d0*/  LDG.E.U16 R184, [R22.64] ;  /* 0x0000000416b87981 */ /* 0x000124000c1e1500 */
[C---:B0-----:R-:W-:Y:S02]  /*153e0*/  IMAD.WIDE R22, R4.reuse, 0x2, R66 ;  /* 0x0000000204167825 */ /* 0x041fe400078e0242 */
[----:B------:R-:W4:Y:S04]  /*153f0*/  LDL.64 R66, [R1+0x2e0] ;  /* 0x0002e00001427983 */ /* 0x000f280000100a00 */
[----:B------:R0:W4:Y:S02]  /*15400*/  LDG.E.U16 R177, [R22.64] ;  /* 0x0000000416b17981 */ /* 0x000124000c1e1500 */
[----:B0-----:R-:W-:-:S02]  /*15410*/  IMAD.WIDE R22, R4, 0x2, R82 ;  /* 0x0000000204167825 */ /* 0x001fc400078e0252 */
[----:B------:R-:W4:Y:S04]  /*15420*/  LDL.64 R82, [R1+0x210] ;  /* 0x0002100001527983 */ /* 0x000f280000100a00 */
[----:B------:R0:W4:Y:S01]  /*15430*/  LDG.E.U16 R174, [R22.64] ;  /* 0x0000000416ae7981 */ /* 0x000122000c1e1500 */
[----:B--2---:R-:W-:-:S03]  /*15440*/  IMAD.WIDE R8, R4, 0x2, R34 ;  /* 0x0000000204087825 */ /* 0x004fc600078e0222 */
[----:B------:R-:W2:Y:S01]  /*15450*/  LDL.64 R34, [R1+0x2a0] ;  /* 0x0002a00001227983 */ /* 0x000ea20000100a00 */
[----:B0-----:R-:W-:-:S03]  /*15460*/  IMAD.WIDE R22, R4, 0x2, R78 ;  /* 0x0000000204167825 */ /* 0x001fc600078e024e */
[----:B------:R0:W2:Y:S04]  /*15470*/  LDG.E.U16 R175, [R8.64] ;  /* 0x0000000408af7981 */ /* 0x0000a8000c1e1500 */
[----:B------:R1:W2:Y:S04]  /*15480*/  LDG.E.U16 R171, [R22.64] ;  /* 0x0000000416ab7981 */ /* 0x0002a8000c1e1500 */
[----:B------:R-:W2:Y:S01]  /*15490*/  LDL.64 R78, [R1+0x1b8] ;  /* 0x0001b800014e7983 */ /* 0x000ea20000100a00 */
[----:B0-----:R-:W-:-:S03]  /*154a0*/  IMAD.WIDE R8, R4, 0x2, R80 ;  /* 0x0000000204087825 */ /* 0x001fc600078e0250 */
[----:B------:R-:W2:Y:S04]  /*154b0*/  LDL.64 R80, [R1+0x260] ;  /* 0x0002600001507983 */ /* 0x000ea80000100a00 */
[----:B------:R0:W2:Y:S01]  /*154c0*/  LDG.E.U16 R172, [R8.64] ;  /* 0x0000000408ac7981 */ /* 0x0000a2000c1e1500 */
[----:B---3--:R-:W-:-:S03]  /*154d0*/  IMAD.WIDE R10, R4, 0x2, R28 ;  /* 0x00000002040a7825 */ /* 0x008fc600078e021c */
[----:B------:R-:W3:Y:S04]  /*154e0*/  LDL.64 R28, [R1+0x280] ;  /* 0x00028000011c7983 */ /* 0x000ee80000100a00 */
[----:B------:R4:W3:Y:S02]  /*154f0*/  LDG.E.U16 R173, [R10.64] ;  /* 0x000000040aad7981 */ /* 0x0008e4000c1e1500 */
[C---:B----4-:R-:W-:Y:S02]  /*15500*/  IMAD.WIDE R10, R4.reuse, 0x2, R38 ;  /* 0x00000002040a7825 */ /* 0x050fe400078e0226 */
[----:B------:R-:W4:Y:S04]  /*15510*/  LDL.64 R38, [R1+0x240] ;  /* 0x0002400001267983 */ /* 0x000f280000100a00 */
[----:B------:R0:W4:Y:S01]  /*15520*/  LDG.E.U16 R170, [R10.64] ;  /* 0x000000040aaa7981 */ /* 0x000122000c1e1500 */
[----:B-1----:R-:W-:-:S03]  /*15530*/  IMAD.WIDE R22, R4, 0x2, R40 ;  /* 0x0000000204167825 */ /* 0x002fc600078e0228 */
[----:B------:R-:W4:Y:S01]  /*15540*/  LDL.64 R40, [R1+0x1f8] ;  /* 0x0001f80001287983 */ /* 0x000f220000100a00 */
[----:B0-----:R-:W-:-:S03]  /*15550*/  IMAD.WIDE R10, R4, 0x2, R36 ;  /* 0x00000002040a7825 */ /* 0x001fc600078e0224 */
        /* <DEDUP_REMOVED lines=18> */
[----:B-1----:R-:W-:-:S03]  /*15680*/  IMAD.WIDE R10, R4, 0x2, R80 ;  /* 0x00000002040a7825 */ /* 0x002fc600078e0250 */
[----:B------:R-:W2:Y:S04]  /*15690*/  LDL.64 R80, [R1+0x2b8] ;  /* 0x0002b80001507983 */ /* 0x000ea80000100a00 */
[----:B------:R0:W2:Y:S01]  /*156a0*/  LDG.E.U16 R128, [R10.64] ;  /* 0x000000040a807981 */ /* 0x0000a2000c1e1500 */
[----:B---3--:R-:W-:-:S03]  /*156b0*/  IMAD.WIDE R22, R4, 0x2, R28 ;  /* 0x0000000204167825 */ /* 0x008fc600078e021c */
[----:B------:R-:W3:Y:S01]  /*156c0*/  LDL.64 R28, [R1+0x2d8] ;  /* 0x0002d800011c7983 */ /* 0x000ee20000100a00 */
[----:B------:R-:W-:-:S03]  /*156d0*/  IMAD.WIDE R32, R4, 0x2, R32 ;  /* 0x0000000204207825 */ /* 0x000fc600078e0220 */
[----:B------:R1:W3:Y:S04]  /*156e0*/  LDG.E.U16 R129, [R22.64] ;  /* 0x0000000416817981 */ /* 0x0002e8000c1e1500 */
[----:B------:R0:W3:Y:S01]  /*156f0*/  LDG.E.U16 R32, [R32.64] ;  /* 0x0000000420207981 */ /* 0x0000e2000c1e1500 */
[----:B----4-:R-:W-:-:S05]  /*15700*/  IMAD.WIDE R8, R4, 0x2, R38 ;  /* 0x0000000204087825 */ /* 0x010fca00078e0226 */
[----:B------:R4:W3:Y:S01]  /*15710*/  LDG.E.U16 R39, [R8.64] ;  /* 0x0000000408277981 */ /* 0x0008e2000c1e1500 */
[----:B0-----:R-:W-:-:S03]  /*15720*/  IMAD.WIDE R10, R4, 0x2, R40 ;  /* 0x00000002040a7825 */ /* 0x001fc600078e0228 */
[----:B------:R-:W3:Y:S01]  /*15730*/  LDL.64 R40, [R1+0x2b0] ;  /* 0x0002b00001287983 */ /* 0x000ee20000100a00 */
[----:B----4-:R-:W-:-:S03]  /*15740*/  IMAD.WIDE R8, R4, 0x2, R36 ;  /* 0x0000000204087825 */ /* 0x010fc600078e0224 */
[----:B------:R0:W4:Y:S04]  /*15750*/  LDG.E.U16 R37, [R10.64] ;  /* 0x000000040a257981 */ /* 0x000128000c1e1500 */
[----:B------:R2:W4:Y:S01]  /*15760*/  LDG.E.U16 R36, [R8.64] ;  /* 0x0000000408247981 */ /* 0x000522000c1e1500 */
[----:B0-----:R-:W-:-:S03]  /*15770*/  IMAD.WIDE R10, R4, 0x2, R42 ;  /* 0x00000002040a7825 */ /* 0x001fc600078e022a */
[----:B------:R-:W4:Y:S01]  /*15780*/  LDL.64 R42, [R1+0x298] ;  /* 0x00029800012a7983 */ /* 0x000f220000100a00 */
[----:B-1----:R-:W-:-:S03]  /*15790*/  IMAD.WIDE R22, R4, 0x2, R64 ;  /* 0x0000000204167825 */ /* 0x002fc600078e0240 */
[----:B------:R-:W4:Y:S04]  /*157a0*/  LDL.64 R64, [R1+0x2d0] ;  /* 0x0002d00001407983 */ /* 0x000f280000100a00 */
[----:B------:R0:W4:Y:S02]  /*157b0*/  LDG.E.U16 R38, [R22.64] ;  /* 0x0000000416267981 */ /* 0x000124000c1e1500 */
[C---:B0-----:R-:W-:Y:S02]  /*157c0*/  IMAD.WIDE R22, R4.reuse, 0x2, R78 ;  /* 0x0000000204167825 */ /* 0x041fe400078e024e */
[----:B------:R-:W4:Y:S02]  /*157d0*/  LDL.64 R78, [R1+0x278] ;  /* 0x00027800014e7983 */ /* 0x000f240000100a00 */
[----:B--2---:R-:W-:-:S02]  /*157e0*/  IMAD.WIDE R8, R4, 0x2, R34 ;  /* 0x0000000204087825 */ /* 0x004fc400078e0222 */
[----:B------:R0:W2:Y:S04]  /*157f0*/  LDG.E.U16 R35, [R22.64] ;  /* 0x0000000416237981 */ /* 0x0000a8000c1e1500 */
[----:B------:R3:W2:Y:S04]  /*15800*/  LDG.E.U16 R33, [R8.64] ;  /* 0x0000000408217981 */ /* 0x0006a8000c1e1500 */
[----:B------:R1:W2:Y:S01]  /*15810*/  LDG.E.U16 R34, [R10.64] ;  /* 0x000000040a227981 */ /* 0x0002a2000c1e1500 */
[----:B0-----:R-:W-:-:S03]  /*15820*/  IMAD.WIDE R22, R4, 0x2, R68 ;  /* 0x0000000204167825 */ /* 0x001fc600078e0244 */
[----:B------:R-:W2:Y:S01]  /*15830*/  LDL.64 R68, [R1+0x270] ;  /* 0x0002700001447983 */ /* 0x000ea20000100a00 */
[----:B---3--:R-:W-:-:S03]  /*15840*/  IMAD.WIDE R8, R4, 0x2, R28 ;  /* 0x0000000204087825 */ /* 0x008fc600078e021c */
[----:B------:R0:W3:Y:S04]  /*15850*/  LDG.E.U16 R29, [R22.64] ;  /* 0x00000004161d7981 */ /* 0x0000e8000c1e1500 */
[----:B------:R0:W3:Y:S02]  /*15860*/  LDG.E.U16 R28, [R8.64] ;  /* 0x00000004081c7981 */ /* 0x0000e4000c1e1500 */
[C---:B0-----:R-:W-:Y:S02]  /*15870*/  IMAD.WIDE R8, R4.reuse, 0x2, R40 ;  /* 0x0000000204087825 */ /* 0x041fe400078e0228 */
[----:B------:R-:W3:Y:S02]  /*15880*/  LDL.64 R40, [R1+0x258] ;  /* 0x0002580001287983 */ /* 0x000ee40000100a00 */
[----:B----4-:R-:W-:-:S02]  /*15890*/  IMAD.WIDE R160, R4, 0x2, R42 ;  /* 0x0000000204a07825 */ /* 0x010fc400078e022a */
[----:B------:R0:W4:Y:S04]  /*158a0*/  LDG.E.U16 R9, [R8.64] ;  /* 0x0000000408097981 */ /* 0x000128000c1e1500 */
[----:B------:R-:W4:Y:S01]  /*158b0*/  LDL.64 R42, [R1+0x1d0] ;  /* 0x0001d000012a7983 */ /* 0x000f220000100a00 */
[----:B-1----:R-:W-:-:S03]  /*158c0*/  IMAD.WIDE R10, R4, 0x2, R66 ;  /* 0x00000002040a7825 */ /* 0x002fc600078e0242 */
[----:B------:R-:W4:Y:S01]  /*158d0*/  LDL.64 R66, [R1+0x290] ;  /* 0x0002900001427983 */ /* 0x000f220000100a00 */
[----:B------:R-:W-:-:S03]  /*158e0*/  IMAD.WIDE R64, R4, 0x2, R64 ;  /* 0x0000000204407825 */ /* 0x000fc600078e0240 */
[----:B------:R1:W4:Y:S01]  /*158f0*/  LDG.E.U16 R11, [R10.64] ;  /* 0x000000040a0b7981 */ /* 0x000322000c1e1500 */
[----:B------:R-:W-:-:S04]  /*15900*/  IMAD.WIDE R20, R4, 0x2, R20 ;  /* 0x0000000204147825 */ /* 0x000fc800078e0214 */
[C---:B------:R-:W-:Y:S02]  /*15910*/  IMAD.WIDE R22, R4.reuse, 0x2, R80 ;  /* 0x0000000204167825 */ /* 0x040fe400078e0250 */
[----:B------:R-:W4:Y:S04]  /*15920*/  LDL.64 R80, [R1+0x1f0] ;  /* 0x0001f00001507983 */ /* 0x000f280000100a00 */
[----:B-1----:R1:W4:Y:S04]  /*15930*/  LDG.E.U16 R10, [R64.64] ;  /* 0x00000004400a7981 */ /* 0x002328000c1e1500 */
[----:B------:R0:W4:Y:S04]  /*15940*/  LDG.E.U16 R20, [R20.64] ;  /* 0x0000000414147981 */ /* 0x000128000c1e1500 */
[----:B------:R0:W4:Y:S01]  /*15950*/  LDG.E.U16 R23, [R22.64] ;  /* 0x0000000416177981 */ /* 0x000122000c1e1500 */
[----:B-1----:R-:W-:-:S03]  /*15960*/  IMAD.WIDE R64, R4, 0x2, R78 ;  /* 0x0000000204407825 */ /* 0x002fc600078e024e */
[----:B------:R-:W4:Y:S04]  /*15970*/  LDL.64 R78, [R1+0x1b0] ;  /* 0x0001b000014e7983 */ /* 0x000f280000100a00 */
[----:B0-----:R3:W4:Y:S04]  /*15980*/  LDG.E.U16 R21, [R64.64] ;  /* 0x0000000440157981 */ /* 0x001728000c1e1500 */
[----:B------:R4:W4:Y:S01]  /*15990*/  LDG.E.U16 R22, [R160.64] ;  /* 0x00000004a0167981 */ /* 0x000922000c1e1500 */
[----:B--2---:R-:W-:-:S03]  /*159a0*/  IMAD.WIDE R190, R4, 0x2, R68 ;  /* 0x0000000204be7825 */ /* 0x004fc600078e0244 */
[----:B------:R-:W2:Y:S01]  /*159b0*/  LDL.64 R68, [R1+0x190] ;  /* 0x0001900001447983 */ /* 0x000ea20000100a00 */
[----:B------:R-:W-:-:S03]  /*159c0*/  IMAD.WIDE R192, R4, 0x2, R98 ;  /* 0x0000000204c07825 */ /* 0x000fc600078e0262 */
[----:B------:R0:W2:Y:S04]  /*159d0*/  LDG.E.U16 R190, [R190.64] ;  /* 0x00000004bebe7981 */ /* 0x0000a8000c1e1500 */
[----:B------:R1:W2:Y:S04]  /*159e0*/  LDG.E.U16 R192, [R192.64] ;  /* 0x00000004c0c07981 */ /* 0x0002a8000c1e1500 */
[----:B------:R-:W2:Y:S01]  /*159f0*/  LDL.64 R98, [R1+0x230] ;  /* 0x0002300001627983 */ /* 0x000ea20000100a00 */
[----:B---3--:R-:W-:-:S03]  /*15a00*/  IMAD.WIDE R64, R4, 0x2, R40 ;  /* 0x0000000204407825 */ /* 0x008fc600078e0228 */
[----:B------:R-:W3:Y:S04]  /*15a10*/  LDL.64 R40, [R1+0x170] ;  /* 0x0001700001287983 */ /* 0x000ee80000100a00 */
[----:B0-----:R0:W3:Y:S01]  /*15a20*/  LDG.E.U16 R191, [R64.64] ;  /* 0x0000000440bf7981 */ /* 0x0010e2000c1e1500 */
[----:B----4-:R-:W-:-:S03]  /*15a30*/  IMAD.WIDE R160, R4, 0x2, R42 ;  /* 0x0000000204a07825 */ /* 0x010fc600078e022a */
[----:B------:R-:W4:Y:S01]  /*15a40*/  LDL.64 R42, [R1+0x250] ;  /* 0x00025000012a7983 */ /* 0x000f220000100a00 */
[----:B------:R-:W-:-:S03]  /*15a50*/  IMAD.WIDE R66, R4, 0x2, R66 ;  /* 0x0000000204427825 */ /* 0x000fc600078e0242 */
[----:B------:R3:W4:Y:S01]  /*15a60*/  LDG.E.U16 R198, [R160.64] ;  /* 0x00000004a0c67981 */ /* 0x000722000c1e1500 */
[----:B0-----:R-:W-:-:S03]  /*15a70*/  IMAD.WIDE R64, R4, 0x2, R82 ;  /* 0x0000000204407825 */ /* 0x001fc600078e0252 */
[----:B------:R0:W4:Y:S04]  /*15a80*/  LDG.E.U16 R8, [R66.64] ;  /* 0x0000000442087981 */ /* 0x000128000c1e1500 */
[----:B-1----:R1:W4:Y:S04]  /*15a90*/  LDG.E.U16 R193, [R64.64] ;  /* 0x0000000440c17981 */ /* 0x002328000c1e1500 */
        /* <DEDUP_REMOVED lines=8> */
[----:B------:R-:W2:Y:S01]  /*15b20*/  LDL.64 R68, [R1+0x1a8] ;  /* 0x0001a80001447983 */ /* 0x000ea20000100a00 */
[----:B------:R-:W-:-:S03]  /*15b30*/  FADD R162, -R223, R162 ;  /* 0x000000a2dfa27221 */ /* 0x000fc60000000100 */
[----:B------:R0:W2:Y:S01]  /*15b40*/  LDG.E.U16 R202, [R66.64] ;  /* 0x0000000442ca7981 */ /* 0x0000a2000c1e1500 */
[----:B---3--:R-:W-:-:S03]  /*15b50*/  IMAD.WIDE R160, R4, 0x2, R40 ;  /* 0x0000000204a07825 */ /* 0x008fc600078e0228 */
[----:B------:R-:W3:Y:S01]  /*15b60*/  LDL.64 R40, [R1+0x168] ;  /* 0x0001680001287983 */ /* 0x000ee20000100a00 */
[----:B----4-:R-:W-:-:S03]  /*15b70*/  IMAD.WIDE R64, R4, 0x2, R42 ;  /* 0x0000000204407825 */ /* 0x010fc600078e022a */
[----:B------:R1:W4:Y:S04]  /*15b80*/  LDG.E.U16 R204, [R160.64] ;  /* 0x00000004a0cc7981 */ /* 0x000328000c1e1500 */
[----:B------:R-:W3:Y:S04]  /*15b90*/  LDL.64 R42, [R1+0x188] ;  /* 0x00018800012a7983 */ /* 0x000ee80000100a00 */
[----:B------:R-:W3:Y:S01]  /*15ba0*/  LDL.LU R3, [R1+0x148] ;  /* 0x0001480001037983 */ /* 0x000ee20000300800 */
[----:B------:R-:W-:Y:S02]  /*15bb0*/  FMUL R162, R162, 1.4426950216293334961 ;  /* 0x3fb8aa3ba2a27820 */ /* 0x000fe40000400000 */
[C---:B0-----:R-:W-:Y:S01]  /*15bc0*/  IMAD.WIDE R66, R4.reuse, 0x2, R98 ;  /* 0x0000000204427825 */ /* 0x041fe200078e0262 */
[----:B------:R0:W4:Y:S03]  /*15bd0*/  LDG.E.U16 R206, [R64.64] ;  /* 0x0000000440ce7981 */ /* 0x000126000c1e1500 */
[----:B------:R-:W3:Y:S01]  /*15be0*/  MUFU.EX2 R162, R162 ;  /* 0x000000a200a27308 */ /* 0x000ee20000000800 */
[----:B------:R2:W4:Y:S04]  /*15bf0*/  LDG.E.U16 R208, [R66.64] ;  /* 0x0000000442d07981 */ /* 0x000528000c1e1500 */
[----:B------:R-:W-:Y:S01]  /*15c00*/  STL [R1+0x11c8], R223 ;  /* 0x0011c8df01007387 */ /* 0x000fe20000100800 */
[----:B--2---:R-:W-:-:S05]  /*15c10*/  IMAD.WIDE R66, R4, 0x2, R68 ;  /* 0x0000000204427825 */ /* 0x004fca00078e0244 */
[----:B------:R2:W4:Y:S02]  /*15c20*/  LDG.E.U16 R218, [R66.64] ;  /* 0x0000000442da7981 */ /* 0x000524000c1e1500 */
[----:B--2---:R-:W-:Y:S02]  /*15c30*/  FADD R67, -R6, R14 ;  /* 0x0000000e06437221 */ /* 0x004fe40000000100 */
[----:B------:R-:W2:Y:S04]  /*15c40*/  LDS R66, [R154.X8+0x300] ;  /* 0x000300009a427984 */ /* 0x000ea80000008800 */
[----:B------:R-:W2:Y:S01]  /*15c50*/  LDL.LU R14, [R1+0x1414] ;  /* 0x00141400010e7983 */ /* 0x000ea20000300800 */
[----:B---3--:R-:W-:-:S05]  /*15c60*/  FFMA R3, R162, R3, R163 ;  /* 0x00000003a2037223 */ /* 0x008fca00000000a3 */
[----:B------:R3:W-:Y:S04]  /*15c70*/  STL [R1+0x148], R3 ;  /* 0x0001480301007387 */ /* 0x0007e80000100800 */
[----:B------:R1:W-:Y:S04]  /*15c80*/  STL [R1+0x11c4], R6 ;  /* 0x0011c40601007387 */ /* 0x0003e80000100800 */
[----:B---3--:R-:W2:Y:S01]  /*15c90*/  LDL.LU R3, [R1+0x164] ;  /* 0x0001640001037983 */ /* 0x008ea20000300800 */
[----:B0-----:R-:W-:-:S03]  /*15ca0*/  IMAD.WIDE R64, R4, 0x2, R80 ;  /* 0x0000000204407825 */ /* 0x001fc600078e0250 */
[----:B------:R-:W0:Y:S04]  /*15cb0*/  S2R R154, SR_TID.X ;  /* 0x00000000009a7919 */ /* 0x000e280000002100 */
[----:B------:R3:W4:Y:S02]  /*15cc0*/  LDG.E.U16 R216, [R64.64] ;  /* 0x0000000440d87981 */ /* 0x000724000c1e1500 */
[----:B---3--:R-:W-:-:S05]  /*15cd0*/  IMAD.WIDE R64, R4, 0x2, R78 ;  /* 0x0000000204407825 */ /* 0x008fca00078e024e */
[----:B------:R3:W4:Y:S01]  /*15ce0*/  LDG.E.U16 R217, [R64.64] ;  /* 0x0000000440d97981 */ /* 0x000722000c1e1500 */
[----:B------:R-:W-:Y:S01]  /*15cf0*/  F2FP.PACK_AB R224, R224, R226 ;  /* 0x000000e2e0e0723e */ /* 0x000fe200000000ff */
[----:B-1----:R-:W-:-:S04]  /*15d00*/  IMAD.WIDE R160, R4, 0x2, R82 ;  /* 0x0000000204a07825 */ /* 0x002fc800078e0252 */
[----:B------:R-:W-:Y:S01]  /*15d10*/  FMUL R67, R67, 1.4426950216293334961 ;  /* 0x3fb8aa3b43437820 */ /* 0x000fe20000400000 */
[----:B------:R1:W4:Y:S01]  /*15d20*/  LDG.E.U16 R210, [R160.64] ;  /* 0x00000004a0d27981 */ /* 0x000322000c1e1500 */
[----:B---3--:R-:W-:-:S03]  /*15d30*/  IMAD.WIDE R64, R4, 0x2, R42 ;  /* 0x0000000204407825 */ /* 0x008fc600078e022a */
[----:B------:R-:W3:Y:S04]  /*15d40*/  LDL.LU R42, [R1+0x11c] ;  /* 0x00011c00012a7983 */ /* 0x000ee80000300800 */
[----:B------:R-:W3:Y:S04]  /*15d50*/  LDL.LU R68, [R1+0x120] ;  /* 0x0001200001447983 */ /* 0x000ee80000300800 */
[----:B------:R0:W3:Y:S04]  /*15d60*/  LDG.E.U16 R226, [R64.64] ;  /* 0x0000000440e27981 */ /* 0x0000e8000c1e1500 */
[----:B------:R-:W3:Y:S04]  /*15d70*/  LDL.LU R153, [R1+0x114] ;  /* 0x0001140001997983 */ /* 0x000ee80000300800 */
[----:B------:R-:W3:Y:S01]  /*15d80*/  LDL.LU R82, [R1+0x118] ;  /* 0x0001180001527983 */ /* 0x000ee20000300800 */
[----:B0-----:R-:W-:-:S03]  /*15d90*/  IMAD.WIDE R64, R4, 0x2, R40 ;  /* 0x0000000204407825 */ /* 0x001fc600078e0228 */
[----:B------:R-:W3:Y:S04]  /*15da0*/  LDL.LU R41, [R1+0x10c] ;  /* 0x00010c0001297983 */ /* 0x000ee80000300800 */
[----:B------:R-:W3:Y:S01]  /*15db0*/  LDL.LU R221, [R1+0x110] ;  /* 0x0001100001dd7983 */ /* 0x000ee20000300800 */
[----:B------:R-:W2:Y:S03]  /*15dc0*/  MUFU.EX2 R67, R67 ;  /* 0x0000004300437308 */ /* 0x000ea60000000800 */
[----:B------:R-:W4:Y:S04]  /*15dd0*/  LDL.LU R78, [R1+0x100] ;  /* 0x00010000014e7983 */ /* 0x000f280000300800 */
[----:B------:R-:W4:Y:S04]  /*15de0*/  LDL.LU R81, [R1+0x108] ;  /* 0x0001080001517983 */ /* 0x000f280000300800 */
[----:B------:R-:W4:Y:S04]  /*15df0*/  LDL.LU R40, [R1+0xfc] ;  /* 0x0000fc0001287983 */ /* 0x000f280000300800 */
[----:B------:R-:W4:Y:S04]  /*15e00*/  LDL.LU R69, [R1+0x104] ;  /* 0x0001040001457983 */ /* 0x000f280000300800 */
[----:B------:R-:W4:Y:S01]  /*15e10*/  LDL.LU R70, [R1+0xf4] ;  /* 0x0000f40001467983 */ /* 0x000f220000300800 */
[----:B-1----:R-:W-:-:S03]  /*15e20*/  FMUL R160, R162, R24 ;  /* 0x00000018a2a07220 */ /* 0x002fc60000400000 */
[----:B------:R-:W4:Y:S01]  /*15e30*/  LDL.LU R80, [R1+0xf8] ;  /* 0x0000f80001507983 */ /* 0x000f220000300800 */
[----:B------:R-:W-:-:S03]  /*15e40*/  LOP3.LUT R6, R154, 0x1c, RZ, 0xc0, !PT ;  /* 0x0000001c9a067812 */ /* 0x000fc600078ec0ff */
[----:B------:R-:W4:Y:S01]  /*15e50*/  LDL.LU R155, [R1+0xec] ;  /* 0x0000ec00019b7983 */ /* 0x000f220000300800 */
[----:B------:R-:W-:-:S03]  /*15e60*/  FADD R24, -R7, R15 ;  /* 0x0000000f07187221 */ /* 0x000fc60000000100 */
[----:B------:R-:W4:Y:S04]  /*15e70*/  LDL.LU R99, [R1+0xf0] ;  /* 0x0000f00001637983 */ /* 0x000f280000300800 */
[----:B------:R-:W4:Y:S04]  /*15e80*/  LDL.LU R79, [R1+0xe0] ;  /* 0x0000e000014f7983 */ /* 0x000f280000300800 */
[----:B------:R-:W4:Y:S04]  /*15e90*/  LDL.LU R154, [R1+0xe8] ;  /* 0x0000e800019a7983 */ /* 0x000f280000300800 */
[----:B------:R-:W4:Y:S01]  /*15ea0*/  LDL.LU R15, [R1+0x1410] ;  /* 0x00141000010f7983 */ /* 0x000f220000300800 */
[----:B------:R-:W-:-:S03]  /*15eb0*/  F2FP.PACK_AB R219, R228, R248 ;  /* 0x000000f8e4db723e */ /* 0x000fc600000000ff */
[----:B------:R0:W4:Y:S02]  /*15ec0*/  LDG.E.U16 R228, [R64.64] ;  /* 0x0000000440e47981 */ /* 0x000124000c1e1500 */
[----:B0-----:R-:W-:Y:S01]  /*15ed0*/  FMUL R65, R162, R13 ;  /* 0x0000000da2417220 */ /* 0x001fe20000400000 */
[----:B------:R-:W-:Y:S01]  /*15ee0*/  F2FP.PACK_AB R13, R249, R250 ;  /* 0x000000faf90d723e */ /* 0x000fe200000000ff */
[----:B--2---:R-:W-:-:S05]  /*15ef0*/  FFMA R3, R67, R3, R66 ;  /* 0x0000000343037223 */ /* 0x004fca0000000042 */
[----:B------:R0:W-:Y:S04]  /*15f00*/  STL [R1+0x164], R3 ;  /* 0x0001640301007387 */ /* 0x0001e80000100800 */
[----:B------:R-:W2:Y:S04]  /*15f10*/  LDL.LU R250, [R1+0xe4] ;  /* 0x0000e40001fa7983 */ /* 0x000ea80000300800 */
[----:B------:R-:W2:Y:S04]  /*15f20*/  LDL.LU R223, [R1+0xdc] ;  /* 0x0000dc0001df7983 */ /* 0x000ea80000300800 */
[----:B0-----:R-:W2:Y:S04]  /*15f30*/  LDL.LU R3, [R1+0x160] ;  /* 0x0001600001037983 */ /* 0x001ea80000300800 */
[----:B------:R-:W2:Y:S04]  /*15f40*/  LDL.LU R135, [R1+0xd8] ;  /* 0x0000d80001877983 */ /* 0x000ea80000300800 */
[----:B------:R-:W2:Y:S01]  /*15f50*/  LDL.LU R77, [R1+0xcc] ;  /* 0x0000cc00014d7983 */ /* 0x000ea20000300800 */
[----:B------:R-:W-:-:S03]  /*15f60*/  FMUL R161, R162, R25 ;  /* 0x00000019a2a17220 */ /* 0x000fc60000400000 */
[----:B------:R-:W2:Y:S01]  /*15f70*/  LDL.LU R84, [R1+0xc0] ;  /* 0x0000c00001547983 */ /* 0x000ea20000300800 */
[----:B------:R-:W-:-:S03]  /*15f80*/  FMUL R136, R162, R136 ;  /* 0x00000088a2887220 */ /* 0x000fc60000400000 */
[----:B------:R-:W2:Y:S01]  /*15f90*/  LDL.LU R43, [R1+0xb4] ;  /* 0x0000b400012b7983 */ /* 0x000ea20000300800 */
[C---:B------:R-:W-:Y:S02]  /*15fa0*/  FMUL R137, R162.reuse, R137 ;  /* 0x00000089a2897220 */ /* 0x040fe40000400000 */
[C---:B------:R-:W-:Y:S01]  /*15fb0*/  FMUL R140, R162.reuse, R140 ;  /* 0x0000008ca28c7220 */ /* 0x040fe20000400000 */
[----:B------:R-:W2:Y:S01]  /*15fc0*/  LDL.LU R5, [R1+0xa8] ;  /* 0x0000a80001057983 */ /* 0x000ea20000300800 */
[C---:B------:R-:W-:Y:S02]  /*15fd0*/  FMUL R141, R162.reuse, R141 ;  /* 0x0000008da28d7220 */ /* 0x040fe40000400000 */
[C---:B------:R-:W-:Y:S01]  /*15fe0*/  FMUL R144, R162.reuse, R144 ;  /* 0x00000090a2907220 */ /* 0x040fe20000400000 */
[----:B------:R-:W2:Y:S01]  /*15ff0*/  LDL.LU R98, [R1+0x9c] ;  /* 0x00009c0001627983 */ /* 0x000ea20000300800 */
[C---:B------:R-:W-:Y:S02]  /*16000*/  FMUL R145, R162.reuse, R145 ;  /* 0x00000091a2917220 */ /* 0x040fe40000400000 */
[C---:B------:R-:W-:Y:S01]  /*16010*/  FMUL R164, R162.reuse, R164 ;  /* 0x000000a4a2a47220 */ /* 0x040fe20000400000 */
[----:B------:R-:W2:Y:S01]  /*16020*/  LDL.LU R83, [R1+0x94] ;  /* 0x0000940001537983 */ /* 0x000ea20000300800 */
[----:B------:R-:W-:-:S02]  /*16030*/  FMUL R165, R162, R165 ;  /* 0x000000a5a2a57220 */ /* 0x000fc40000400000 */
[C---:B------:R-:W-:Y:S02]  /*16040*/  FMUL R180, R162.reuse, R180 ;  /* 0x000000b4a2b47220 */ /* 0x040fe40000400000 */
[C---:B------:R-:W-:Y:S02]  /*16050*/  FMUL R181, R162.reuse, R181 ;  /* 0x000000b5a2b57220 */ /* 0x040fe40000400000 */
[C---:B------:R-:W-:Y:S02]  /*16060*/  FMUL R212, R162.reuse, R212 ;  /* 0x000000d4a2d47220 */ /* 0x040fe40000400000 */
[C---:B------:R-:W-:Y:S02]  /*16070*/  FMUL R213, R162.reuse, R213 ;  /* 0x000000d5a2d57220 */ /* 0x040fe40000400000 */
[----:B------:R-:W-:Y:S02]  /*16080*/  FMUL R64, R162, R12 ;  /* 0x0000000ca2407220 */ /* 0x000fe40000400000 */
[----:B------:R-:W-:Y:S01]  /*16090*/  FMUL R24, R24, 1.4426950216293334961 ;  /* 0x3fb8aa3b18187820 */ /* 0x000fe20000400000 */
[----:B------:R-:W-:Y:S01]  /*160a0*/  F2FP.PACK_AB R211, R211, R168 ;  /* 0x000000a8d3d3723e */ /* 0x000fe200000000ff */
[C---:B------:R-:W-:Y:S01]  /*160b0*/  FMUL R66, R67.reuse, R14 ;  /* 0x0000000e43427220 */ /* 0x040fe20000400000 */
[----:B---3--:R-:W-:Y:S01]  /*160c0*/  F2FP.PACK_AB R14, R42, R68 ;  /* 0x000000442a0e723e */ /* 0x008fe200000000ff */
[C---:B------:R-:W-:Y:S01]  /*160d0*/  FMUL R162, R67.reuse, R26 ;  /* 0x0000001a43a27220 */ /* 0x040fe20000400000 */
[----:B------:R-:W3:Y:S01]  /*160e0*/  LDL.LU R42, [R1+0x88] ;  /* 0x00008800012a7983 */ /* 0x000ee20000300800 */
[----:B------:R-:W-:-:S02]  /*160f0*/  FMUL R163, R67, R27 ;  /* 0x0000001b43a37220 */ /* 0x000fc40000400000 */
[C---:B------:R-:W-:Y:S01]  /*16100*/  FMUL R138, R67.reuse, R138 ;  /* 0x0000008a438a7220 */ /* 0x040fe20000400000 */
[----:B------:R-:W3:Y:S01]  /*16110*/  LDL.LU R68, [R1+0x80] ;  /* 0x0000800001447983 */ /* 0x000ee20000300800 */
        /* <DEDUP_REMOVED lines=10> */
[----:B------:R-:W-:Y:S01]  /*161c0*/  FMUL R215, R67, R215 ;  /* 0x000000d743d77220 */ /* 0x000fe20000400000 */
[----:B------:R0:W1:Y:S01]  /*161d0*/  MUFU.EX2 R168, R24 ;  /* 0x0000001800a87308 */ /* 0x0000620000000800 */
[----:B----4-:R-:W-:Y:S01]  /*161e0*/  F2FP.PACK_AB R25, R78, R81 ;  /* 0x000000514e19723e */ /* 0x010fe200000000ff */
[----:B------:R-:W1:Y:S01]  /*161f0*/  LDS R12, [R6.X8+0x400] ;  /* 0x00040000060c7984 */ /* 0x000e620000008800 */
[----:B------:R-:W-:-:S02]  /*16200*/  F2FP.PACK_AB R26, R40, R69 ;  /* 0x00000045281a723e */ /* 0x000fc400000000ff */
[----:B0-----:R-:W-:Y:S01]  /*16210*/  F2FP.PACK_AB R24, R41, R221 ;  /* 0x000000dd2918723e */ /* 0x001fe200000000ff */
[----:B------:R-:W-:Y:S01]  /*16220*/  FMUL R67, R67, R15 ;  /* 0x0000000f43437220 */ /* 0x000fe20000400000 */
[----:B------:R-:W-:Y:S02]  /*16230*/  F2FP.PACK_AB R15, R153, R82 ;  /* 0x00000052990f723e */ /* 0x000fe400000000ff */
[----:B------:R-:W2:Y:S04]  /*16240*/  LDL.LU R153, [R1+0x78] ;  /* 0x0000780001997983 */ /* 0x000ea80000300800 */
[----:B------:R-:W3:Y:S04]  /*16250*/  LDL.LU R82, [R1+0x70] ;  /* 0x0000700001527983 */ /* 0x000ee80000300800 */
[----:B------:R-:W3:Y:S04]  /*16260*/  LDL.LU R41, [R1+0x68] ;  /* 0x0000680001297983 */ /* 0x000ee80000300800 */
[----:B------:R-:W3:Y:S01]  /*16270*/  LDL.LU R221, [R1+0x60] ;  /* 0x0000600001dd7983 */ /* 0x000ee20000300800 */
[----:B------:R-:W-:-:S03]  /*16280*/  F2FP.PACK_AB R27, R70, R80 ;  /* 0x00000050461b723e */ /* 0x000fc600000000ff */
[----:B------:R-:W3:Y:S04]  /*16290*/  LDL.LU R78, [R1+0x58] ;  /* 0x00005800014e7983 */ /* 0x000ee80000300800 */
[----:B------:R-:W3:Y:S01]  /*162a0*/  LDL.LU R81, [R1+0x50] ;  /* 0x0000500001517983 */ /* 0x000ee20000300800 */
[----:B------:R-:W-:-:S03]  /*162b0*/  F2FP.PACK_AB R248, R155, R99 ;  /* 0x000000639bf8723e */ /* 0x000fc600000000ff */
[----:B------:R-:W3:Y:S04]  /*162c0*/  LDL.LU R40, [R1+0x48] ;  /* 0x0000480001287983 */ /* 0x000ee80000300800 */
[----:B------:R-:W3:Y:S01]  /*162d0*/  LDL.LU R69, [R1+0x40] ;  /* 0x0000400001457983 */ /* 0x000ee20000300800 */
[----:B------:R-:W-:-:S03]  /*162e0*/  F2FP.PACK_AB R249, R79, R154 ;  /* 0x0000009a4ff9723e */ /* 0x000fc600000000ff */
[----:B------:R-:W3:Y:S04]  /*162f0*/  LDL.LU R70, [R1+0x38] ;  /* 0x0000380001467983 */ /* 0x000ee80000300800 */
[----:B------:R-:W3:Y:S04]  /*16300*/  LDL.LU R80, [R1+0x34] ;  /* 0x0000340001507983 */ /* 0x000ee80000300800 */
[----:B------:R-:W3:Y:S04]  /*16310*/  LDL.LU R155, [R1+0x30] ;  /* 0x00003000019b7983 */ /* 0x000ee80000300800 */
[----:B------:R-:W3:Y:S04]  /*16320*/  LDL.LU R99, [R1+0x2c] ;  /* 0x00002c0001637983 */ /* 0x000ee80000300800 */
[----:B------:R-:W3:Y:S04]  /*16330*/  LDL.LU R79, [R1+0x28] ;  /* 0x00002800014f7983 */ /* 0x000ee80000300800 */
[----:B------:R-:W3:Y:S01]  /*16340*/  LDL.LU R154, [R1+0x24] ;  /* 0x00002400019a7983 */ /* 0x000ee20000300800 */
[----:B--2---:R-:W-:-:S03]  /*16350*/  F2FP.PACK_AB R250, R2, R250 ;  /* 0x000000fa02fa723e */ /* 0x004fc600000000ff */
[----:B------:R-:W2:Y:S01]  /*16360*/  LDL.LU R2, [R1+0x140c] ;  /* 0x00140c0001027983 */ /* 0x000ea20000300800 */
[----:B-1----:R-:W-:Y:S01]  /*16370*/  FFMA R3, R168, R3, R12 ;  /* 0x00000003a8037223 */ /* 0x002fe2000000000c */
[----:B------:R-:W-:Y:S02]  /*16380*/  F2FP.PACK_AB R252, R252, R223 ;  /* 0x000000dffcfc723e */ /* 0x000fe400000000ff */
[----:B------:R-:W3:Y:S04]  /*16390*/  LDL.LU R12, [R1+0x20] ;  /* 0x00002000010c7983 */ /* 0x000ee80000300800 */
[----:B------:R-:W-:Y:S04]  /*163a0*/  STL [R1+0x160], R3 ;  /* 0x0001600301007387 */ /* 0x000fe80000100800 */
[----:B------:R-:W-:Y:S04]  /*163b0*/  LDS R3, [R6.X8+0x500] ;  /* 0x0005000006037984 */ /* 0x000fe80000008800 */
[----:B------:R-:W-:Y:S04]  /*163c0*/  LDS R223, [R6.X8+0x600] ;  /* 0x0006000006df7984 */ /* 0x000fe80000008800 */
[----:B------:R-:W-:Y:S04]  /*163d0*/  LDS R6, [R6.X8+0x700] ;  /* 0x0007000006067984 */ /* 0x000fe80000008800 */
[----:B------:R-:W-:Y:S06]  /*163e0*/  BAR.SYNC.DEFER_BLOCKING 0x0 ;  /* 0x0000000000007b1d */ /* 0x000fec0000010000 */
[----:B--2---:R0:W-:Y:S04]  /*163f0*/  STS.U16 [R2], R135 ;  /* 0x0000008702007388 */ /* 0x0041e80000000400 */
[----:B------:R1:W-:Y:S04]  /*16400*/  STS.U16 [R2+0x800], R77 ;  /* 0x0008004d02007388 */ /* 0x0003e80000000400 */
[----:B------:R2:W-:Y:S04]  /*16410*/  STS.U16 [R2+0x1000], R84 ;  /* 0x0010005402007388 */ /* 0x0005e80000000400 */
[----:B0-----:R-:W4:Y:S04]  /*16420*/  LDL.LU R135, [R1+0x1408] ;  /* 0x0014080001877983 */ /* 0x001f280000300800 */
[----:B-1----:R-:W4:Y:S04]  /*16430*/  LDL.LU R77, [R1+0x1404] ;  /* 0x00140400014d7983 */ /* 0x002f280000300800 */
[----:B--2---:R-:W2:Y:S04]  /*16440*/  LDL.LU R84, [R1+0x1400] ;  /* 0x0014000001547983 */ /* 0x004ea80000300800 */
[----:B------:R0:W-:Y:S04]  /*16450*/  STS.U16 [R2+0x1800], R43 ;  /* 0x0018002b02007388 */ /* 0x0001e80000000400 */
[----:B------:R1:W-:Y:S04]  /*16460*/  STS.U16 [R2+0x2000], R5 ;  /* 0x0020000502007388 */ /* 0x0003e80000000400 */
[----:B------:R3:W-:Y:S04]  /*16470*/  STS.U16 [R2+0x2800], R98 ;  /* 0x0028006202007388 */ /* 0x0007e80000000400 */
[----:B0-----:R-:W2:Y:S04]  /*16480*/  LDL.LU R43, [R1+0x13fc] ;  /* 0x0013fc00012b7983 */ /* 0x001ea80000300800 */
[----:B-1----:R-:W2:Y:S04]  /*16490*/  LDL.LU R5, [R1+0x13f8] ;  /* 0x0013f80001057983 */ /* 0x002ea80000300800 */
[----:B---3--:R-:W3:Y:S04]  /*164a0*/  LDL.LU R98, [R1+0x13f4] ;  /* 0x0013f40001627983 */ /* 0x008ee80000300800 */
[----:B------:R0:W-:Y:S04]  /*164b0*/  STS.U16 [R2+0x3000], R83 ;  /* 0x0030005302007388 */ /* 0x0001e80000000400 */
[----:B------:R1:W-:Y:S04]  /*164c0*/  STS.U16 [R2+0x3800], R42 ;  /* 0x0038002a02007388 */ /* 0x0003e80000000400 */
[----:B------:R1:W-:Y:S04]  /*164d0*/  STS.U16 [R2+0x4000], R68 ;  /* 0x0040004402007388 */ /* 0x0003e80000000400 */
[----:B0-----:R-:W2:Y:S04]  /*164e0*/  LDL.LU R83, [R1+0x13f0] ;  /* 0x0013f00001537983 */ /* 0x001ea80000300800 */
[----:B-1----:R-:W2:Y:S04]  /*164f0*/  LDL.LU R42, [R1+0x13ec] ;  /* 0x0013ec00012a7983 */ /* 0x002ea80000300800 */
[----:B------:R-:W2:Y:S04]  /*16500*/  LDL.LU R68, [R1+0x13e8] ;  /* 0x0013e80001447983 */ /* 0x000ea80000300800 */
        /* <DEDUP_REMOVED lines=26> */
[----:B0-----:R-:W2:Y:S04]  /*166b0*/  LDL.LU R79, [R1+0x13b4] ;  /* 0x0013b400014f7983 */ /* 0x001ea80000300800 */
[----:B-1----:R-:W2:Y:S04]  /*166c0*/  LDL.LU R154, [R1+0x13b0] ;  /* 0x0013b000019a7983 */ /* 0x002ea80000300800 */
        /* <DEDUP_REMOVED lines=27> */
[----:B---3--:R-:W-:Y:S04]  /*16880*/  STS.U16 [R2+0xd800], R98 ;  /* 0x00d8006202007388 */ /* 0x008fe80000000400 */
[----:B------:R-:W-:Y:S04]  /*16890*/  STS.U16 [R2+0x1b800], R178 ;  /* 0x01b800b202007388 */ /* 0x000fe80000000400 */
[----:B------:R-:W-:Y:S04]  /*168a0*/  STS.U16 [R2+0x1c000], R177 ;  /* 0x01c000b102007388 */ /* 0x000fe80000000400 */
[----:B--2---:R-:W-:Y:S04]  /*168b0*/  STS.U16 [R2+0xd000], R153 ;  /* 0x00d0009902007388 */ /* 0x004fe80000000400 */
[----:B------:R-:W-:Y:S04]  /*168c0*/  STS.U16 [R2+0xc800], R78 ;  /* 0x00c8004e02007388 */ /* 0x000fe80000000400 */
[----:B------:R0:W-:Y:S04]  /*168d0*/  STS.U16 [R2+0xc000], R70 ;  /* 0x00c0004602007388 */ /* 0x0001e80000000400 */
[----:B0-----:R-:W2:Y:S04]  /*168e0*/  LDL.LU R70, [R1+0x13ac] ;  /* 0x0013ac0001467983 */ /* 0x001ea80000300800 */
[----:B------:R-:W3:Y:S04]  /*168f0*/  LDL.LU R78, [R1+0x13a8] ;  /* 0x0013a800014e7983 */ /* 0x000ee80000300800 */
[----:B------:R-:W4:Y:S04]  /*16900*/  LDL.LU R153, [R1+0x13a4] ;  /* 0x0013a40001997983 */ /* 0x000f280000300800 */
[----:B------:R-:W2:Y:S04]  /*16910*/  LDL.LU R98, [R1+0x13a0] ;  /* 0x0013a00001627983 */ /* 0x000ea80000300800 */
        /* <DEDUP_REMOVED lines=29> */
[----:B------:R0:W-:Y:S04]  /*16af0*/  STS.U16 [R2+0x1c800], R176 ;  /* 0x01c800b002007388 */ /* 0x0001e80000000400 */
[----:B0-----:R-:W2:Y:S04]  /*16b00*/  LDL.LU R176, [R1+0xd4] ;  /* 0x0000d40001b07983 */ /* 0x001ea80000300800 */
[----:B------:R0:W-:Y:S04]  /*16b10*/  STS.U16 [R2+0x16800], R229 ;  /* 0x016800e502007388 */ /* 0x0001e80000000400 */
[----:B------:R-:W-:Y:S01]  /*16b20*/  STS.U16 [R2+0x1d000], R175 ;  /* 0x01d000af02007388 */ /* 0x000fe20000000400 */
[----:B0-----:R-:W-:-:S03]  /*16b30*/  LOP3.LUT R229, R2, 0x20, RZ, 0x3c, !PT ;  /* 0x0000002002e57812 */ /* 0x001fc600078e3cff */
[----:B------:R-:W-:Y:S04]  /*16b40*/  STS.U16 [R2+0x1d800], R174 ;  /* 0x01d800ae02007388 */ /* 0x000fe80000000400 */
[----:B------:R-:W-:Y:S04]  /*16b50*/  STS.U16 [R2+0x1e000], R173 ;  /* 0x01e000ad02007388 */ /* 0x000fe80000000400 */
[----:B------:R-:W-:Y:S04]  /*16b60*/  STS.U16 [R2+0x1e800], R172 ;  /* 0x01e800ac02007388 */ /* 0x000fe80000000400 */
[----:B------:R-:W-:Y:S04]  /*16b70*/  STS.U16 [R2+0x1f000], R171 ;  /* 0x01f000ab02007388 */ /* 0x000fe80000000400 */
[----:B------:R-:W-:Y:S04]  /*16b80*/  STS.U16 [R2+0x1f800], R170 ;  /* 0x01f800aa02007388 */ /* 0x000fe80000000400 */
[----:B--2---:R-:W-:Y:S04]  /*16b90*/  STS.U16 [R229+0x200], R176 ;  /* 0x000200b0e5007388 */ /* 0x004fe80000000400 */
        /* <DEDUP_REMOVED lines=17> */
[----:B------:R1:W-:Y:S04]  /*16cb0*/  STS.U16 [R229+0x9200], R72 ;  /* 0x00920048e5007388 */ /* 0x0003e80000000400 */
[----:B------:R2:W-:Y:S04]  /*16cc0*/  STS.U16 [R229+0x9a00], R220 ;  /* 0x009a00dce5007388 */ /* 0x0005e80000000400 */
[----:B0-----:R-:W3:Y:S04]  /*16cd0*/  LDL.LU R97, [R1+0x1368] ;  /* 0x0013680001617983 */ /* 0x001ee80000300800 */
[----:B-1----:R-:W3:Y:S04]  /*16ce0*/  LDL.LU R72, [R1+0x1364] ;  /* 0x0013640001487983 */ /* 0x002ee80000300800 */
[----:B--2---:R-:W2:Y:S04]  /*16cf0*/  LDL.LU R220, [R1+0x1360] ;  /* 0x0013600001dc7983 */ /* 0x004ea80000300800 */
[----:B------:R0:W-:Y:S04]  /*16d00*/  STS.U16 [R229+0xa200], R71 ;  /* 0x00a20047e5007388 */ /* 0x0001e80000000400 */
[----:B------:R1:W-:Y:S04]  /*16d10*/  STS.U16 [R229+0xaa00], R98 ;  /* 0x00aa0062e5007388 */ /* 0x0003e80000000400 */
[----:B------:R4:W-:Y:S04]  /*16d20*/  STS.U16 [R229+0xb200], R70 ;  /* 0x00b20046e5007388 */ /* 0x0009e80000000400 */
[----:B0-----:R-:W2:Y:S04]  /*16d30*/  LDL.LU R71, [R1+0x135c] ;  /* 0x00135c0001477983 */ /* 0x001ea80000300800 */
[----:B-1----:R-:W2:Y:S04]  /*16d40*/  LDL.LU R98, [R1+0x1358] ;  /* 0x0013580001627983 */ /* 0x002ea80000300800 */
[----:B----4-:R-:W4:Y:S04]  /*16d50*/  LDL.LU R70, [R1+0x1354] ;  /* 0x0013540001467983 */ /* 0x010f280000300800 */
        /* <DEDUP_REMOVED lines=33> */
[----:B------:R-:W2:Y:S04]  /*16f70*/  LDL.LU R233, [R1+0xd0] ;  /* 0x0000d00001e97983 */ /* 0x000ea80000300800 */
[----:B------:R-:W3:Y:S04]  /*16f80*/  LDL.LU R237, [R1+0xc4] ;  /* 0x0000c40001ed7983 */ /* 0x000ee80000300800 */
[----:B------:R-:W4:Y:S04]  /*16f90*/  LDL.LU R241, [R1+0xb8] ;  /* 0x0000b80001f17983 */ /* 0x000f280000300800 */
[----:B------:R-:W4:Y:S04]  /*16fa0*/  LDL.LU R246, [R1+0xac] ;  /* 0x0000ac0001f67983 */ /* 0x000f280000300800 */
[----:B------:R-:W4:Y:S04]  /*16fb0*/  LDL.LU R12, [R1+0xa0] ;  /* 0x0000a000010c7983 */ /* 0x000f280000300800 */
[----:B-1----:R-:W4:Y:S04]  /*16fc0*/  LDL.LU R60, [R1+0x1310] ;  /* 0x00131000013c7983 */ /* 0x002f280000300800 */
        /* <DEDUP_REMOVED lines=25> */
[----:B0-----:R-:W4:Y:S04]  /*17160*/  LDL.LU R61, [R1+0x130c] ;  /* 0x00130c00013d7983 */ /* 0x001f280000300800 */
[----:B--2---:R-:W-:Y:S04]  /*17170*/  STS.U16 [R170+0x400], R233 ;  /* 0x000400e9aa007388 */ /* 0x004fe80000000400 */
[----:B---3--:R-:W-:Y:S04]  /*17180*/  STS.U16 [R170+0xc00], R237 ;  /* 0x000c00edaa007388 */ /* 0x008fe80000000400 */
[----:B----4-:R-:W-:Y:S04]  /*17190*/  STS.U16 [R170+0x1400], R241 ;  /* 0x001400f1aa007388 */ /* 0x010fe80000000400 */
[----:B------:R-:W-:Y:S04]  /*171a0*/  STS.U16 [R170+0x1c00], R246 ;  /* 0x001c00f6aa007388 */ /* 0x000fe80000000400 */
[----:B------:R-:W-:Y:S04]  /*171b0*/  STS.U16 [R170+0x2400], R12 ;  /* 0x0024000caa007388 */ /* 0x000fe80000000400 */
[----:B------:R0:W-:Y:S04]  /*171c0*/  STS.U16 [R170+0x2c00], R60 ;  /* 0x002c003caa007388 */ /* 0x0001e80000000400 */
[----:B------:R1:W-:Y:S04]  /*171d0*/  STS.U16 [R170+0x3400], R59 ;  /* 0x0034003baa007388 */ /* 0x0003e80000000400 */
[----:B------:R2:W-:Y:S04]  /*171e0*/  STS.U16 [R170+0x3c00], R58 ;  /* 0x003c003aaa007388 */ /* 0x0005e80000000400 */
[----:B0-----:R-:W4:Y:S04]  /*171f0*/  LDL.LU R60, [R1+0x1308] ;  /* 0x00130800013c7983 */ /* 0x001f280000300800 */
[----:B-1----:R-:W4:Y:S04]  /*17200*/  LDL.LU R59, [R1+0x1304] ;  /* 0x00130400013b7983 */ /* 0x002f280000300800 */
[----:B--2---:R-:W2:Y:S04]  /*17210*/  LDL.LU R58, [R1+0x1300] ;  /* 0x00130000013a7983 */ /* 0x004ea80000300800 */
[----:B------:R0:W-:Y:S04]  /*17220*/  STS.U16 [R170+0x4400], R57 ;  /* 0x00440039aa007388 */ /* 0x0001e80000000400 */
[----:B0-----:R-:W2:Y:S04]  /*17230*/  LDL.LU R57, [R1+0x12fc] ;  /* 0x0012fc0001397983 */ /* 0x001ea80000300800 */
[----:B------:R0:W-:Y:S04]  /*17240*/  STS.U16 [R170+0x4c00], R16 ;  /* 0x004c0010aa007388 */ /* 0x0001e80000000400 */
[----:B------:R1:W-:Y:S04]  /*17250*/  STS.U16 [R170+0x5400], R17 ;  /* 0x00540011aa007388 */ /* 0x0003e80000000400 */
[----:B------:R1:W-:Y:S04]  /*17260*/  STS.U16 [R170+0x5c00], R5 ;  /* 0x005c0005aa007388 */ /* 0x0003e80000000400 */
[----:B0-----:R-:W4:Y:S04]  /*17270*/  LDL.LU R16, [R1+0x12f8] ;  /* 0x0012f80001107983 */ /* 0x001f280000300800 */
[----:B-1----:R-:W4:Y:S04]  /*17280*/  LDL.LU R17, [R1+0x12f4] ;  /* 0x0012f40001117983 */ /* 0x002f280000300800 */
[----:B------:R-:W4:Y:S04]  /*17290*/  LDL.LU R5, [R1+0x12f0] ;  /* 0x0012f00001057983 */ /* 0x000f280000300800 */
        /* <DEDUP_REMOVED lines=13> */
[----:B0-----:R-:W4:Y:S04]  /*17370*/  LDL.LU R245, [R1+0x12d4] ;  /* 0x0012d40001f57983 */ /* 0x001f280000300800 */
[----:B------:R0:W-:Y:S04]  /*17380*/  STS.U16 [R170+0x9c00], R222 ;  /* 0x009c00deaa007388 */ /* 0x0001e80000000400 */
[----:B0-----:R-:W4:Y:S04]  /*17390*/  LDL.LU R222, [R1+0x12d0] ;  /* 0x0012d00001de7983 */ /* 0x001f280000300800 */
        /* <DEDUP_REMOVED lines=50> */
[----:B--2---:R-:W-:Y:S04]  /*176c0*/  STS.U16 [R12+0x600], R57 ;  /* 0x000600390c007388 */ /* 0x004fe80000000400 */
        /* <DEDUP_REMOVED lines=63> */
[----:B------:R-:W2:Y:S04]  /*17ac0*/  LDL.LU R41, [R1+0x12b8] ;  /* 0x0012b80001297983 */ /* 0x000ea80000300800 */
[----:B0-----:R-:W0:Y:S04]  /*17ad0*/  S2R R12, SR_TID.X ;  /* 0x00000000000c7919 */ /* 0x001e280000002100 */
[----:B------:R-:W-:Y:S04]  /*17ae0*/  STS [R245+0x30000], R17 ;  /* 0x03000011f5007388 */ /* 0x000fe80000000800 */
        /* <DEDUP_REMOVED lines=15> */
[----:B------:R-:W-:Y:S01]  /*17be0*/  BAR.SYNC.DEFER_BLOCKING 0x0 ;  /* 0x0000000000007b1d */ /* 0x000fe20000010000 */
[----:B0-----:R-:W-:-:S02]  /*17bf0*/  LOP3.LUT R231, R12, 0x7, RZ, 0xc0, !PT ;  /* 0x000000070ce77812 */ /* 0x001fc400078ec0ff */
[----:B------:R-:W-:-:S03]  /*17c00*/  SHF.L.U32 R232, R12, 0x8, RZ ;  /* 0x000000080ce87819 */ /* 0x000fc600000006ff */
[----:B------:R-:W4:Y:S01]  /*17c10*/  LDL.LU R42, [R1+0x12b4] ;  /* 0x0012b400012a7983 */ /* 0x000f220000300800 */
[----:B------:R-:W-:-:S03]  /*17c20*/  IMAD.SHL.U32 R231, R231, 0x10, RZ ;  /* 0x00000010e7e77824 */ /* 0x000fc600078e00ff */
[----:B------:R-:W2:Y:S04]  /*17c30*/  LDL.LU R43, [R1+0x12b0] ;  /* 0x0012b000012b7983 */ /* 0x000ea80000300800 */
[----:B------:R-:W2:Y:S01]  /*17c40*/  LDL.LU R44, [R1+0x12ac] ;  /* 0x0012ac00012c7983 */ /* 0x000ea20000300800 */
[----:B------:R-:W-:-:S03]  /*17c50*/  LOP3.LUT R231, R231, 0xf00, R232, 0xf8, !PT ;  /* 0x00000f00e7e77812 */ /* 0x000fc600078ef8e8 */
[----:B------:R-:W2:Y:S04]  /*17c60*/  LDL.LU R45, [R1+0x12a8] ;  /* 0x0012a800012d7983 */ /* 0x000ea80000300800 */
[----:B------:R-:W2:Y:S04]  /*17c70*/  LDL.LU R46, [R1+0x12a4] ;  /* 0x0012a400012e7983 */ /* 0x000ea80000300800 */
[----:B------:R-:W2:Y:S01]  /*17c80*/  LDL.LU R47, [R1+0x12a0] ;  /* 0x0012a000012f7983 */ /* 0x000ea20000300800 */
[----:B------:R-:W-:-:S03]  /*17c90*/  LOP3.LUT R231, R231, 0x10, R12, 0x78, !PT ;  /* 0x00000010e7e77812 */ /* 0x000fc600078e780c */
        /* <DEDUP_REMOVED lines=9> */
[----:B------:R-:W-:Y:S04]  /*17d30*/  LDSM.16.M88.4 R128, [R222] ;  /* 0x00000000de80783b */ /* 0x000fe80000000200 */
[----:B------:R-:W-:Y:S04]  /*17d40*/  LDSM.16.M88.4 R36, [R222+0x4000] ;  /* 0x00400000de24783b */ /* 0x000fe80000000200 */
[----:B------:R-:W-:Y:S04]  /*17d50*/  LDSM.16.M88.4 R32, [R222+0x8000] ;  /* 0x00800000de20783b */ /* 0x000fe80000000200 */
[----:B------:R-:W-:Y:S04]  /*17d60*/  LDSM.16.M88.4 R28, [R222+0xc000] ;  /* 0x00c00000de1c783b */ /* 0x000fe80000000200 */
[----:B------:R-:W-:Y:S04]  /*17d70*/  LDSM.16.M88.4 R24, [R222+0x10000] ;  /* 0x01000000de18783b */ /* 0x000fe80000000200 */
[----:B------:R-:W-:Y:S04]  /*17d80*/  LDSM.16.M88.4 R20, [R222+0x14000] ;  /* 0x01400000de14783b */ /* 0x000fe80000000200 */
[----:B------:R-:W-:Y:S04]  /*17d90*/  LDSM.16.M88.4 R16, [R222+0x18000] ;  /* 0x01800000de10783b */ /* 0x000fe80000000200 */
[----:B------:R-:W-:Y:S04]  /*17da0*/  LDSM.16.M88.4 R12, [R222+0x1c000] ;  /* 0x01c00000de0c783b */ /* 0x000fe80000000200 */
[----:B------:R-:W0:Y:S04]  /*17db0*/  LDSM.16.M88.4 R156, [R231+0x31000] ;  /* 0x03100000e79c783b */ /* 0x000e280000000200 */
[----:B------:R-:W2:Y:S04]  /*17dc0*/  LDL.LU R57, [R1+0x1278] ;  /* 0x0012780001397983 */ /* 0x000ea80000300800 */
[----:B------:R-:W2:Y:S04]  /*17dd0*/  LDL.LU R58, [R1+0x1274] ;  /* 0x00127400013a7983 */ /* 0x000ea80000300800 */
[----:B------:R-:W2:Y:S04]  /*17de0*/  LDL.LU R59, [R1+0x1270] ;  /* 0x00127000013b7983 */ /* 0x000ea80000300800 */
[----:B------:R-:W4:Y:S04]  /*17df0*/  LDL.LU R60, [R1+0x126c] ;  /* 0x00126c00013c7983 */ /* 0x000f280000300800 */
        /* <DEDUP_REMOVED lines=31> */
[----:B------:R-:W4:Y:S01]  /*17ff0*/  LDL.LU R92, [R1+0x11ec] ;  /* 0x0011ec00015c7983 */ /* 0x000f220000300800 */
[----:B------:R-:W-:-:S03]  /*18000*/  FADD R226, -R220, R97 ;  /* 0x00000061dce27221 */ /* 0x000fc60000000100 */
[----:B------:R-:W4:Y:S01]  /*18010*/  LDL.LU R93, [R1+0x11e8] ;  /* 0x0011e800015d7983 */ /* 0x000f220000300800 */
[C---:B0-----:R-:W-:Y:S03]  /*18020*/  HMMA.16816.F32 R160, R156.reuse, R128, R160 ;  /* 0x000000809ca0723c */ /* 0x041fe600000018a0 */
[----:B------:R-:W4:Y:S04]  /*18030*/  LDL.LU R94, [R1+0x11e4] ;  /* 0x0011e400015e7983 */ /* 0x000f280000300800 */
[----:B------:R-:W4:Y:S01]  /*18040*/  LDL.LU R95, [R1+0x11e0] ;  /* 0x0011e000015f7983 */ /* 0x000f220000300800 */
[C---:B------:R-:W-:Y:S03]  /*18050*/  HMMA.16816.F32 R136, R156.reuse, R36, R136 ;  /* 0x000000249c88723c */ /* 0x040fe60000001888 */
[----:B------:R-:W4:Y:S04]  /*18060*/  LDL.LU R96, [R1+0x11dc] ;  /* 0x0011dc0001607983 */ /* 0x000f280000300800 */
[----:B------:R-:W4:Y:S01]  /*18070*/  LDL.LU R97, [R1+0x11d8] ;  /* 0x0011d80001617983 */ /* 0x000f220000300800 */
[C---:B------:R-:W-:Y:S03]  /*18080*/  HMMA.16816.F32 R140, R156.reuse, R32, R140 ;  /* 0x000000209c8c723c */ /* 0x040fe6000000188c */
[----:B------:R-:W0:Y:S04]  /*18090*/  LDSM.16.M88.4 R172, [R231+0x30000] ;  /* 0x03000000e7ac783b */ /* 0x000e280000000200 */
[----:B------:R-:W1:Y:S01]  /*180a0*/  LDSM.16.M88.4 R8, [R231+0x32000] ;  /* 0x03200000e708783b */ /* 0x000e620000000200 */
[C---:B------:R-:W-:Y:S08]  /*180b0*/  HMMA.16816.F32 R144, R156.reuse, R28, R144 ;  /* 0x0000001c9c90723c */ /* 0x040ff00000001890 */
[C---:B------:R-:W-:Y:S08]  /*180c0*/  HMMA.16816.F32 R164, R156.reuse, R24, R164 ;  /* 0x000000189ca4723c */ /* 0x040ff000000018a4 */
[C---:B------:R-:W-:Y:S08]  /*180d0*/  HMMA.16816.F32 R180, R156.reuse, R20, R180 ;  /* 0x000000149cb4723c */ /* 0x040ff000000018b4 */
[C---:B------:R-:W-:Y:S08]  /*180e0*/  HMMA.16816.F32 R212, R156.reuse, R16, R212 ;  /* 0x000000109cd4723c */ /* 0x040ff000000018d4 */
[----:B------:R-:W-:Y:S07]  /*180f0*/  HMMA.16816.F32 R64, R156, R12, R64 ;  /* 0x0000000c9c40723c */ /* 0x000fee0000001840 */
[----:B------:R-:W-:-:S02]  /*18100*/  FADD R157, -R221, R98 ;  /* 0x00000062dd9d7221 */ /* 0x000fc40000000100 */
[----:B------:R-:W4:Y:S01]  /*18110*/  LDL.LU R98, [R1+0x11d4] ;  /* 0x0011d40001627983 */ /* 0x000f220000300800 */
[----:B------:R-:W-:-:S03]  /*18120*/  FADD R156, -R5, R99 ;  /* 0x00000063059c7221 */ /* 0x000fc60000000100 */
[----:B------:R-:W4:Y:S04]  /*18130*/  LDL.LU R99, [R1+0x11d0] ;  /* 0x0011d00001637983 */ /* 0x000f280000300800 */
[----:B------:R-:W4:Y:S04]  /*18140*/  LDL R230, [R1+0x9ac] ;  /* 0x0009ac0001e67983 */ /* 0x000f280000100800 */
[----:B------:R-:W4:Y:S04]  /*18150*/  LDL R228, [R1+0x9a8] ;  /* 0x0009a80001e47983 */ /* 0x000f280000100800 */
[----:B------:R-:W4:Y:S01]  /*18160*/  LDL R227, [R1+0x9a4] ;  /* 0x0009a40001e37983 */ /* 0x000f220000100800 */
[----:B------:R-:W-:-:S02]  /*18170*/  FMUL R157, R157, 1.4426950216293334961 ;  /* 0x3fb8aa3b9d9d7820 */ /* 0x000fc40000400000 */
[----:B------:R-:W-:Y:S02]  /*18180*/  FMUL R156, R156, 1.4426950216293334961 ;  /* 0x3fb8aa3b9c9c7820 */ /* 0x000fe40000400000 */
[----:B------:R-:W4:Y:S08]  /*18190*/  MUFU.EX2 R225, R157 ;  /* 0x0000009d00e17308 */ /* 0x000f300000000800 */
[----:B------:R-:W1:Y:S01]  /*181a0*/  MUFU.EX2 R224, R156 ;  /* 0x0000009c00e07308 */ /* 0x000e620000000800 */
[C---:B0-----:R-:W-:Y:S08]  /*181b0*/  HMMA.16816.F32 R100, R172.reuse, R128, R100 ;  /* 0x00000080ac64723c */ /* 0x041ff00000001864 */
[C---:B------:R-:W-:Y:S08]  /*181c0*/  HMMA.16816.F32 R104, R172.reuse, R36, R104 ;  /* 0x00000024ac68723c */ /* 0x040ff00000001868 */
[C---:B------:R-:W-:Y:S08]  /*181d0*/  HMMA.16816.F32 R108, R172.reuse, R32, R108 ;  /* 0x00000020ac6c723c */ /* 0x040ff0000000186c */
[C---:B------:R-:W-:Y:S08]  /*181e0*/  HMMA.16816.F32 R112, R172.reuse, R28, R112 ;  /* 0x0000001cac70723c */ /* 0x040ff00000001870 */
[C---:B------:R-:W-:Y:S08]  /*181f0*/  HMMA.16816.F32 R116, R172.reuse, R24, R116 ;  /* 0x00000018ac74723c */ /* 0x040ff00000001874 */
[C---:B------:R-:W-:Y:S08]  /*18200*/  HMMA.16816.F32 R120, R172.reuse, R20, R120 ;  /* 0x00000014ac78723c */ /* 0x040ff00000001878 */
[C---:B------:R-:W-:Y:S08]  /*18210*/  HMMA.16816.F32 R124, R172.reuse, R16, R124 ;  /* 0x00000010ac7c723c */ /* 0x040ff0000000187c */
[----:B------:R-:W-:Y:S01]  /*18220*/  HMMA.16816.F32 R148, R172, R12, R148 ;  /* 0x0000000cac94723c */ /* 0x000fe20000001894 */
[----:B------:R-:W0:Y:S01]  /*18230*/  LDSM.16.M88.4 R172, [R231+0x33000] ;  /* 0x03300000e7ac783b */ /* 0x000e220000000200 */
[----:B------:R-:W-:-:S06]  /*18240*/  FMUL R226, R226, 1.4426950216293334961 ;  /* 0x3fb8aa3be2e27820 */ /* 0x000fcc0000400000 */
[----:B------:R-:W0:Y:S01]  /*18250*/  MUFU.EX2 R226, R226 ;  /* 0x000000e200e27308 */ /* 0x000e220000000800 */
[C---:B---3--:R-:W-:Y:S02]  /*18260*/  FMUL R152, R168.reuse, R152 ;  /* 0x00000098a8987220 */ /* 0x048fe40000400000 */
[C---:B------:R-:W-:Y:S02]  /*18270*/  FMUL R153, R168.reuse, R153 ;  /* 0x00000099a8997220 */ /* 0x040fe40000400000 */
[C---:B------:R-:W-:Y:S02]  /*18280*/  FMUL R40, R168.reuse, R40 ;  /* 0x00000028a8287220 */ /* 0x040fe40000400000 */
[C---:B--2---:R-:W-:Y:S02]  /*18290*/  FMUL R41, R168.reuse, R41 ;  /* 0x00000029a8297220 */ /* 0x044fe40000400000 */
[C---:B------:R-:W-:Y:S02]  /*182a0*/  FMUL R44, R168.reuse, R44 ;  /* 0x0000002ca82c7220 */ /* 0x040fe40000400000 */
[----:B------:R-:W-:-:S02]  /*182b0*/  FMUL R45, R168, R45 ;  /* 0x0000002da82d7220 */ /* 0x000fc40000400000 */
[C---:B----4-:R-:W-:Y:S02]  /*182c0*/  FMUL R208, R225.reuse, R68 ;  /* 0x00000044e1d07220 */ /* 0x050fe40000400000 */
[----:B------:R-:W-:Y:S02]  /*182d0*/  FMUL R209, R225, R69 ;  /* 0x00000045e1d17220 */ /* 0x000fe40000400000 */
[C---:B-1----:R-:W-:Y:S02]  /*182e0*/  FMUL R210, R224.reuse, R70 ;  /* 0x00000046e0d27220 */ /* 0x042fe40000400000 */
[----:B------:R-:W-:Y:S02]  /*182f0*/  FMUL R211, R224, R71 ;  /* 0x00000047e0d37220 */ /* 0x000fe40000400000 */
[C---:B0-----:R-:W-:Y:S02]  /*18300*/  FMUL R154, R226.reuse, R154 ;  /* 0x0000009ae29a7220 */ /* 0x041fe40000400000 */
[----:B------:R-:W-:-:S02]  /*18310*/  FMUL R155, R226, R155 ;  /* 0x0000009be29b7220 */ /* 0x000fc40000400000 */
[C---:B------:R-:W-:Y:S02]  /*18320*/  FMUL R42, R226.reuse, R42 ;  /* 0x0000002ae22a7220 */ /* 0x040fe40000400000 */
[C---:B------:R-:W-:Y:S02]  /*18330*/  FMUL R43, R226.reuse, R43 ;  /* 0x0000002be22b7220 */ /* 0x040fe40000400000 */
[C---:B------:R-:W-:Y:S02]  /*18340*/  FMUL R46, R226.reuse, R46 ;  /* 0x0000002ee22e7220 */ /* 0x040fe40000400000 */
[----:B------:R-:W-:Y:S02]  /*18350*/  FMUL R47, R226, R47 ;  /* 0x0000002fe22f7220 */ /* 0x000fe40000400000 */
[C---:B------:R-:W-:Y:S02]  /*18360*/  FMUL R48, R168.reuse, R48 ;  /* 0x00000030a8307220 */ /* 0x040fe40000400000 */
[----:B------:R-:W-:-:S02]  /*18370*/  FMUL R49, R168, R49 ;  /* 0x00000031a8317220 */ /* 0x000fc40000400000 */
[C---:B------:R-:W-:Y:S02]  /*18380*/  FMUL R50, R226.reuse, R50 ;  /* 0x00000032e2327220 */ /* 0x040fe40000400000 */
[----:B------:R-:W-:Y:S02]  /*18390*/  FMUL R51, R226, R51 ;  /* 0x00000033e2337220 */ /* 0x000fe40000400000 */
        /* <DEDUP_REMOVED lines=41> */
[----:B------:R-:W-:Y:S01]  /*18630*/  FMUL R97, R225, R97 ;  /* 0x00000061e1617220 */ /* 0x000fe20000400000 */
[----:B------:R-:W-:Y:S01]  /*18640*/  HMMA.16816.F32 R152, R8, R128, R152 ;  /* 0x000000800898723c */ /* 0x000fe20000001898 */
[----:B------:R-:W-:-:S05]  /*18650*/  LOP3.LUT R229, R222, 0x40, RZ, 0x3c, !PT ;  /* 0x00000040dee57812 */ /* 0x000fca00078e3cff */
[----:B------:R-:W-:Y:S02]  /*18660*/  LDSM.16.M88.4 R72, [R229+0x4000] ;  /* 0x00400000e548783b */ /* 0x000fe40000000200 */
[C---:B------:R-:W-:Y:S02]  /*18670*/  HMMA.16816.F32 R40, R8.reuse, R36, R40 ;  /* 0x000000240828723c */ /* 0x040fe40000001828 */
[----:B------:R-:W-:Y:S04]  /*18680*/  LDSM.16.M88.4 R76, [R229+0x8000] ;  /* 0x00800000e54c783b */ /* 0x000fe80000000200 */
[----:B------:R-:W-:Y:S02]  /*18690*/  LDSM.16.M88.4 R80, [R229+0xc000] ;  /* 0x00c00000e550783b */ /* 0x000fe40000000200 */
[----:B------:R-:W-:Y:S02]  /*186a0*/  HMMA.16816.F32 R44, R8, R32, R44 ;  /* 0x00000020082c723c */ /* 0x000fe4000000182c */
[----:B------:R-:W-:Y:S04]  /*186b0*/  LDSM.16.M88.4 R84, [R229+0x10000] ;  /* 0x01000000e554783b */ /* 0x000fe80000000200 */
[----:B------:R-:W-:Y:S04]  /*186c0*/  LDSM.16.M88.4 R88, [R229+0x14000] ;  /* 0x01400000e558783b */ /* 0x000fe80000000200 */
[----:B------:R-:W0:Y:S04]  /*186d0*/  LDSM.16.M88.4 R68, [R230+0x30000] ;  /* 0x03000000e644783b */ /* 0x000e280000000200 */
[----:B------:R-:W1:Y:S04]  /*186e0*/  LDSM.16.M88.4 R156, [R230+0x31000] ;  /* 0x03100000e69c783b */ /* 0x000e680000000200 */
[----:B------:R-:W2:Y:S04]  /*186f0*/  LDSM.16.M88.4 R216, [R230+0x32000] ;  /* 0x03200000e6d8783b */ /* 0x000ea80000000200 */
[----:B------:R-:W3:Y:S01]  /*18700*/  LDSM.16.M88.4 R176, [R230+0x33000] ;  /* 0x03300000e6b0783b */ /* 0x000ee20000000200 */
[----:B------:R-:W-:-:S02]  /*18710*/  FMUL R98, R224, R98 ;  /* 0x00000062e0627220 */ /* 0x000fc40000400000 */
[----:B------:R-:W-:Y:S01]  /*18720*/  FMUL R99, R224, R99 ;  /* 0x00000063e0637220 */ /* 0x000fe20000400000 */
[C---:B------:R-:W-:Y:S01]  /*18730*/  HMMA.16816.F32 R48, R8.reuse, R28, R48 ;  /* 0x0000001c0830723c */ /* 0x040fe20000001830 */
[----:B------:R-:W-:Y:S04]  /*18740*/  LDSM.16.M88.4 R92, [R229+0x18000] ;  /* 0x01800000e55c783b */ /* 0x000fe80000000200 */
[----:B------:R-:W-:Y:S03]  /*18750*/  LDSM.16.M88.4 R168, [R228+0x30000] ;  /* 0x03000000e4a8783b */ /* 0x000fe60000000200 */
[C---:B------:R-:W-:Y:S08]  /*18760*/  HMMA.16816.F32 R52, R8.reuse, R24, R52 ;  /* 0x000000180834723c */ /* 0x040ff00000001834 */
[C---:B------:R-:W-:Y:S08]  /*18770*/  HMMA.16816.F32 R56, R8.reuse, R20, R56 ;  /* 0x000000140838723c */ /* 0x040ff00000001838 */
[C---:B------:R-:W-:Y:S08]  /*18780*/  HMMA.16816.F32 R60, R8.reuse, R16, R60 ;  /* 0x00000010083c723c */ /* 0x040ff0000000183c */
[----:B------:R-:W-:Y:S08]  /*18790*/  HMMA.16816.F32 R8, R8, R12, R132 ;  /* 0x0000000c0808723c */ /* 0x000ff00000001884 */
[C---:B------:R-:W-:Y:S08]  /*187a0*/  HMMA.16816.F32 R208, R172.reuse, R128, R208 ;  /* 0x00000080acd0723c */ /* 0x040ff000000018d0 */
[C---:B------:R-:W-:Y:S08]  /*187b0*/  HMMA.16816.F32 R204, R172.reuse, R36, R204 ;  /* 0x00000024accc723c */ /* 0x040ff000000018cc */
[C---:B------:R-:W-:Y:S08]  /*187c0*/  HMMA.16816.F32 R200, R172.reuse, R32, R200 ;  /* 0x00000020acc8723c */ /* 0x040ff000000018c8 */
[C---:B------:R-:W-:Y:S08]  /*187d0*/  HMMA.16816.F32 R196, R172.reuse, R28, R196 ;  /* 0x0000001cacc4723c */ /* 0x040ff000000018c4 */
[C---:B------:R-:W-:Y:S08]  /*187e0*/  HMMA.16816.F32 R192, R172.reuse, R24, R192 ;  /* 0x00000018acc0723c */ /* 0x040ff000000018c0 */
[C---:B------:R-:W-:Y:S08]  /*187f0*/  HMMA.16816.F32 R188, R172.reuse, R20, R188 ;  /* 0x00000014acbc723c */ /* 0x040ff000000018bc */
[C---:B------:R-:W-:Y:S08]  /*18800*/  HMMA.16816.F32 R184, R172.reuse, R16, R184 ;  /* 0x00000010acb8723c */ /* 0x040ff000000018b8 */
[----:B------:R-:W-:Y:S01]  /*18810*/  HMMA.16816.F32 R172, R172, R12, R96 ;  /* 0x0000000cacac723c */ /* 0x000fe20000001860 */
[----:B------:R-:W-:Y:S07]  /*18820*/  LDSM.16.M88.4 R96, [R229+0x1c000] ;  /* 0x01c00000e560783b */ /* 0x000fee0000000200 */
        /* <DEDUP_REMOVED lines=8> */
[----:B------:R-:W-:Y:S07]  /*188b0*/  LDSM.16.M88.4 R68, [R229] ;  /* 0x00000000e544783b */ /* 0x000fee0000000200 */
[C---:B-1----:R-:W-:Y:S01]  /*188c0*/  HMMA.16816.F32 R132, R156.reuse, R130, R160 ;  /* 0x000000829c84723c */ /* 0x042fe200000018a0 */
[----:B------:R-:W0:Y:S07]  /*188d0*/  LDSM.16.M88.4 R160, [R228+0x31000] ;  /* 0x03100000e4a0783b */ /* 0x000e2e0000000200 */
[C---:B------:R-:W-:Y:S08]  /*188e0*/  HMMA.16816.F32 R136, R156.reuse, R38, R136 ;  /* 0x000000269c88723c */ /* 0x040ff00000001888 */
[C---:B------:R-:W-:Y:S08]  /*188f0*/  HMMA.16816.F32 R140, R156.reuse, R34, R140 ;  /* 0x000000229c8c723c */ /* 0x040ff0000000188c */
[C---:B------:R-:W-:Y:S08]  /*18900*/  HMMA.16816.F32 R144, R156.reuse, R30, R144 ;  /* 0x0000001e9c90723c */ /* 0x040ff00000001890 */
[C---:B------:R-:W-:Y:S08]  /*18910*/  HMMA.16816.F32 R164, R156.reuse, R26, R164 ;  /* 0x0000001a9ca4723c */ /* 0x040ff000000018a4 */
[C---:B------:R-:W-:Y:S08]  /*18920*/  HMMA.16816.F32 R180, R156.reuse, R22, R180 ;  /* 0x000000169cb4723c */ /* 0x040ff000000018b4 */
[C---:B------:R-:W-:Y:S08]  /*18930*/  HMMA.16816.F32 R212, R156.reuse, R18, R212 ;  /* 0x000000129cd4723c */ /* 0x040ff000000018d4 */
[----:B------:R-:W-:Y:S01]  /*18940*/  HMMA.16816.F32 R64, R156, R14, R64 ;  /* 0x0000000e9c40723c */ /* 0x000fe20000001840 */
[----:B------:R-:W1:Y:S07]  /*18950*/  LDSM.16.M88.4 R156, [R228+0x32000] ;  /* 0x03200000e49c783b */ /* 0x000e6e0000000200 */
[C---:B--2---:R-:W-:Y:S08]  /*18960*/  HMMA.16816.F32 R152, R216.reuse, R130, R152 ;  /* 0x00000082d898723c */ /* 0x044ff00000001898 */
        /* <DEDUP_REMOVED lines=8> */
[C---:B---3--:R-:W-:Y:S01]  /*189f0*/  HMMA.16816.F32 R128, R176.reuse, R130, R208 ;  /* 0x00000082b080723c */ /* 0x048fe200000018d0 */
[----:B------:R-:W-:Y:S07]  /*18a00*/  LDSM.16.M88.4 R208, [R229+0x4080] ;  /* 0x00408000e5d0783b */ /* 0x000fee0000000200 */
[C---:B------:R-:W-:Y:S01]  /*18a10*/  HMMA.16816.F32 R36, R176.reuse, R38, R204 ;  /* 0x00000026b024723c */ /* 0x040fe200000018cc */
        /* <DEDUP_REMOVED lines=11> */
[----:B------:R-:W-:Y:S01]  /*18ad0*/  HMMA.16816.F32 R12, R176, R14, R172 ;  /* 0x0000000eb00c723c */ /* 0x000fe200000018ac */
[----:B------:R-:W2:Y:S04]  /*18ae0*/  LDSM.16.M88.4 R176, [R228+0x33000] ;  /* 0x03300000e4b0783b */ /* 0x000ea80000000200 */
[----:B------:R-:W-:Y:S03]  /*18af0*/  LDSM.16.M88.4 R172, [R227+0x30000] ;  /* 0x03000000e3ac783b */ /* 0x000fe60000000200 */
        /* <DEDUP_REMOVED lines=8> */
[----:B------:R-:W0:Y:S07]  /*18b80*/  LDSM.16.M88.4 R64, [R227+0x32000] ;  /* 0x03200000e340783b */ /* 0x000e2e0000000200 */
        /* <DEDUP_REMOVED lines=8> */
[----:B------:R-:W3:Y:S07]  /*18c10*/  LDSM.16.M88.4 R168, [R227+0x31000] ;  /* 0x03100000e3a8783b */ /* 0x000eee0000000200 */
[C---:B-1----:R-:W-:Y:S08]  /*18c20*/  HMMA.16816.F32 R152, R156.reuse, R68, R152 ;  /* 0x000000449c98723c */ /* 0x042ff00000001898 */
        /* <DEDUP_REMOVED lines=30> */
[----:B------:R-:W-:Y:S08]  /*18e10*/  HMMA.16816.F32 R148, R172, R98, R148 ;  /* 0x00000062ac94723c */ /* 0x000ff00000001894 */
[C---:B---3--:R-:W-:Y:S08]  /*18e20*/  HMMA.16816.F32 R136, R168.reuse, R74, R136 ;  /* 0x0000004aa888723c */ /* 0x048ff00000001888 */
[C---:B------:R-:W-:Y:S08]  /*18e30*/  HMMA.16816.F32 R140, R168.reuse, R78, R140 ;  /* 0x0000004ea88c723c */ /* 0x040ff0000000188c */
[C---:B------:R-:W-:Y:S08]  /*18e40*/  HMMA.16816.F32 R144, R168.reuse, R82, R144 ;  /* 0x00000052a890723c */ /* 0x040ff00000001890 */
[C---:B------:R-:W-:Y:S08]  /*18e50*/  HMMA.16816.F32 R164, R168.reuse, R86, R164 ;  /* 0x00000056a8a4723c */ /* 0x040ff000000018a4 */
[C---:B------:R-:W-:Y:S08]  /*18e60*/  HMMA.16816.F32 R180, R168.reuse, R90, R180 ;  /* 0x0000005aa8b4723c */ /* 0x040ff000000018b4 */
[C---:B------:R-:W-:Y:S08]  /*18e70*/  HMMA.16816.F32 R212, R168.reuse, R94, R212 ;  /* 0x0000005ea8d4723c */ /* 0x040ff000000018d4 */
[-C--:B------:R-:W-:Y:S08]  /*18e80*/  HMMA.16816.F32 R160, R168, R98.reuse, R160 ;  /* 0x00000062a8a0723c */ /* 0x080ff000000018a0 */
[----:B------:R-:W-:Y:S01]  /*18e90*/  HMMA.16816.F32 R64, R64, R98, R156 ;  /* 0x000000624040723c */ /* 0x000fe2000000189c */
[----:B------:R-:W-:Y:S07]  /*18ea0*/  LDSM.16.M88.4 R156, [R231+0x30080] ;  /* 0x03008000e79c783b */ /* 0x000fee0000000200 */
[-C--:B------:R-:W-:Y:S01]  /*18eb0*/  HMMA.16816.F32 R100, R172, R70.reuse, R100 ;  /* 0x00000046ac64723c */ /* 0x080fe20000001864 */
[----:B------:R-:W-:Y:S07]  /*18ec0*/  LDSM.16.M88.4 R172, [R231+0x32080] ;  /* 0x03208000e7ac783b */ /* 0x000fee0000000200 */
[----:B------:R-:W-:Y:S01]  /*18ed0*/  HMMA.16816.F32 R132, R168, R70, R132 ;  /* 0x00000046a884723c */ /* 0x000fe20000001884 */
[----:B------:R-:W-:Y:S07]  /*18ee0*/  LDSM.16.M88.4 R168, [R231+0x33080] ;  /* 0x03308000e7a8783b */ /* 0x000fee0000000200 */
[C---:B-1----:R-:W-:Y:S01]  /*18ef0*/  HMMA.16816.F32 R72, R8.reuse, R74, R36 ;  /* 0x0000004a0848723c */ /* 0x042fe20000001824 */
[----:B------:R-:W0:Y:S07]  /*18f00*/  LDSM.16.M88.4 R36, [R222+0x80] ;  /* 0x00008000de24783b */ /* 0x000e2e0000000200 */
[C---:B------:R-:W-:Y:S01]  /*18f10*/  HMMA.16816.F32 R76, R8.reuse, R78, R32 ;  /* 0x0000004e084c723c */ /* 0x040fe20000001820 */
[----:B------:R-:W1:Y:S07]  /*18f20*/  LDSM.16.M88.4 R32, [R222+0x4080] ;  /* 0x00408000de20783b */ /* 0x000e6e0000000200 */
[C---:B------:R-:W-:Y:S01]  /*18f30*/  HMMA.16816.F32 R80, R8.reuse, R82, R28 ;  /* 0x000000520850723c */ /* 0x040fe2000000181c */
[----:B------:R-:W2:Y:S07]  /*18f40*/  LDSM.16.M88.4 R28, [R222+0x8080] ;  /* 0x00808000de1c783b */ /* 0x000eae0000000200 */
[C---:B------:R-:W-:Y:S01]  /*18f50*/  HMMA.16816.F32 R84, R8.reuse, R86, R24 ;  /* 0x000000560854723c */ /* 0x040fe20000001818 */
[----:B------:R-:W3:Y:S07]  /*18f60*/  LDSM.16.M88.4 R24, [R222+0xc080] ;  /* 0x00c08000de18783b */ /* 0x000eee0000000200 */
[C---:B------:R-:W-:Y:S01]  /*18f70*/  HMMA.16816.F32 R88, R8.reuse, R90, R20 ;  /* 0x0000005a0858723c */ /* 0x040fe20000001814 */
[----:B------:R-:W4:Y:S07]  /*18f80*/  LDSM.16.M88.4 R20, [R222+0x10080] ;  /* 0x01008000de14783b */ /* 0x000f2e0000000200 */
[C---:B------:R-:W-:Y:S01]  /*18f90*/  HMMA.16816.F32 R92, R8.reuse, R94, R16 ;  /* 0x0000005e085c723c */ /* 0x040fe20000001810 */
[----:B------:R-:W3:Y:S07]  /*18fa0*/  LDSM.16.M88.4 R16, [R222+0x14080] ;  /* 0x01408000de10783b */ /* 0x000eee0000000200 */
[C---:B------:R-:W-:Y:S01]  /*18fb0*/  HMMA.16816.F32 R96, R8.reuse, R98, R12 ;  /* 0x000000620860723c */ /* 0x040fe2000000180c */
[----:B------:R-:W4:Y:S07]  /*18fc0*/  LDSM.16.M88.4 R12, [R222+0x18080] ;  /* 0x01808000de0c783b */ /* 0x000f2e0000000200 */
[----:B------:R-:W-:Y:S01]  /*18fd0*/  HMMA.16816.F32 R68, R8, R70, R128 ;  /* 0x000000460844723c */ /* 0x000fe20000001880 */
[----:B------:R-:W4:Y:S04]  /*18fe0*/  LDSM.16.M88.4 R8, [R222+0x1c080] ;  /* 0x01c08000de08783b */ /* 0x000f280000000200 */
[----:B------:R-:W4:Y:S03]  /*18ff0*/  LDSM.16.M88.4 R128, [R230+0x30080] ;  /* 0x03008000e680783b */ /* 0x000f260000000200 */
[C---:B0-----:R-:W-:Y:S08]  /*19000*/  HMMA.16816.F32 R100, R156.reuse, R36, R100 ;  /* 0x000000249c64723c */ /* 0x041ff00000001864 */
[C---:B-1----:R-:W-:Y:S08]  /*19010*/  HMMA.16816.F32 R104, R156.reuse, R32, R104 ;  /* 0x000000209c68723c */ /* 0x042ff00000001868 */
[C---:B--2---:R-:W-:Y:S08]  /*19020*/  HMMA.16816.F32 R108, R156.reuse, R28, R108 ;  /* 0x0000001c9c6c723c */ /* 0x044ff0000000186c */
[C---:B---3--:R-:W-:Y:S08]  /*19030*/  HMMA.16816.F32 R112, R156.reuse, R24, R112 ;  /* 0x000000189c70723c */ /* 0x048ff00000001870 */
[C---:B----4-:R-:W-:Y:S08]  /*19040*/  HMMA.16816.F32 R116, R156.reuse, R20, R116 ;  /* 0x000000149c74723c */ /* 0x050ff00000001874 */
        /* <DEDUP_REMOVED lines=20> */
[----:B------:R-:W-:Y:S01]  /*19190*/  HMMA.16816.F32 R128, R128, R10, R148 ;  /* 0x0000000a8080723c */ /* 0x000fe20000001894 */
[----:B------:R-:W2:Y:S07]  /*191a0*/  LDSM.16.M88.4 R148, [R230+0x32080] ;  /* 0x03208000e694783b */ /* 0x000eae0000000200 */
[-C--:B------:R-:W-:Y:S08]  /*191b0*/  HMMA.16816.F32 R44, R172, R28.reuse, R44 ;  /* 0x0000001cac2c723c */ /* 0x080ff0000000182c */
[----:B------:R-:W-:Y:S08]  /*191c0*/  HMMA.16816.F32 R76, R168, R28, R76 ;  /* 0x0000001ca84c723c */ /* 0x000ff0000000184c */
[-C--:B0-----:R-:W-:Y:S11]  /*191d0*/  HMMA.16816.F32 R140, R156, R30.reuse, R140 ;  /* 0x0000001e9c8c723c */ /* 0x081ff6000000188c */
[----:B------:R-:W-:Y:S05]  /*191e0*/  @!UPT UIADD3 URZ, URZ, URZ, URZ ;  /* 0x0000003f3f3ff290 */ /* 0x000fea000fffe03f */
[-C--:B-1----:R-:W-:Y:S08]  /*191f0*/  HMMA.16816.F32 R76, R176, R30.reuse, R76 ;  /* 0x0000001eb04c723c */ /* 0x082ff0000000184c */
[----:B--2---:R-:W-:Y:S01]  /*19200*/  HMMA.16816.F32 R44, R148, R30, R44 ;  /* 0x0000001e942c723c */ /* 0x004fe2000000182c */
[----:B------:R-:W2:Y:S04]  /*19210*/  LDL.LU R31, [R1+0x15c] ;  /* 0x00015c00011f7983 */ /* 0x000ea80000300800 */
[----:B------:R-:W3:Y:S04]  /*19220*/  LDL.LU R30, [R1+0x158] ;  /* 0x00015800011e7983 */ /* 0x000ee80000300800 */
[----:B------:R-:W4:Y:S04]  /*19230*/  LDL.LU R29, [R1+0x154] ;  /* 0x00015400011d7983 */ /* 0x000f280000300800 */
[----:B------:R-:W4:Y:S01]  /*19240*/  LDL.LU R28, [R1+0x144] ;  /* 0x00014400011c7983 */ /* 0x000f220000300800 */
        /* <DEDUP_REMOVED lines=8> */
[----:B------:R-:W-:Y:S01]  /*192d0*/  HMMA.16816.F32 R80, R168, R24, R80 ;  /* 0x00000018a850723c */ /* 0x000fe20000001850 */
[----:B--2---:R-:W-:-:S02]  /*192e0*/  FFMA R31, R226, R31, R3 ;  /* 0x0000001fe21f7223 */ /* 0x004fc40000000003 */
[----:B------:R-:W2:Y:S01]  /*192f0*/  LDL.LU R3, [R1+0x11cc] ;  /* 0x0011cc0001037983 */ /* 0x000ea20000300800 */
[----:B---3--:R-:W-:-:S03]  /*19300*/  FFMA R30, R225, R30, R223 ;  /* 0x0000001ee11e7223 */ /* 0x008fc600000000df */
[----:B------:R-:W3:Y:S01]  /*19310*/  LDL.LU R223, [R1+0x11c8] ;  /* 0x0011c80001df7983 */ /* 0x000ee20000300800 */
[----:B----4-:R-:W-:-:S03]  /*19320*/  FFMA R29, R224, R29, R6 ;  /* 0x0000001de01d7223 */ /* 0x010fc60000000006 */
[----:B------:R-:W-:Y:S04]  /*19330*/  STL [R1+0x15c], R31 ;  /* 0x00015c1f01007387 */ /* 0x000fe80000100800 */
[----:B------:R-:W4:Y:S01]  /*19340*/  LDL.LU R6, [R1+0x11c4] ;  /* 0x0011c40001067983 */ /* 0x000f220000300800 */
        /* <DEDUP_REMOVED lines=15> */
[C---:B------:R-:W-:Y:S08]  /*19440*/  HMMA.16816.F32 R152, R148.reuse, R38, R152 ;  /* 0x000000269498723c */ /* 0x040ff00000001898 */
[C---:B------:R-:W-:Y:S08]  /*19450*/  HMMA.16816.F32 R40, R148.reuse, R34, R40 ;  /* 0x000000229428723c */ /* 0x040ff00000001828 */
[C---:B------:R-:W-:Y:S08]  /*19460*/  HMMA.16816.F32 R48, R148.reuse, R26, R48 ;  /* 0x0000001a9430723c */ /* 0x040ff00000001830 */
[C---:B------:R-:W-:Y:S08]  /*19470*/  HMMA.16816.F32 R52, R148.reuse, R22, R52 ;  /* 0x000000169434723c */ /* 0x040ff00000001834 */
[C---:B------:R-:W-:Y:S08]  /*19480*/  HMMA.16816.F32 R56, R148.reuse, R18, R56 ;  /* 0x000000129438723c */ /* 0x040ff00000001838 */
[C---:B------:R-:W-:Y:S08]  /*19490*/  HMMA.16816.F32 R60, R148.reuse, R14, R60 ;  /* 0x0000000e943c723c */ /* 0x040ff0000000183c */
[----:B------:R-:W-:Y:S08]  /*194a0*/  HMMA.16816.F32 R64, R148, R10, R64 ;  /* 0x0000000a9440723c */ /* 0x000ff00000001840 */
[C---:B------:R-:W-:Y:S01]  /*194b0*/  HMMA.16816.F32 R80, R176.reuse, R26, R80 ;  /* 0x0000001ab050723c */ /* 0x040fe20000001850 */
[----:B------:R-:W0:Y:S07]  /*194c0*/  LDSM.16.M88.4 R24, [R228+0x33080] ;  /* 0x03308000e418783b */ /* 0x000e2e0000000200 */
[C---:B------:R-:W-:Y:S01]  /*194d0*/  HMMA.16816.F32 R92, R176.reuse, R14, R92 ;  /* 0x0000000eb05c723c */ /* 0x040fe2000000185c */
[----:B------:R-:W0:Y:S07]  /*194e0*/  LDSM.16.M88.4 R12, [R227+0x31080] ;  /* 0x03108000e30c783b */ /* 0x000e2e0000000200 */
[C---:B------:R-:W-:Y:S01]  /*194f0*/  HMMA.16816.F32 R88, R176.reuse, R18, R88 ;  /* 0x00000012b058723c */ /* 0x040fe20000001858 */
[----:B------:R-:W1:Y:S07]  /*19500*/  LDSM.16.M88.4 R16, [R227+0x32080] ;  /* 0x03208000e310783b */ /* 0x000e6e0000000200 */
[C---:B------:R-:W-:Y:S08]  /*19510*/  HMMA.16816.F32 R68, R176.reuse, R38, R68 ;  /* 0x00000026b044723c */ /* 0x040ff00000001844 */
[C---:B------:R-:W-:Y:S08]  /*19520*/  HMMA.16816.F32 R72, R176.reuse, R34, R72 ;  /* 0x00000022b048723c */ /* 0x040ff00000001848 */
[C---:B------:R-:W-:Y:S01]  /*19530*/  HMMA.16816.F32 R84, R176.reuse, R22, R84 ;  /* 0x00000016b054723c */ /* 0x040fe20000001854 */
[----:B------:R-:W-:Y:S01]  /*19540*/  IADD3 R28, R28, 0x80, RZ ;  /* 0x000000801c1c7810 */ /* 0x000fe20007ffe0ff */
[----:B------:R-:W-:Y:S06]  /*19550*/  LDSM.16.M88.4 R20, [R227+0x33080] ;  /* 0x03308000e314783b */ /* 0x000fec0000000200 */
[----:B------:R-:W-:Y:S08]  /*19560*/  HMMA.16816.F32 R96, R176, R10, R96 ;  /* 0x0000000ab060723c */ /* 0x000ff00000001860 */
[-C--:B0-----:R-:W-:Y:S08]  /*19570*/  HMMA.16816.F32 R132, R216, R168.reuse, R132 ;  /* 0x000000a8d884723c */ /* 0x081ff00000001884 */
        /* <DEDUP_REMOVED lines=8> */
[----:B------:R-:W-:Y:S04]  /*19600*/  STL [R1+0x144], R28 ;  /* 0x0001441c01007387 */ /* 0x000fe80000100800 */
[----:B------:R-:W0:Y:S03]  /*19610*/  LDSM.16.M88.4 R8, [R227+0x30080] ;  /* 0x03008000e308783b */ /* 0x000e260000000200 */
[C---:B------:R-:W-:Y:S01]  /*19620*/  HMMA.16816.F32 R68, R24.reuse, R168, R68 ;  /* 0x000000a81844723c */ /* 0x040fe20000001844 */
[----:B------:R-:W-:Y:S07]  /*19630*/  STL [R1+0x158], R30 ;  /* 0x0001581e01007387 */ /* 0x000fee0000100800 */
[C---:B------:R-:W-:Y:S08]  /*19640*/  HMMA.16816.F32 R72, R24.reuse, R208, R72 ;  /* 0x000000d01848723c */ /* 0x040ff00000001848 */
[C---:B------:R-:W-:Y:S08]  /*19650*/  HMMA.16816.F32 R76, R24.reuse, R204, R76 ;  /* 0x000000cc184c723c */ /* 0x040ff0000000184c */
[C---:B------:R-:W-:Y:S08]  /*19660*/  HMMA.16816.F32 R80, R24.reuse, R200, R80 ;  /* 0x000000c81850723c */ /* 0x040ff00000001850 */
[C---:B------:R-:W-:Y:S08]  /*19670*/  HMMA.16816.F32 R84, R24.reuse, R196, R84 ;  /* 0x000000c41854723c */ /* 0x040ff00000001854 */
[C---:B------:R-:W-:Y:S08]  /*19680*/  HMMA.16816.F32 R88, R24.reuse, R192, R88 ;  /* 0x000000c01858723c */ /* 0x040ff00000001858 */
[C---:B------:R-:W-:Y:S08]  /*19690*/  HMMA.16816.F32 R92, R24.reuse, R188, R92 ;  /* 0x000000bc185c723c */ /* 0x040ff0000000185c */
[----:B------:R-:W-:Y:S01]  /*196a0*/  HMMA.16816.F32 R96, R24, R184, R96 ;  /* 0x000000b81860723c */ /* 0x000fe20000001860 */
[----:B------:R-:W-:Y:S07]  /*196b0*/  STL [R1+0x154], R29 ;  /* 0x0001541d01007387 */ /* 0x000fee0000100800 */
[-C--:B------:R-:W-:Y:S08]  /*196c0*/  HMMA.16816.F32 R24, R12, R170.reuse, R132 ;  /* 0x000000aa0c18723c */ /* 0x080ff00000001884 */
[C---:B------:R-:W-:Y:S08]  /*196d0*/  HMMA.16816.F32 R152, R16.reuse, R170, R152 ;  /* 0x000000aa1098723c */ /* 0x040ff00000001898 */
[C---:B------:R-:W-:Y:S08]  /*196e0*/  HMMA.16816.F32 R40, R16.reuse, R210, R40 ;  /* 0x000000d21028723c */ /* 0x040ff00000001828 */
[C---:B------:R-:W-:Y:S08]  /*196f0*/  HMMA.16816.F32 R44, R16.reuse, R206, R44 ;  /* 0x000000ce102c723c */ /* 0x040ff0000000182c */
[C---:B------:R-:W-:Y:S08]  /*19700*/  HMMA.16816.F32 R48, R16.reuse, R202, R48 ;  /* 0x000000ca1030723c */ /* 0x040ff00000001830 */
[C---:B------:R-:W-:Y:S08]  /*19710*/  HMMA.16816.F32 R52, R16.reuse, R198, R52 ;  /* 0x000000c61034723c */ /* 0x040ff00000001834 */
[C---:B------:R-:W-:Y:S08]  /*19720*/  HMMA.16816.F32 R56, R16.reuse, R194, R56 ;  /* 0x000000c21038723c */ /* 0x040ff00000001838 */
[C---:B------:R-:W-:Y:S08]  /*19730*/  HMMA.16816.F32 R60, R16.reuse, R190, R60 ;  /* 0x000000be103c723c */ /* 0x040ff0000000183c */
[----:B------:R-:W-:Y:S07]  /*19740*/  HMMA.16816.F32 R132, R16, R186, R64 ;  /* 0x000000ba1084723c */ /* 0x000fee0000001840 */
[----:B------:R-:W-:-:S02]  /*19750*/  MOV R16, 0x80 ;  /* 0x0000008000107802 */ /* 0x000fc40000000f00 */
[----:B------:R-:W-:Y:S02]  /*19760*/  MOV R17, R251 ;  /* 0x000000fb00117202 */ /* 0x000fe40000000f00 */
[----:B------:R1:W5:Y:S01]  /*19770*/  LDL.LU R251, [R1+0x11c0] ;  /* 0x0011c00001fb7983 */ /* 0x0003620000300800 */
[C---:B------:R-:W-:Y:S02]  /*19780*/  IMAD R0, R16.reuse, c[0x0][0x1a4], R0 ;  /* 0x0000690010007a24 */ /* 0x040fe400078e0200 */
[----:B------:R-:W-:Y:S01]  /*19790*/  IMAD R4, R16, c[0x0][0x1b4], R4 ;  /* 0x00006d0010047a24 */ /* 0x000fe200078e0204 */
[----:B--2---:R-:W-:Y:S02]  /*197a0*/  MOV R16, R3 ;  /* 0x0000000300107202 */ /* 0x004fe40000000f00 */
[----:B------:R1:W5:Y:S04]  /*197b0*/  LDL.LU R3, [R1+0x11bc] ;  /* 0x0011bc0001037983 */ /* 0x0003680000300800 */
[----:B------:R3:W-:Y:S02]  /*197c0*/  STL [R1+0x124], R17 ;  /* 0x0001241101007387 */ /* 0x0007e40000100800 */
[----:B---3--:R-:W-:-:S02]  /*197d0*/  IMAD.MOV.U32 R17, RZ, RZ, R223 ;  /* 0x000000ffff117224 */ /* 0x008fc400078e00df */
[----:B------:R1:W5:Y:S04]  /*197e0*/  LDL.LU R223, [R1+0x11b8] ;  /* 0x0011b80001df7983 */ /* 0x0003680000300800 */
[----:B------:R4:W-:Y:S02]  /*197f0*/  STL [R1+0x128], R16 ;  /* 0x0001281001007387 */ /* 0x0009e40000100800 */
[----:B----4-:R-:W-:Y:S02]  /*19800*/  MOV R16, R6 ;  /* 0x0000000600107202 */ /* 0x010fe40000000f00 */
[----:B------:R1:W5:Y:S04]  /*19810*/  LDL.LU R6, [R1+0x11b4] ;  /* 0x0011b40001067983 */ /* 0x0003680000300800 */
[----:B------:R2:W-:Y:S02]  /*19820*/  STL [R1+0x12c], R17 ;  /* 0x00012c1101007387 */ /* 0x0005e40000100800 */
[----:B--2---:R-:W-:-:S02]  /*19830*/  MOV R17, R7 ;  /* 0x0000000700117202 */ /* 0x004fc40000000f00 */
[----:B------:R1:W5:Y:S04]  /*19840*/  LDL.LU R7, [R1+0x11b0] ;  /* 0x0011b00001077983 */ /* 0x0003680000300800 */
[----:B------:R2:W-:Y:S01]  /*19850*/  STL [R1+0x130], R16 ;  /* 0x0001301001007387 */ /* 0x0005e20000100800 */
[C---:B------:R-:W-:Y:S01]  /*19860*/  HMMA.16816.F32 R100, R172.reuse, R168, R100 ;  /* 0x000000a8ac64723c */ /* 0x040fe20000001864 */
[----:B--2---:R-:W-:Y:S02]  /*19870*/  MOV R16, R220 ;  /* 0x000000dc00107202 */ /* 0x004fe40000000f00 */
[----:B------:R1:W5:Y:S04]  /*19880*/  LDL.LU R220, [R1+0x11ac] ;  /* 0x0011ac0001dc7983 */ /* 0x0003680000300800 */
[----:B------:R2:W-:Y:S01]  /*19890*/  STL [R1+0x134], R17 ;  /* 0x0001341101007387 */ /* 0x0005e20000100800 */
[----:B------:R-:W-:Y:S01]  /*198a0*/  HMMA.16816.F32 R104, R172, R208, R104 ;  /* 0x000000d0ac68723c */ /* 0x000fe20000001868 */
[----:B--2---:R-:W-:-:S02]  /*198b0*/  IMAD.MOV.U32 R17, RZ, RZ, R221 ;  /* 0x000000ffff117224 */ /* 0x004fc400078e00dd */
[----:B------:R1:W5:Y:S05]  /*198c0*/  LDL.LU R221, [R1+0x11a8] ;  /* 0x0011a80001dd7983 */ /* 0x00036a0000300800 */
[C---:B------:R-:W-:Y:S01]  /*198d0*/  HMMA.16816.F32 R108, R172.reuse, R204, R108 ;  /* 0x000000ccac6c723c */ /* 0x040fe2000000186c */
[----:B------:R2:W-:Y:S07]  /*198e0*/  STL [R1+0x138], R16 ;  /* 0x0001381001007387 */ /* 0x0005ee0000100800 */
[----:B------:R-:W-:Y:S01]  /*198f0*/  HMMA.16816.F32 R112, R172, R200, R112 ;  /* 0x000000c8ac70723c */ /* 0x000fe20000001870 */
[----:B--2---:R-:W-:-:S02]  /*19900*/  MOV R16, R5 ;  /* 0x0000000500107202 */ /* 0x004fc40000000f00 */
[----:B------:R-:W2:Y:S05]  /*19910*/  S2R R5, SR_TID.X ;  /* 0x0000000000057919 */ /* 0x000eaa0000002100 */
[C---:B------:R-:W-:Y:S08]  /*19920*/  HMMA.16816.F32 R116, R172.reuse, R196, R116 ;  /* 0x000000c4ac74723c */ /* 0x040ff00000001874 */
[C---:B------:R-:W-:Y:S01]  /*19930*/  HMMA.16816.F32 R120, R172.reuse, R192, R120 ;  /* 0x000000c0ac78723c */ /* 0x040fe20000001878 */
[----:B------:R1:W-:Y:S07]  /*19940*/  STL [R1+0x13c], R17 ;  /* 0x00013c1101007387 */ /* 0x0003ee0000100800 */
[----:B------:R-:W-:Y:S08]  /*19950*/  HMMA.16816.F32 R124, R172, R188, R124 ;  /* 0x000000bcac7c723c */ /* 0x000ff0000000187c */
[C---:B------:R-:W-:Y:S08]  /*19960*/  HMMA.16816.F32 R136, R216.reuse, R208, R136 ;  /* 0x000000d0d888723c */ /* 0x040ff00000001888 */
[C---:B------:R-:W-:Y:S08]  /*19970*/  HMMA.16816.F32 R140, R216.reuse, R204, R140 ;  /* 0x000000ccd88c723c */ /* 0x040ff0000000188c */
[C---:B------:R-:W-:Y:S08]  /*19980*/  HMMA.16816.F32 R144, R216.reuse, R200, R144 ;  /* 0x000000c8d890723c */ /* 0x040ff00000001890 */
[C---:B------:R-:W-:Y:S08]  /*19990*/  HMMA.16816.F32 R164, R216.reuse, R196, R164 ;  /* 0x000000c4d8a4723c */ /* 0x040ff000000018a4 */
[C---:B------:R-:W-:Y:S08]  /*199a0*/  HMMA.16816.F32 R180, R216.reuse, R192, R180 ;  /* 0x000000c0d8b4723c */ /* 0x040ff000000018b4 */
[----:B------:R-:W-:Y:S01]  /*199b0*/  HMMA.16816.F32 R212, R216, R188, R212 ;  /* 0x000000bcd8d4723c */ /* 0x000fe200000018d4 */
[----:B------:R1:W-:Y:S07]  /*199c0*/  STL [R1+0x140], R16 ;  /* 0x0001401001007387 */ /* 0x0003ee0000100800 */
[-C--:B------:R-:W-:Y:S08]  /*199d0*/  HMMA.16816.F32 R128, R172, R184.reuse, R128 ;  /* 0x000000b8ac80723c */ /* 0x080ff00000001880 */
[----:B------:R-:W-:Y:S01]  /*199e0*/  HMMA.16816.F32 R160, R216, R184, R160 ;  /* 0x000000b8d8a0723c */ /* 0x000fe200000018a0 */
[----:B------:R-:W-:-:S02]  /*199f0*/  ISETP.GE.AND P2, PT, R28, c[0x0][0x1d0], PT ;  /* 0x000074001c007a0c */ /* 0x000fc40003f46270 */
[----:B--2---:R-:W-:-:S05]  /*19a00*/  LOP3.LUT R5, R5, 0xff, RZ, 0xc0, !PT ;  /* 0x000000ff05057812 */ /* 0x004fca00078ec0ff */
[----:B0-----:R-:W-:Y:S01]  /*19a10*/  HMMA.16816.F32 R100, R8, R170, R100 ;  /* 0x000000aa0864723c */ /* 0x001fe20000001864 */
[----:B------:R-:W-:-:S07]  /*19a20*/  SHF.L.U32 R5, R5, 0x1, RZ ;  /* 0x0000000105057819 */ /* 0x000fce00000006ff */
        /* <DEDUP_REMOVED lines=11> */
[----:B------:R-:W-:Y:S08]  /*19ae0*/  HMMA.16816.F32 R212, R12, R190, R212 ;  /* 0x000000be0cd4723c */ /* 0x000ff000000018d4 */
[-C--:B------:R-:W-:Y:S08]  /*19af0*/  HMMA.16816.F32 R8, R8, R186.reuse, R128 ;  /* 0x000000ba0808723c */ /* 0x080ff00000001880 */
        /* <DEDUP_REMOVED lines=9> */
[----:B-1----:R-:W-:Y:S01]  /*19b90*/  @P2 CALL.REL.NOINC `(.L_x_0) ;  /* 0x0000001000002944 */ /* 0x002fe20003c00000 */
[----:B------:R-:W-:Y:S06]  /*19ba0*/  BRA `(.L_x_1) ;  /* 0xffff06d000007947 */ /* 0x000fec000383ffff */
.L_x_0:
[----:B-1----:R-:W2:Y:S01]  /*19bb0*/  LDL.LU R131, [R1+0x154] ;  /* 0x0001540001837983 */ /* 0x002ea20000300800 */
[----:B------:R-:W-:-:S02]  /*19bc0*/  MOV R148, R26 ;  /* 0x0000001a00947202 */ /* 0x000fc40000000f00 */
[----:B------:R-:W-:Y:S01]  /*19bd0*/  MOV R168, R12 ;  /* 0x0000000c00a87202 */ /* 0x000fe20000000f00 */
[----:B------:R-:W3:Y:S01]  /*19be0*/  LDL.LU R130, [R1+0x15c] ;  /* 0x00015c0001827983 */ /* 0x000ee20000300800 */
[----:B------:R-:W-:Y:S02]  /*19bf0*/  MOV R26, R136 ;  /* 0x00000088001a7202 */ /* 0x000fe40000000f00 */
[----:B------:R-:W-:Y:S01]  /*19c00*/  MOV R12, R50 ;  /* 0x00000032000c7202 */ /* 0x000fe20000000f00 */
[----:B------:R-:W4:Y:S01]  /*19c10*/  LDL.LU R129, [R1+0x158] ;  /* 0x0001580001817983 */ /* 0x000f220000300800 */
[----:B------:R-:W-:Y:S01]  /*19c20*/  MOV R136, R54 ;  /* 0x0000003600887202 */ /* 0x000fe20000000f00 */
[----:B------:R-:W-:Y:S01]  /*19c30*/  IMAD.MOV.U32 R170, RZ, RZ, R15 ;  /* 0x000000ffffaa7224 */ /* 0x000fe200078e000f */
[----:B------:R-:W-:Y:S01]  /*19c40*/  MOV R157, R153 ;  /* 0x00000099009d7202 */ /* 0x000fe20000000f00 */
[----:B------:R-:W2:Y:S01]  /*19c50*/  LDL.LU R50, [R1+0x150] ;  /* 0x0001500001327983 */ /* 0x000ea20000300800 */
[----:B------:R-:W-:Y:S01]  /*19c60*/  MOV R153, R63 ;  /* 0x0000003f00997202 */ /* 0x000fe20000000f00 */
[----:B------:R-:W-:Y:S01]  /*19c70*/  IMAD.MOV.U32 R149, RZ, RZ, R126 ;  /* 0x000000ffff957224 */ /* 0x000fe200078e007e */
[----:B------:R-:W-:Y:S01]  /*19c80*/  MOV R172, R14 ;  /* 0x0000000e00ac7202 */ /* 0x000fe20000000f00 */
[----:B------:R-:W2:Y:S01]  /*19c90*/  LDL.LU R54, [R1+0x14c] ;  /* 0x00014c0001367983 */ /* 0x000ea20000300800 */
[----:B------:R-:W-:Y:S01]  /*19ca0*/  MOV R19, R103 ;  /* 0x0000006700137202 */ /* 0x000fe20000000f00 */
[----:B------:R-:W-:Y:S01]  /*19cb0*/  IMAD.MOV.U32 R156, RZ, RZ, R138 ;  /* 0x000000ffff9c7224 */ /* 0x000fe200078e008a */
[----:B------:R-:W-:Y:S01]  /*19cc0*/  MOV R169, R13 ;  /* 0x0000000d00a97202 */ /* 0x000fe20000000f00 */
[----:B------:R-:W3:Y:S04]  /*19cd0*/  LDL.LU R63, [R1+0x148] ;  /* 0x00014800013f7983 */ /* 0x000ee80000300800 */
[----:B------:R-:W0:Y:S04]  /*19ce0*/  S2R R128, SR_TID.X ;  /* 0x0000000000807919 */ /* 0x000e280000002100 */
[----:B------:R-:W1:Y:S04]  /*19cf0*/  S2R R246, SR_CTAID.X ;  /* 0x0000000000f67919 */ /* 0x000e680000002500 */
[----:B------:R-:W1:Y:S01]  /*19d00*/  S2R R250, SR_CTAID.Y ;  /* 0x0000000000fa7919 */ /* 0x000e620000002600 */
[----:B------:R-:W-:Y:S01]  /*19d10*/  IMAD.MOV.U32 R126, RZ, RZ, R96 ;  /* 0x000000ffff7e7224 */ /* 0x000fe200078e0060 */
[----:B------:R-:W-:Y:S01]  /*19d20*/  MOV R138, R42 ;  /* 0x0000002a008a7202 */ /* 0x000fe20000000f00 */
[----:B------:R-:W-:Y:S01]  /*19d30*/  IMAD.MOV.U32 R13, RZ, RZ, R58 ;  /* 0x000000ffff0d7224 */ /* 0x000fe200078e003a */
[----:B------:R-:W4:Y:S01]  /*19d40*/  LDL.LU R173, [R1+0x164] ;  /* 0x0001640001ad7983 */ /* 0x000f220000300800 */
[----:B-----5:R-:W-:Y:S01]  /*19d50*/  MOV R6, R100 ;  /* 0x0000006400067202 */ /* 0x020fe20000000f00 */
[----:B------:R-:W-:Y:S01]  /*19d60*/  IMAD.MOV.U32 R17, RZ, RZ, R102 ;  /* 0x000000ffff117224 */ /* 0x000fe200078e0066 */
[----:B------:R-:W-:Y:S01]  /*19d70*/  MOV R7, R101 ;  /* 0x0000006500077202 */ /* 0x000fe20000000f00 */
[----:B------:R-:W4:Y:S01]  /*19d80*/  LDL.LU R161, [R1+0x160] ;  /* 0x0001600001a17983 */ /* 0x000f220000300800 */
[----:B------:R-:W-:Y:S01]  /*19d90*/  MOV R243, 0x3dc6b27f ;  /* 0x3dc6b27f00f37802 */ /* 0x000fe20000000f00 */
[----:B------:R-:W-:Y:S01]  /*19da0*/  IMAD.MOV.U32 R20, RZ, RZ, R106 ;  /* 0x000000ffff147224 */ /* 0x000fe200078e006a */
[----:B------:R-:W-:Y:S01]  /*19db0*/  MOV R18, R105 ;  /* 0x0000006900127202 */ /* 0x000fe20000000f00 */
[----:B------:R-:W-:Y:S01]  /*19dc0*/  IMAD.MOV.U32 R29, RZ, RZ, R110 ;  /* 0x000000ffff1d7224 */ /* 0x000fe200078e006e */
[----:B------:R-:W-:Y:S01]  /*19dd0*/  MOV R23, R107 ;  /* 0x0000006b00177202 */ /* 0x000fe20000000f00 */
[----:B------:R-:W-:Y:S01]  /*19de0*/  IMAD.MOV.U32 R32, RZ, RZ, R114 ;  /* 0x000000ffff207224 */ /* 0x000fe200078e0072 */
[----:B------:R-:W-:Y:S01]  /*19df0*/  MOV R16, R104 ;  /* 0x0000006800107202 */ /* 0x000fe20000000f00 */
[----:B------:R-:W-:Y:S01]  /*19e00*/  IMAD.MOV.U32 R36, RZ, RZ, R118 ;  /* 0x000000ffff247224 */ /* 0x000fe200078e0076 */
[----:B0-----:R-:W-:Y:S01]  /*19e10*/  LOP3.LUT R248, R128, 0x3f, RZ, 0xc0, !PT ;  /* 0x0000003f80f87812 */ /* 0x001fe200078ec0ff */
[----:B------:R-:W-:Y:S01]  /*19e20*/  IMAD.MOV.U32 R64, RZ, RZ, R122 ;  /* 0x000000ffff407224 */ /* 0x000fe200078e007a */
[----:B------:R-:W-:-:S02]  /*19e30*/  MOV R37, R120 ;  /* 0x0000007800257202 */ /* 0x000fc40000000f00 */
[----:B------:R-:W-:Y:S02]  /*19e40*/  MOV R171, R152 ;  /* 0x0000009800ab7202 */ /* 0x000fe40000000f00 */
[----:B------:R-:W-:Y:S01]  /*19e50*/  MOV R31, R111 ;  /* 0x0000006f001f7202 */ /* 0x000fe20000000f00 */
[----:B-1----:R-:W-:Y:S01]  /*19e60*/  IMAD R0, R250, c[0x0][0x1c0], RZ ;  /* 0x00007000fa007a24 */ /* 0x002fe200078e02ff */
[----:B------:R-:W-:Y:S01]  /*19e70*/  LEA R246, R246, R248, 0x6 ;  /* 0x000000f8f6f67211 */ /* 0x000fe200078e30ff */
[----:B------:R-:W-:Y:S01]  /*19e80*/  IMAD.MOV.U32 R106, RZ, RZ, R98 ;  /* 0x000000ffff6a7224 */ /* 0x000fe200078e0062 */
[----:B------:R-:W0:Y:S01]  /*19e90*/  S2R R175, SR_TID.X ;  /* 0x0000000000af7919 */ /* 0x000e220000002100 */
[----:B------:R-:W-:Y:S01]  /*19ea0*/  IMAD.SHL.U32 R2, R0, 0x2, RZ ;  /* 0x0000000200027824 */ /* 0x000fe200078e00ff */
[----:B------:R-:W-:Y:S01]  /*19eb0*/  MOV R35, R115 ;  /* 0x0000007300237202 */ /* 0x000fe20000000f00 */
[----:B------:R-:W-:Y:S01]  /*19ec0*/  IMAD R3, R246, c[0x0][0x1c4], RZ ;  /* 0x00007100f6037a24 */ /* 0x000fe200078e02ff */
[----:B------:R-:W-:Y:S01]  /*19ed0*/  MOV R39, R119 ;  /* 0x0000007700277202 */ /* 0x000fe20000000f00 */
[----:B------:R-:W-:Y:S01]  /*19ee0*/  IMAD.HI R0, R0, 0x2, RZ ;  /* 0x0000000200007827 */ /* 0x000fe200078e02ff */
[----:B------:R-:W-:Y:S01]  /*19ef0*/  MOV R67, R123 ;  /* 0x0000007b00437202 */ /* 0x000fe20000000f00 */
[----:B------:R-:W4:Y:S01]  /*19f00*/  LDL.LU R251, [R1+0x4] ;  /* 0x0000040001fb7983 */ /* 0x000f220000300800 */
[C---:B------:R-:W-:Y:S01]  /*19f10*/  SHF.L.U32 R5, R3.reuse, 0x1, RZ ;  /* 0x0000000103057819 */ /* 0x040fe200000006ff */
[----:B------:R-:W-:Y:S01]  /*19f20*/  IMAD.HI R3, R3, 0x2, RZ ;  /* 0x0000000203037827 */ /* 0x000fe200078e02ff */
[----:B------:R-:W-:Y:S01]  /*19f30*/  MOV R104, R99 ;  /* 0x0000006300687202 */ /* 0x000fe20000000f00 */
[----:B------:R-:W4:Y:S01]  /*19f40*/  LDL.LU R252, [R1] ;  /* 0x0000000001fc7983 */ /* 0x000f220000300800 */
[----:B------:R-:W-:Y:S01]  /*19f50*/  IADD3 R2, P0, P1, R5, c[0x0][0x178], R2 ;  /* 0x00005e0005027a10 */ /* 0x000fe2000791e002 */
[----:B------:R-:W-:Y:S01]  /*19f60*/  IMAD.MOV.U32 R152, RZ, RZ, R43 ;  /* 0x000000ffff987224 */ /* 0x000fe200078e002b */
[----:B------:R-:W-:-:S02]  /*19f70*/  MOV R43, R55 ;  /* 0x00000037002b7202 */ /* 0x000fc40000000f00 */
[----:B------:R-:W-:Y:S02]  /*19f80*/  IADD3.X R0, R3, c[0x0][0x17c], R0, P0, P1 ;  /* 0x00005f0003007a10 */ /* 0x000fe400007e2400 */
[----:B------:R-:W-:Y:S02]  /*19f90*/  MOV R55, R132 ;  /* 0x0000008400377202 */ /* 0x000fe40000000f00 */
[----:B------:R-:W-:Y:S02]  /*19fa0*/  MOV R151, R127 ;  /* 0x0000007f00977202 */ /* 0x000fe40000000f00 */
[----:B------:R-:W-:Y:S02]  /*19fb0*/  MOV R38, R121 ;  /* 0x0000007900267202 */ /* 0x000fe40000000f00 */
[----:B------:R-:W-:Y:S02]  /*19fc0*/  MOV R21, R108 ;  /* 0x0000006c00157202 */ /* 0x000fe40000000f00 */
[----:B------:R-:W-:-:S02]  /*19fd0*/  MOV R22, R109 ;  /* 0x0000006d00167202 */ /* 0x000fc40000000f00 */
[----:B------:R-:W-:Y:S02]  /*19fe0*/  MOV R28, R112 ;  /* 0x00000070001c7202 */ /* 0x000fe40000000f00 */
[----:B------:R-:W-:Y:S02]  /*19ff0*/  MOV R30, R113 ;  /* 0x00000071001e7202 */ /* 0x000fe40000000f00 */
[----:B------:R-:W-:Y:S02]  /*1a000*/  MOV R33, R116 ;  /* 0x0000007400217202 */ /* 0x000fe40000000f00 */
[----:B------:R-:W-:Y:S02]  /*1a010*/  MOV R34, R117 ;  /* 0x0000007500227202 */ /* 0x000fe40000000f00 */
[----:B------:R-:W-:Y:S02]  /*1a020*/  MOV R65, R124 ;  /* 0x0000007c00417202 */ /* 0x000fe40000000f00 */
[----:B------:R-:W-:Y:S01]  /*1a030*/  MOV R66, R125 ;  /* 0x0000007d00427202 */ /* 0x000fe20000000f00 */
[----:B------:R-:W-:Y:S01]  /*1a040*/  BAR.SYNC.DEFER_BLOCKING 0x0 ;  /* 0x0000000000007b1d */ /* 0x000fe20000010000 */
[C---:B--2---:R-:W-:Y:S01]  /*1a050*/  FMUL R5, R54.reuse, 8388608 ;  /* 0x4b00000036057820 */ /* 0x044fe20000400000 */
[----:B------:R-:W-:Y:S01]  /*1a060*/  FSETP.GEU.AND P1, PT, R54, 1.175494350822287508e-38, PT ;  /* 0x008000003600780b */ /* 0x000fe20003f2e000 */
[C---:B------:R-:W-:Y:S01]  /*1a070*/  FMUL R3, R50.reuse, 8388608 ;  /* 0x4b00000032037820 */ /* 0x040fe20000400000 */
[----:B------:R-:W-:-:S02]  /*1a080*/  FSETP.GEU.AND P0, PT, R50, 1.175494350822287508e-38, PT ;  /* 0x008000003200780b */ /* 0x000fc40003f0e000 */
[----:B------:R-:W-:Y:S01]  /*1a090*/  FSEL R4, R5, R54, !P1 ;  /* 0x0000003605047208 */ /* 0x000fe20004800000 */
[C---:B---3--:R-:W-:Y:S01]  /*1a0a0*/  FMUL R14, R63.reuse, 8388608 ;  /* 0x4b0000003f0e7820 */ /* 0x048fe20000400000 */
[----:B------:R-:W-:Y:S02]  /*1a0b0*/  FSETP.GEU.AND P2, PT, R63, 1.175494350822287508e-38, PT ;  /* 0x008000003f00780b */ /* 0x000fe40003f4e000 */
[----:B------:R-:W-:Y:S02]  /*1a0c0*/  IADD3 R15, R4, -0x3f3504f3, RZ ;  /* 0xc0cafb0d040f7810 */ /* 0x000fe40007ffe0ff */
[----:B------:R-:W-:Y:S02]  /*1a0d0*/  FSEL R3, R3, R50, !P0 ;  /* 0x0000003203037208 */ /* 0x000fe40004000000 */
[----:B------:R-:W-:Y:S02]  /*1a0e0*/  LOP3.LUT R103, R15, 0xff800000, RZ, 0xc0, !PT ;  /* 0xff8000000f677812 */ /* 0x000fe400078ec0ff */
[----:B------:R-:W-:-:S02]  /*1a0f0*/  FSEL R5, R14, R63, !P2 ;  /* 0x0000003f0e057208 */ /* 0x000fc40005000000 */
[----:B------:R-:W-:Y:S02]  /*1a100*/  IADD3 R14, R3, -0x3f3504f3, RZ ;  /* 0xc0cafb0d030e7810 */ /* 0x000fe40007ffe0ff */
[----:B------:R-:W-:Y:S02]  /*1a110*/  IADD3 R96, R4, -R103, RZ ;  /* 0x8000006704607210 */ /* 0x000fe40007ffe0ff */
[----:B------:R-:W-:Y:S02]  /*1a120*/  IADD3 R58, R5, -0x3f3504f3, RZ ;  /* 0xc0cafb0d053a7810 */ /* 0x000fe40007ffe0ff */
[----:B------:R-:W-:Y:S01]  /*1a130*/  LOP3.LUT R42, R14, 0xff800000, RZ, 0xc0, !PT ;  /* 0xff8000000e2a7812 */ /* 0x000fe200078ec0ff */
[----:B------:R-:W-:Y:S01]  /*1a140*/  FADD R96, R96, -1 ;  /* 0xbf80000060607421 */ /* 0x000fe20000000000 */
[----:B------:R-:W-:Y:S02]  /*1a150*/  LOP3.LUT R100, R58, 0xff800000, RZ, 0xc0, !PT ;  /* 0xff8000003a647812 */ /* 0x000fe400078ec0ff */
[----:B------:R-:W-:Y:S01]  /*1a160*/  IADD3 R14, R3, -R42, RZ ;  /* 0x8000002a030e7210 */ /* 0x000fe20007ffe0ff */
[----:B------:R-:W-:Y:S01]  /*1a170*/  FFMA.FTZ R105, R96, R243, -0.16845393180847167969 ;  /* 0xbe2c7f3060697423 */ /* 0x000fe200000100f3 */
[----:B------:R-:W-:-:S03]  /*1a180*/  IADD3 R101, R5, -R100, RZ ;  /* 0x8000006405657210 */ /* 0x000fc60007ffe0ff */
[----:B------:R-:W-:Y:S02]  /*1a190*/  FADD R58, R14, -1 ;  /* 0xbf8000000e3a7421 */ /* 0x000fe40000000000 */
[----:B------:R-:W-:Y:S02]  /*1a1a0*/  FFMA.FTZ R105, R96, R105, 0.1716887056827545166 ;  /* 0x3e2fcf2a60697423 */ /* 0x000fe40000010069 */
[----:B------:R-:W-:Y:S02]  /*1a1b0*/  FADD R102, R101, -1 ;  /* 0xbf80000065667421 */ /* 0x000fe40000000000 */
[----:B------:R-:W-:Y:S02]  /*1a1c0*/  FFMA.FTZ R101, R58, R243, -0.16845393180847167969 ;  /* 0xbe2c7f303a657423 */ /* 0x000fe400000100f3 */
[----:B------:R-:W-:Y:S02]  /*1a1d0*/  FFMA.FTZ R105, R96, R105, -0.17900948226451873779 ;  /* 0xbe374e4360697423 */ /* 0x000fe40000010069 */
[----:B------:R-:W-:-:S02]  /*1a1e0*/  FFMA.FTZ R101, R58, R101, 0.1716887056827545166 ;  /* 0x3e2fcf2a3a657423 */ /* 0x000fc40000010065 */
[----:B------:R-:W-:Y:S02]  /*1a1f0*/  FFMA.FTZ R105, R96, R105, 0.20512372255325317383 ;  /* 0x3e520bf460697423 */ /* 0x000fe40000010069 */
[----:B------:R-:W-:Y:S02]  /*1a200*/  FFMA.FTZ R107, R102, R243, -0.16845393180847167969 ;  /* 0xbe2c7f30666b7423 */ /* 0x000fe400000100f3 */
[----:B------:R-:W-:Y:S02]  /*1a210*/  FFMA.FTZ R101, R58, R101, -0.17900948226451873779 ;  /* 0xbe374e433a657423 */ /* 0x000fe40000010065 */
[----:B------:R-:W-:Y:S02]  /*1a220*/  FFMA.FTZ R105, R96, R105, -0.24046532809734344482 ;  /* 0xbe763c8b60697423 */ /* 0x000fe40000010069 */
[----:B------:R-:W-:Y:S02]  /*1a230*/  FFMA.FTZ R107, R102, R107, 0.1716887056827545166 ;  /* 0x3e2fcf2a666b7423 */ /* 0x000fe4000001006b */
[----:B------:R-:W-:-:S02]  /*1a240*/  FFMA.FTZ R101, R58, R101, 0.20512372255325317383 ;  /* 0x3e520bf43a657423 */ /* 0x000fc40000010065 */
[----:B------:R-:W-:Y:S01]  /*1a250*/  FFMA.FTZ R105, R96, R105, 0.28857114911079406738 ;  /* 0x3e93bf9960697423 */ /* 0x000fe20000010069 */
[----:B------:R-:W1:Y:S01]  /*1a260*/  I2F R15, R42 ;  /* 0x0000002a000f7306 */ /* 0x000e620000201400 */
[----:B------:R-:W-:Y:S02]  /*1a270*/  FFMA.FTZ R107, R102, R107, -0.17900948226451873779 ;  /* 0xbe374e43666b7423 */ /* 0x000fe4000001006b */
[----:B------:R-:W-:Y:S02]  /*1a280*/  FFMA.FTZ R101, R58, R101, -0.24046532809734344482 ;  /* 0xbe763c8b3a657423 */ /* 0x000fe40000010065 */
[----:B------:R-:W-:Y:S02]  /*1a290*/  FFMA.FTZ R105, R96, R105, -0.36067417263984680176 ;  /* 0xbeb8aa4960697423 */ /* 0x000fe40000010069 */
[----:B------:R-:W-:Y:S02]  /*1a2a0*/  FFMA.FTZ R107, R102, R107, 0.20512372255325317383 ;  /* 0x3e520bf4666b7423 */ /* 0x000fe4000001006b */
[----:B------:R-:W-:Y:S01]  /*1a2b0*/  FFMA.FTZ R101, R58, R101, 0.28857114911079406738 ;  /* 0x3e93bf993a657423 */ /* 0x000fe20000010065 */
[----:B------:R-:W2:Y:S01]  /*1a2c0*/  I2F R42, R103 ;  /* 0x00000067002a7306 */ /* 0x000ea20000201400 */
[----:B------:R-:W-:-:S02]  /*1a2d0*/  FFMA.FTZ R105, R96, R105, 0.48089820146560668945 ;  /* 0x3ef6384a60697423 */ /* 0x000fc40000010069 */
[----:B------:R-:W-:Y:S02]  /*1a2e0*/  FFMA.FTZ R107, R102, R107, -0.24046532809734344482 ;  /* 0xbe763c8b666b7423 */ /* 0x000fe4000001006b */
[----:B------:R-:W-:Y:S01]  /*1a2f0*/  FFMA.FTZ R101, R58, R101, -0.36067417263984680176 ;  /* 0xbeb8aa493a657423 */ /* 0x000fe20000010065 */
[----:B------:R-:W-:Y:S01]  /*1a300*/  FSEL R14, RZ, -23, P0 ;  /* 0xc1b80000ff0e7808 */ /* 0x000fe20000000000 */
[----:B------:R-:W-:Y:S02]  /*1a310*/  FFMA.FTZ R105, R96, R105, -0.72134751081466674805 ;  /* 0xbf38aa3b60697423 */ /* 0x000fe40000010069 */
[----:B------:R-:W-:Y:S02]  /*1a320*/  FFMA.FTZ R107, R102, R107, 0.28857114911079406738 ;  /* 0x3e93bf99666b7423 */ /* 0x000fe4000001006b */
[----:B------:R-:W-:Y:S02]  /*1a330*/  FFMA.FTZ R101, R58, R101, 0.48089820146560668945 ;  /* 0x3ef6384a3a657423 */ /* 0x000fe40000010065 */
[----:B------:R-:W-:-:S02]  /*1a340*/  FMUL R105, R96, R105 ;  /* 0x0000006960697220 */ /* 0x000fc40000400000 */
[----:B------:R-:W-:Y:S02]  /*1a350*/  FFMA.FTZ R107, R102, R107, -0.36067417263984680176 ;  /* 0xbeb8aa49666b7423 */ /* 0x000fe4000001006b */
[----:B-1----:R-:W-:Y:S01]  /*1a360*/  FFMA.FTZ R14, R15, 1.1920928955078125e-07, R14 ;  /* 0x340000000f0e7823 */ /* 0x002fe2000001000e */
[----:B------:R-:W-:Y:S01]  /*1a370*/  FSEL R15, RZ, -23, P1 ;  /* 0xc1b80000ff0f7808 */ /* 0x000fe20000800000 */
[----:B------:R-:W-:Y:S01]  /*1a380*/  FFMA.FTZ R101, R58, R101, -0.72134751081466674805 ;  /* 0xbf38aa3b3a657423 */ /* 0x000fe20000010065 */
[----:B------:R-:W1:Y:S01]  /*1a390*/  I2F R99, R100 ;  /* 0x0000006400637306 */ /* 0x000e620000201400 */
[----:B------:R-:W-:Y:S01]  /*1a3a0*/  FMUL R105, R96, R105 ;  /* 0x0000006960697220 */ /* 0x000fe20000400000 */
[----:B------:R-:W-:Y:S01]  /*1a3b0*/  ISETP.GE.U32.AND P0, PT, R3, 0x7f800000, PT ;  /* 0x7f8000000300780c */ /* 0x000fe20003f06070 */
[----:B------:R-:W-:Y:S02]  /*1a3c0*/  FFMA.FTZ R107, R102, R107, 0.48089820146560668945 ;  /* 0x3ef6384a666b7423 */ /* 0x000fe4000001006b */
[----:B------:R-:W-:-:S02]  /*1a3d0*/  FMUL R101, R58, R101 ;  /* 0x000000653a657220 */ /* 0x000fc40000400000 */
[----:B--2---:R-:W-:Y:S02]  /*1a3e0*/  FFMA.FTZ R15, R42, 1.1920928955078125e-07, R15 ;  /* 0x340000002a0f7823 */ /* 0x004fe4000001000f */
[----:B------:R-:W-:Y:S02]  /*1a3f0*/  FFMA.FTZ R96, R96, 1.4426950216293334961, R105 ;  /* 0x3fb8aa3b60607823 */ /* 0x000fe40000010069 */
[----:B------:R-:W-:Y:S02]  /*1a400*/  FFMA.FTZ R107, R102, R107, -0.72134751081466674805 ;  /* 0xbf38aa3b666b7423 */ /* 0x000fe4000001006b */
[----:B------:R-:W-:Y:S02]  /*1a410*/  FMUL R101, R58, R101 ;  /* 0x000000653a657220 */ /* 0x000fe40000400000 */
[----:B------:R-:W-:Y:S01]  /*1a420*/  FADD R240, R15, R96 ;  /* 0x000000600ff07221 */ /* 0x000fe20000000000 */
[----:B------:R-:W-:Y:S01]  /*1a430*/  MOV R96, R131 ;  /* 0x0000008300607202 */ /* 0x000fe20000000f00 */
[----:B------:R-:W-:-:S02]  /*1a440*/  FMUL R107, R102, R107 ;  /* 0x0000006b666b7220 */ /* 0x000fc40000400000 */
[----:B------:R-:W-:Y:S01]  /*1a450*/  FFMA.FTZ R101, R58, 1.4426950216293334961, R101 ;  /* 0x3fb8aa3b3a657823 */ /* 0x000fe20000010065 */
[----:B------:R-:W-:Y:S01]  /*1a460*/  FSEL R98, RZ, -23, P2 ;  /* 0xc1b80000ff627808 */ /* 0x000fe20001000000 */
[----:B------:R-:W-:Y:S01]  /*1a470*/  FMUL R107, R102, R107 ;  /* 0x0000006b666b7220 */ /* 0x000fe20000400000 */
[----:B------:R-:W-:Y:S01]  /*1a480*/  FSETP.GT.AND P5, PT, |R96|, 8.50705917302346158658e+37, PT ;  /* 0x7e8000006000780b */ /* 0x000fe20003fa4200 */
[----:B------:R-:W-:Y:S01]  /*1a490*/  FADD R241, R14, R101 ;  /* 0x000000650ef17221 */ /* 0x000fe20000000000 */
[----:B------:R-:W-:Y:S01]  /*1a4a0*/  @P0 MOV R14, 0x7f800000 ;  /* 0x7f800000000e0802 */ /* 0x000fe20000000f00 */
[----:B-1----:R-:W-:Y:S01]  /*1a4b0*/  FFMA.FTZ R98, R99, 1.1920928955078125e-07, R98 ;  /* 0x3400000063627823 */ /* 0x002fe20000010062 */
[----:B------:R-:W-:Y:S01]  /*1a4c0*/  ISETP.GE.U32.AND P1, PT, R4, 0x7f800000, PT ;  /* 0x7f8000000400780c */ /* 0x000fe20003f26070 */
[----:B------:R-:W-:Y:S01]  /*1a4d0*/  FFMA.FTZ R107, R102, 1.4426950216293334961, R107 ;  /* 0x3fb8aa3b666b7823 */ /* 0x000fe2000001006b */
[C---:B------:R-:W-:Y:S01]  /*1a4e0*/  FSETP.GEU.AND P6, PT, |R96|.reuse, 1.175494350822287508e-38, PT ;  /* 0x008000006000780b */ /* 0x040fe20003fce200 */
[----:B------:R-:W-:Y:S01]  /*1a4f0*/  @P0 FFMA.FTZ R241, R3, R14, +INF ;  /* 0x7f80000003f10423 */ /* 0x000fe2000001000e */
[C---:B------:R-:W-:Y:S01]  /*1a500*/  FSETP.GEU.AND P0, PT, R96.reuse, 1.175494350822287508e-38, PT ;  /* 0x008000006000780b */ /* 0x040fe20003f0e000 */
[----:B------:R-:W-:-:S02]  /*1a510*/  FMUL R235, R96, 8388608 ;  /* 0x4b00000060eb7820 */ /* 0x000fc40000400000 */
[----:B------:R-:W-:Y:S02]  /*1a520*/  FADD R239, R98, R107 ;  /* 0x0000006b62ef7221 */ /* 0x000fe40000000000 */
[----:B----4-:R-:W-:Y:S01]  /*1a530*/  IMAD.MOV.U32 R107, RZ, RZ, R129 ;  /* 0x000000ffff6b7224 */ /* 0x010fe200078e0081 */
[----:B------:R-:W-:Y:S01]  /*1a540*/  FSEL R235, R235, R96, !P0 ;  /* 0x00000060ebeb7208 */ /* 0x000fe20004000000 */
[----:B------:R-:W-:Y:S02]  /*1a550*/  @P5 FMUL R104, R104, 0.25 ;  /* 0x3e80000068685820 */ /* 0x000fe40000400000 */
[----:B------:R-:W-:Y:S02]  /*1a560*/  @P5 FMUL R106, R106, 0.25 ;  /* 0x3e8000006a6a5820 */ /* 0x000fe40000400000 */
[----:B------:R-:W-:Y:S02]  /*1a570*/  @P5 FMUL R95, R95, 0.25 ;  /* 0x3e8000005f5f5820 */ /* 0x000fe40000400000 */
[----:B------:R-:W-:-:S02]  /*1a580*/  @P5 FMUL R94, R94, 0.25 ;  /* 0x3e8000005e5e5820 */ /* 0x000fc40000400000 */
[----:B------:R-:W-:Y:S02]  /*1a590*/  @P5 FMUL R91, R91, 0.25 ;  /* 0x3e8000005b5b5820 */ /* 0x000fe40000400000 */
[----:B------:R-:W-:Y:S02]  /*1a5a0*/  @P5 FMUL R90, R90, 0.25 ;  /* 0x3e8000005a5a5820 */ /* 0x000fe40000400000 */
        /* <DEDUP_REMOVED lines=10> */
[----:B------:R-:W-:Y:S01]  /*1a650*/  @P5 FMUL R70, R70, 0.25 ;  /* 0x3e80000046465820 */ /* 0x000fe20000400000 */
[----:B------:R-:W-:Y:S01]  /*1a660*/  FSETP.GT.AND P5, PT, |R107|, 8.50705917302346158658e+37, PT ;  /* 0x7e8000006b00780b */ /* 0x000fe20003fa4200 */
[----:B------:R-:W-:Y:S01]  /*1a670*/  @!P6 FMUL R104, R104, 16777216 ;  /* 0x4b8000006868e820 */ /* 0x000fe20000400000 */
[----:B------:R-:W-:Y:S01]  /*1a680*/  @P1 MOV R15, 0x7f800000 ;  /* 0x7f800000000f1802 */ /* 0x000fe20000000f00 */
[----:B------:R-:W-:Y:S01]  /*1a690*/  @!P6 FMUL R106, R106, 16777216 ;  /* 0x4b8000006a6ae820 */ /* 0x000fe20000400000 */
[----:B------:R-:W-:Y:S01]  /*1a6a0*/  ISETP.GE.U32.AND P2, PT, R5, 0x7f800000, PT ;  /* 0x7f8000000500780c */ /* 0x000fe20003f46070 */
[----:B------:R-:W-:Y:S02]  /*1a6b0*/  @!P6 FMUL R95, R95, 16777216 ;  /* 0x4b8000005f5fe820 */ /* 0x000fe40000400000 */
[----:B------:R-:W-:Y:S02]  /*1a6c0*/  @!P6 FMUL R94, R94, 16777216 ;  /* 0x4b8000005e5ee820 */ /* 0x000fe40000400000 */
[----:B------:R-:W-:-:S02]  /*1a6d0*/  @!P6 FMUL R91, R91, 16777216 ;  /* 0x4b8000005b5be820 */ /* 0x000fc40000400000 */
[----:B------:R-:W-:Y:S02]  /*1a6e0*/  @!P6 FMUL R90, R90, 16777216 ;  /* 0x4b8000005a5ae820 */ /* 0x000fe40000400000 */
[----:B------:R-:W-:Y:S02]  /*1a6f0*/  @!P6 FMUL R87, R87, 16777216 ;  /* 0x4b8000005757e820 */ /* 0x000fe40000400000 */
[----:B------:R-:W-:Y:S02]  /*1a700*/  @!P6 FMUL R86, R86, 16777216 ;  /* 0x4b8000005656e820 */ /* 0x000fe40000400000 */
        /* <DEDUP_REMOVED lines=8> */
[----:B------:R-:W-:Y:S01]  /*1a790*/  @!P6 FMUL R70, R70, 16777216 ;  /* 0x4b8000004646e820 */ /* 0x000fe20000400000 */
[C---:B------:R-:W-:Y:S01]  /*1a7a0*/  FSETP.GEU.AND P6, PT, |R107|.reuse, 1.175494350822287508e-38, PT ;  /* 0x008000006b00780b */ /* 0x040fe20003fce200 */
[----:B------:R-:W-:Y:S01]  /*1a7b0*/  @P1 FFMA.FTZ R240, R4, R15, +INF ;  /* 0x7f80000004f01423 */ /* 0x000fe2000001000f */
[C---:B------:R-:W-:Y:S01]  /*1a7c0*/  FSETP.GEU.AND P1, PT, R107.reuse, 1.175494350822287508e-38, PT ;  /* 0x008000006b00780b */ /* 0x040fe20003f2e000 */
[----:B------:R-:W-:Y:S01]  /*1a7d0*/  FMUL R236, R107, 8388608 ;  /* 0x4b0000006bec7820 */ /* 0x000fe20000400000 */
[----:B------:R-:W-:Y:S01]  /*1a7e0*/  MOV R120, R130 ;  /* 0x0000008200787202 */ /* 0x000fe20000000f00 */
[----:B------:R-:W-:-:S02]  /*1a7f0*/  @P5 FMUL R97, R97, 0.25 ;  /* 0x3e80000061615820 */ /* 0x000fc40000400000 */
[----:B------:R-:W-:Y:S01]  /*1a800*/  @P5 FMUL R126, R126, 0.25 ;  /* 0x3e8000007e7e5820 */ /* 0x000fe20000400000 */
[----:B------:R-:W-:Y:S01]  /*1a810*/  FSEL R236, R236, R107, !P1 ;  /* 0x0000006becec7208 */ /* 0x000fe20004800000 */
        /* <DEDUP_REMOVED lines=14> */
[----:B------:R-:W-:Y:S01]  /*1a900*/  @P5 FMUL R68, R68, 0.25 ;  /* 0x3e80000044445820 */ /* 0x000fe20000400000 */
[----:B------:R-:W-:Y:S01]  /*1a910*/  FSETP.GT.AND P5, PT, |R120|, 8.50705917302346158658e+37, PT ;  /* 0x7e8000007800780b */ /* 0x000fe20003fa4200 */
[----:B------:R-:W-:Y:S02]  /*1a920*/  @P2 IMAD.MOV.U32 R42, RZ, RZ, 0x7f800000 ;  /* 0x7f800000ff2a2424 */ /* 0x000fe400078e00ff */
        /* <DEDUP_REMOVED lines=16> */
[----:B------:R-:W-:Y:S01]  /*1aa30*/  @!P6 FMUL R68, R68, 16777216 ;  /* 0x4b8000004444e820 */ /* 0x000fe20000400000 */
[C---:B------:R-:W-:Y:S01]  /*1aa40*/  FSETP.GEU.AND P6, PT, |R120|.reuse, 1.175494350822287508e-38, PT ;  /* 0x008000007800780b */ /* 0x040fe20003fce200 */
[----:B------:R-:W-:Y:S01]  /*1aa50*/  @P2 FFMA.FTZ R239, R5, R42, +INF ;  /* 0x7f80000005ef2423 */ /* 0x000fe2000001002a */
[C---:B------:R-:W-:Y:S01]  /*1aa60*/  FSETP.GEU.AND P2, PT, R120.reuse, 1.175494350822287508e-38, PT ;  /* 0x008000007800780b */ /* 0x040fe20003f4e000 */
[----:B------:R-:W-:-:S02]  /*1aa70*/  FMUL R237, R120, 8388608 ;  /* 0x4b00000078ed7820 */ /* 0x000fc40000400000 */
[----:B------:R-:W-:Y:S02]  /*1aa80*/  @P5 FMUL R135, R135, 0.25 ;  /* 0x3e80000087875820 */ /* 0x000fe40000400000 */
[----:B------:R-:W-:Y:S01]  /*1aa90*/  @P5 FMUL R134, R134, 0.25 ;  /* 0x3e80000086865820 */ /* 0x000fe20000400000 */
        /* <DEDUP_REMOVED lines=15> */
[----:B------:R-:W-:Y:S01]  /*1ab90*/  @P5 FMUL R154, R154, 0.25 ;  /* 0x3e8000009a9a5820 */ /* 0x000fe20000400000 */
[----:B------:R-:W-:Y:S01]  /*1aba0*/  FSETP.GT.AND P5, PT, |R161|, 8.50705917302346158658e+37, PT ;  /* 0x7e800000a100780b */ /* 0x000fe20003fa4200 */
        /* <DEDUP_REMOVED lines=18> */
[C---:B------:R-:W-:Y:S01]  /*1acd0*/  FMUL R234, R161.reuse, 8388608 ;  /* 0x4b000000a1ea7820 */ /* 0x040fe20000400000 */
[----:B------:R-:W-:Y:S01]  /*1ace0*/  FSETP.GEU.AND P3, PT, R161, 1.175494350822287508e-38, PT ;  /* 0x00800000a100780b */ /* 0x000fe20003f6e000 */
        /* <DEDUP_REMOVED lines=35> */
[----:B------:R-:W-:Y:S01]  /*1af20*/  @!P6 FMUL R171, R171, 16777216 ;  /* 0x4b800000ababe820 */ /* 0x000fe20000400000 */
[C---:B------:R-:W-:Y:S01]  /*1af30*/  FSETP.GEU.AND P6, PT, |R173|.reuse, 1.175494350822287508e-38, PT ;  /* 0x00800000ad00780b */ /* 0x040fe20003fce200 */
[C---:B------:R-:W-:Y:S01]  /*1af40*/  FMUL R238, R173.reuse, 8388608 ;  /* 0x4b000000adee7820 */ /* 0x040fe20000400000 */
[----:B------:R-:W-:Y:S01]  /*1af50*/  FSETP.GEU.AND P4, PT, R173, 1.175494350822287508e-38, PT ;  /* 0x00800000ad00780b */ /* 0x000fe20003f8e000 */
[----:B------:R-:W-:Y:S02]  /*1af60*/  @P5 FMUL R170, R170, 0.25 ;  /* 0x3e800000aaaa5820 */ /* 0x000fe40000400000 */
[----:B------:R-:W-:Y:S01]  /*1af70*/  @P5 FMUL R172, R172, 0.25 ;  /* 0x3e800000acac5820 */ /* 0x000fe20000400000 */
[----:B------:R-:W-:Y:S01]  /*1af80*/  FSEL R238, R238, R173, !P4 ;  /* 0x000000adeeee7208 */ /* 0x000fe20006000000 */
        /* <DEDUP_REMOVED lines=14> */
[----:B------:R-:W-:Y:S01]  /*1b070*/  @P5 FMUL R148, R148, 0.25 ;  /* 0x3e80000094945820 */ /* 0x000fe20000400000 */
[----:B------:R-:W-:Y:S01]  /*1b080*/  FSETP.GT.AND P5, PT, |R63|, 8.50705917302346158658e+37, PT ;  /* 0x7e8000003f00780b */ /* 0x000fe20003fa4200 */
        /* <DEDUP_REMOVED lines=16> */
[----:B------:R-:W-:Y:S01]  /*1b190*/  @!P6 FMUL R148, R148, 16777216 ;  /* 0x4b8000009494e820 */ /* 0x000fe20000400000 */
[----:B------:R-:W-:Y:S01]  /*1b1a0*/  FSETP.GEU.AND P6, PT, |R63|, 1.175494350822287508e-38, PT ;  /* 0x008000003f00780b */ /* 0x000fe20003fce200 */
[----:B------:R-:W1:Y:S01]  /*1b1b0*/  S2R R130, SR_TID.X ;  /* 0x0000000000827919 */ /* 0x000e620000002100 */
        /* <DEDUP_REMOVED lines=35> */
[----:B------:R-:W-:Y:S01]  /*1b3f0*/  FSETP.GEU.AND P6, PT, |R54|, 1.175494350822287508e-38, PT ;  /* 0x008000003600780b */ /* 0x000fe20003fce200 */
        /* <DEDUP_REMOVED lines=16> */
[----:B------:R-:W-:Y:S01]  /*1b500*/  @P5 FMUL R17, R17, 0.25 ;  /* 0x3e80000011115820 */ /* 0x000fe20000400000 */
[----:B------:R-:W-:Y:S01]  /*1b510*/  FSETP.GT.AND P5, PT, |R50|, 8.50705917302346158658e+37, PT ;  /* 0x7e8000003200780b */ /* 0x000fe20003fa4200 */
[----:B------:R-:W-:Y:S01]  /*1b520*/  @!P6 FMUL R11, R11, 16777216 ;  /* 0x4b8000000b0be820 */ /* 0x000fe20000400000 */
[----:B0-----:R-:W-:Y:S01]  /*1b530*/  SHF.L.U32 R14, R175, 0xd, RZ ;  /* 0x0000000daf0e7819 */ /* 0x001fe200000006ff */
[----:B------:R-:W-:Y:S01]  /*1b540*/  @!P6 FMUL R10, R10, 16777216 ;  /* 0x4b8000000a0ae820 */ /* 0x000fe20000400000 */
[----:B-1----:R-:W-:Y:S01]  /*1b550*/  SHF.R.U32.HI R15, RZ, 0x6, R130 ;  /* 0x00000006ff0f7819 */ /* 0x002fe20000011682 */
        /* <DEDUP_REMOVED lines=14> */
[----:B------:R-:W-:Y:S01]  /*1b640*/  @!P6 FMUL R17, R17, 16777216 ;  /* 0x4b8000001111e820 */ /* 0x000fe20000400000 */
[----:B------:R-:W-:Y:S01]  /*1b650*/  FSETP.GEU.AND P6, PT, |R50|, 1.175494350822287508e-38, PT ;  /* 0x008000003200780b */ /* 0x000fe20003fce200 */
[----:B------:R-:W0:Y:S01]  /*1b660*/  MUFU.RCP R121, R96 ;  /* 0x0000006000797308 */ /* 0x000e220000001000 */
[----:B------:R-:W-:Y:S02]  /*1b670*/  LOP3.LUT R14, R14, 0xc000, RZ, 0xc0, !PT ;  /* 0x0000c0000e0e7812 */ /* 0x000fe400078ec0ff */
[----:B------:R-:W-:Y:S02]  /*1b680*/  LOP3.LUT R42, R130, 0x7f, RZ, 0xc0, !PT ;  /* 0x0000007f822a7812 */ /* 0x000fe400078ec0ff */
[----:B------:R-:W-:-:S03]  /*1b690*/  SGXT.U32 R15, R15, 0x2 ;  /* 0x000000020f0f781a */ /* 0x000fc60000000000 */
[----:B------:R1:W2:Y:S01]  /*1b6a0*/  MUFU.RCP R132, R107 ;  /* 0x0000006b00847308 */ /* 0x0002a20000001000 */
[----:B------:R-:W-:Y:S01]  /*1b6b0*/  LEA R103, R42, R14, 0x4 ;  /* 0x0000000e2a677211 */ /* 0x000fe200078e20ff */
[----:B------:R-:W-:Y:S01]  /*1b6c0*/  @P5 FMUL R9, R9, 0.25 ;  /* 0x3e80000009095820 */ /* 0x000fe20000400000 */
[----:B------:R-:W-:Y:S01]  /*1b6d0*/  SHF.L.U32 R42, R175, 0x6, RZ ;  /* 0x00000006af2a7819 */ /* 0x000fe200000006ff */
[----:B------:R-:W-:Y:S01]  /*1b6e0*/  @P5 FMUL R8, R8, 0.25 ;  /* 0x3e80000008085820 */ /* 0x000fe20000400000 */
[----:B------:R-:W-:Y:S01]  /*1b6f0*/  LOP3.LUT R58, R128, 0x80, RZ, 0xc0, !PT ;  /* 0x00000080803a7812 */ /* 0x000fe200078ec0ff */
        /* <DEDUP_REMOVED lines=15> */
[----:B------:R-:W-:Y:S01]  /*1b7f0*/  IMAD R15, R15, c[0x0][0x1c8], RZ ;  /* 0x000072000f0f7a24 */ /* 0x000fe200078e02ff */
[----:B------:R-:W-:Y:S01]  /*1b800*/  LOP3.LUT R42, R42, 0x3800, RZ, 0xc0, !PT ;  /* 0x000038002a2a7812 */ /* 0x000fe200078ec0ff */
[----:B------:R-:W-:Y:S01]  /*1b810*/  IMAD.SHL.U32 R101, R175, 0x20, RZ ;  /* 0x00000020af657824 */ /* 0x000fe200078e00ff */
[----:B------:R-:W-:Y:S01]  /*1b820*/  SHF.R.U32.HI R150, RZ, 0x2, R58 ;  /* 0x00000002ff967819 */ /* 0x000fe2000001163a */
[----:B------:R-:W-:Y:S01]  /*1b830*/  @!P6 FMUL R9, R9, 16777216 ;  /* 0x4b8000000909e820 */ /* 0x000fe20000400000 */
[----:B------:R-:W-:Y:S01]  /*1b840*/  MOV R14, c[0x0][0x1c8] ;  /* 0x00007200000e7a02 */ /* 0x000fe20000000f00 */
        /* <DEDUP_REMOVED lines=16> */
[----:B------:R-:W-:Y:S01]  /*1b950*/  LEA R100, P6, R15, R2, 0x1 ;  /* 0x000000020f647211 */ /* 0x000fe200078c08ff */
[----:B0-----:R-:W-:Y:S01]  /*1b960*/  FMUL R109, R121, R106 ;  /* 0x0000006a796d7220 */ /* 0x001fe20000400000 */
[----:B------:R-:W-:Y:S02]  /*1b970*/  LOP3.LUT R129, R130, 0xff, RZ, 0xc0, !PT ;  /* 0x000000ff82817812 */ /* 0x000fe400078ec0ff */
[----:B------:R-:W-:Y:S02]  /*1b980*/  LOP3.LUT R58, R42, 0x60, R101, 0xf8, !PT ;  /* 0x000000602a3a7812 */ /* 0x000fe400078ef865 */
[----:B------:R-:W-:Y:S01]  /*1b990*/  LOP3.LUT R150, R103, R150, RZ, 0x3c, !PT ;  /* 0x0000009667967212 */ /* 0x000fe200078e3cff */
[C---:B------:R-:W-:Y:S01]  /*1b9a0*/  FMUL R103, R121.reuse, R104 ;  /* 0x0000006879677220 */ /* 0x040fe20000400000 */
[----:B------:R-:W-:Y:S01]  /*1b9b0*/  LEA R99, R14, R15, 0x2 ;  /* 0x0000000f0e637211 */ /* 0x000fe200078e10ff */
[----:B------:R-:W-:Y:S01]  /*1b9c0*/  FMUL R102, R121, R95 ;  /* 0x0000005f79667220 */ /* 0x000fe20000400000 */
[----:B------:R-:W-:Y:S01]  /*1b9d0*/  LEA.HI.X.SX32 R101, R15, R0, 0x1, P6 ;  /* 0x000000000f657211 */ /* 0x000fe200030f0eff */
        /* <DEDUP_REMOVED lines=8> */
[C---:B------:R-:W-:Y:S02]  /*1ba60*/  FMUL R118, R121.reuse, R78 ;  /* 0x0000004e79767220 */ /* 0x040fe40000400000 */
[C---:B-1----:R-:W-:Y:S02]  /*1ba70*/  FMUL R107, R121.reuse, R75 ;  /* 0x0000004b796b7220 */ /* 0x042fe40000400000 */
[C---:B------:R-:W-:Y:S02]  /*1ba80*/  FMUL R122, R121.reuse, R74 ;  /* 0x0000004a797a7220 */ /* 0x040fe40000400000 */
[----:B------:R-:W-:Y:S01]  /*1ba90*/  FMUL R108, R121, R71 ;  /* 0x00000047796c7220 */ /* 0x000fe20000400000 */
[----:B------:R-:W-:Y:S01]  /*1baa0*/  ISETP.GE.U32.AND P5, PT, R129, 0x40, PT ;  /* 0x000000408100780c */ /* 0x000fe20003fa6070 */
[----:B------:R-:W-:-:S02]  /*1bab0*/  FMUL R121, R121, R70 ;  /* 0x0000004679797220 */ /* 0x000fc40000400000 */
[----:B------:R0:W1:Y:S01]  /*1bac0*/  MUFU.RCP R70, R120 ;  /* 0x0000007800467308 */ /* 0x0000620000001000 */
[C---:B--2---:R-:W-:Y:S02]  /*1bad0*/  FMUL R111, R132.reuse, R97 ;  /* 0x00000061846f7220 */ /* 0x044fe40000400000 */
        /* <DEDUP_REMOVED lines=9> */
[C---:B0-----:R-:W-:Y:S02]  /*1bb70*/  FMUL R120, R132.reuse, R77 ;  /* 0x0000004d84787220 */ /* 0x041fe40000400000 */
[----:B------:R-:W-:-:S02]  /*1bb80*/  FMUL R129, R132, R76 ;  /* 0x0000004c84817220 */ /* 0x000fc40000400000 */
[C---:B------:R-:W-:Y:S02]  /*1bb90*/  FMUL R123, R132.reuse, R73 ;  /* 0x00000049847b7220 */ /* 0x040fe40000400000 */
[C---:B------:R-:W-:Y:S02]  /*1bba0*/  FMUL R131, R132.reuse, R72 ;  /* 0x0000004884837220 */ /* 0x040fe40000400000 */
[C---:B------:R-:W-:Y:S02]  /*1bbb0*/  FMUL R124, R132.reuse, R69 ;  /* 0x00000045847c7220 */ /* 0x040fe40000400000 */
[----:B------:R-:W-:Y:S02]  /*1bbc0*/  FMUL R132, R132, R68 ;  /* 0x0000004484847220 */ /* 0x000fe40000400000 */
[----:B------:R-:W0:Y:S01]  /*1bbd0*/  MUFU.RCP R68, R161 ;  /* 0x000000a100447308 */ /* 0x000e220000001000 */
[----:B-1----:R-:W-:Y:S01]  /*1bbe0*/  FMUL R76, R70, R138 ;  /* 0x0000008a464c7220 */ /* 0x002fe20000400000 */
[----:B------:R-:W-:-:S02]  /*1bbf0*/  LEA R98, P6, R99, R2, 0x1 ;  /* 0x0000000263627211 */ /* 0x000fc400078c08ff */
[C---:B------:R-:W-:Y:S02]  /*1bc00*/  LEA R159, R14.reuse, R99, 0x2 ;  /* 0x000000630e9f7211 */ /* 0x040fe400078e10ff */
[----:B------:R-:W-:Y:S02]  /*1bc10*/  LEA.HI.X.SX32 R99, R99, R0, 0x1, P6 ;  /* 0x0000000063637211 */ /* 0x000fe400030f0eff */
[----:B------:R-:W-:Y:S02]  /*1bc20*/  LEA R71, R14, R159, 0x2 ;  /* 0x0000009f0e477211 */ /* 0x000fe400078e10ff */
[C---:B------:R-:W-:Y:S01]  /*1bc30*/  LEA R96, P6, R159.reuse, R2, 0x1 ;  /* 0x000000029f607211 */ /* 0x040fe200078c08ff */
[----:B0-----:R-:W-:Y:S02]  /*1bc40*/  FMUL R138, R68, R61 ;  /* 0x0000003d448a7220 */ /* 0x001fe40000400000 */
[----:B------:R-:W0:Y:S01]  /*1bc50*/  MUFU.RCP R61, R63 ;  /* 0x0000003f003d7308 */ /* 0x000e220000001000 */
[----:B------:R-:W-:Y:S01]  /*1bc60*/  LEA.HI.X.SX32 R97, R159, R0, 0x1, P6 ;  /* 0x000000009f617211 */ /* 0x000fe200030f0eff */
[----:B------:R-:W-:Y:S01]  /*1bc70*/  FMUL R78, R70, R136 ;  /* 0x00000088464e7220 */ /* 0x000fe20000400000 */
[----:B------:R-:W-:Y:S01]  /*1bc80*/  LEA R94, P6, R71, R2, 0x1 ;  /* 0x00000002475e7211 */ /* 0x000fe200078c08ff */
[----:B------:R-:W-:-:S02]  /*1bc90*/  IMAD R69, R14, 0x4, R71 ;  /* 0x000000040e457824 */ /* 0x000fc400078e0247 */
[----:B------:R-:W-:Y:S02]  /*1bca0*/  FMUL R136, R70, R51 ;  /* 0x0000003346887220 */ /* 0x000fe40000400000 */
[----:B------:R-:W1:Y:S01]  /*1bcb0*/  MUFU.RCP R51, R173 ;  /* 0x000000ad00337308 */ /* 0x000e620000001000 */
[----:B------:R-:W-:Y:S01]  /*1bcc0*/  FMUL R159, R68, R60 ;  /* 0x0000003c449f7220 */ /* 0x000fe20000400000 */
[----:B------:R-:W-:Y:S01]  /*1bcd0*/  LEA.HI.X.SX32 R95, R71, R0, 0x1, P6 ;  /* 0x00000000475f7211 */ /* 0x000fe200030f0eff */
[----:B------:R-:W-:Y:S01]  /*1bce0*/  FMUL R82, R70, R59 ;  /* 0x0000003b46527220 */ /* 0x000fe20000400000 */
[----:B------:R-:W-:Y:S02]  /*1bcf0*/  LEA R92, P6, R69, R2, 0x1 ;  /* 0x00000002455c7211 */ /* 0x000fe400078c08ff */
[----:B------:R-:W-:Y:S02]  /*1bd00*/  LEA R59, R14, R69, 0x2 ;  /* 0x000000450e3b7211 */ /* 0x000fe400078e10ff */
[----:B------:R-:W2:Y:S01]  /*1bd10*/  MUFU.RCP R60, R54 ;  /* 0x00000036003c7308 */ /* 0x000ea20000001000 */
[----:B0-----:R-:W-:Y:S01]  /*1bd20*/  FMUL R174, R61, R25 ;  /* 0x000000193dae7220 */ /* 0x001fe20000400000 */
[----:B------:R-:W-:-:S02]  /*1bd30*/  LEA.HI.X.SX32 R93, R69, R0, 0x1, P6 ;  /* 0x00000000455d7211 */ /* 0x000fc400030f0eff */
[----:B------:R-:W-:-:S04]  /*1bd40*/  LEA R86, P6, R59, R2, 0x1 ;  /* 0x000000023b567211 */ /* 0x000fc800078c08ff */
[----:B------:R-:W0:Y:S01]  /*1bd50*/  MUFU.RCP R25, R50 ;  /* 0x0000003200197308 */ /* 0x000e220000001000 */
[----:B------:R-:W-:Y:S02]  /*1bd60*/  LEA R69, R14, R59, 0x2 ;  /* 0x0000003b0e457211 */ /* 0x000fe400078e10ff */
[----:B------:R-:W-:Y:S01]  /*1bd70*/  LEA.HI.X.SX32 R87, R59, R0, 0x1, P6 ;  /* 0x000000003b577211 */ /* 0x000fe200030f0eff */
[----:B------:R-:W-:Y:S01]  /*1bd80*/  FMUL R81, R70, R47 ;  /* 0x0000002f46517220 */ /* 0x000fe20000400000 */
[----:B------:R-:W-:Y:S01]  /*1bd90*/  LEA R71, R14, R69, 0x2 ;  /* 0x000000450e477211 */ /* 0x000fe200078e10ff */
[----:B------:R-:W-:Y:S01]  /*1bda0*/  FMUL R80, R70, R152 ;  /* 0x0000009846507220 */ /* 0x000fe20000400000 */
[----:B------:R-:W-:Y:S01]  /*1bdb0*/  LEA R84, P6, R69, R2, 0x1 ;  /* 0x0000000245547211 */ /* 0x000fe200078c08ff */
[C---:B------:R-:W-:Y:S02]  /*1bdc0*/  FMUL R163, R68.reuse, R48 ;  /* 0x0000003044a37220 */ /* 0x040fe40000400000 */
[----:B------:R-:W-:-:S02]  /*1bdd0*/  FMUL R162, R68, R40 ;  /* 0x0000002844a27220 */ /* 0x000fc40000400000 */
[----:B------:R-:W-:Y:S02]  /*1bde0*/  FMUL R83, R70, R135 ;  /* 0x0000008746537220 */ /* 0x000fe40000400000 */
[C---:B------:R-:W-:Y:S02]  /*1bdf0*/  FMUL R89, R68.reuse, R49 ;  /* 0x0000003144597220 */ /* 0x040fe40000400000 */
[C---:B------:R-:W-:Y:S02]  /*1be00*/  FMUL R152, R68.reuse, R45 ;  /* 0x0000002d44987220 */ /* 0x040fe40000400000 */
[C---:B------:R-:W-:Y:S02]  /*1be10*/  FMUL R160, R68.reuse, R44 ;  /* 0x0000002c44a07220 */ /* 0x040fe40000400000 */
[----:B------:R-:W-:Y:S02]  /*1be20*/  FMUL R88, R68, R41 ;  /* 0x0000002944587220 */ /* 0x000fe40000400000 */
[----:B-1----:R-:W-:-:S02]  /*1be30*/  FMUL R40, R51, R172 ;  /* 0x000000ac33287220 */ /* 0x002fc40000400000 */
[C---:B------:R-:W-:Y:S02]  /*1be40*/  FMUL R47, R51.reuse, R166 ;  /* 0x000000a6332f7220 */ /* 0x040fe40000400000 */
[----:B------:R-:W-:Y:S01]  /*1be50*/  FMUL R48, R51, R156 ;  /* 0x0000009c33307220 */ /* 0x000fe20000400000 */
[----:B------:R-:W-:Y:S01]  /*1be60*/  LEA.HI.X.SX32 R85, R69, R0, 0x1, P6 ;  /* 0x0000000045557211 */ /* 0x000fe200030f0eff */
[C---:B------:R-:W-:Y:S02]  /*1be70*/  FMUL R42, R70.reuse, R134 ;  /* 0x00000086462a7220 */ /* 0x040fe40000400000 */
[----:B------:R-:W-:Y:S02]  /*1be80*/  FMUL R135, R70, R155 ;  /* 0x0000009b46877220 */ /* 0x000fe40000400000 */
        /* <DEDUP_REMOVED lines=16> */
[----:B------:R-:W-:Y:S01]  /*1bf90*/  FMUL R51, R51, R148 ;  /* 0x0000009433337220 */ /* 0x000fe20000400000 */
[----:B------:R-:W-:Y:S01]  /*1bfa0*/  LEA R148, P6, R71, R2, 0x1 ;  /* 0x0000000247947211 */ /* 0x000fe200078c08ff */
[----:B------:R-:W-:Y:S02]  /*1bfb0*/  FMUL R77, R70, R46 ;  /* 0x0000002e464d7220 */ /* 0x000fe40000400000 */
[C---:B------:R-:W-:Y:S02]  /*1bfc0*/  FMUL R154, R68.reuse, R55 ;  /* 0x00000037449a7220 */ /* 0x040fe40000400000 */
[----:B------:R-:W-:-:S02]  /*1bfd0*/  FMUL R158, R68, R56 ;  /* 0x00000038449e7220 */ /* 0x000fc40000400000 */
[----:B------:R-:W-:Y:S02]  /*1bfe0*/  FMUL R153, R68, R53 ;  /* 0x0000003544997220 */ /* 0x000fe40000400000 */
[C---:B------:R-:W-:Y:S02]  /*1bff0*/  FMUL R52, R61.reuse, R168 ;  /* 0x000000a83d347220 */ /* 0x040fe40000400000 */
[C---:B------:R-:W-:Y:S02]  /*1c000*/  FMUL R57, R61.reuse, R164 ;  /* 0x000000a43d397220 */ /* 0x040fe40000400000 */
[----:B------:R-:W-:Y:S02]  /*1c010*/  IMAD R69, R14, 0x4, R71 ;  /* 0x000000040e457824 */ /* 0x000fe400078e0247 */
[----:B--2---:R-:W-:Y:S02]  /*1c020*/  FMUL R27, R60, R11 ;  /* 0x0000000b3c1b7220 */ /* 0x004fe40000400000 */
        /* <DEDUP_REMOVED lines=11> */
[----:B------:R-:W-:Y:S02]  /*1c0e0*/  FMUL R54, R61, R26 ;  /* 0x0000001a3d367220 */ /* 0x000fe40000400000 */
[----:B------:R-:W-:-:S02]  /*1c0f0*/  FMUL R11, R60, R10 ;  /* 0x0000000a3c0b7220 */ /* 0x000fc40000400000 */
[C---:B------:R-:W-:Y:S02]  /*1c100*/  FMUL R176, R60.reuse, R151 ;  /* 0x000000973cb07220 */ /* 0x040fe40000400000 */
[----:B------:R-:W-:Y:S02]  /*1c110*/  FMUL R61, R61, R24 ;  /* 0x000000183d3d7220 */ /* 0x000fe40000400000 */
[C---:B------:R-:W-:Y:S02]  /*1c120*/  FMUL R10, R60.reuse, R64 ;  /* 0x000000403c0a7220 */ /* 0x040fe40000400000 */
[C---:B------:R-:W-:Y:S02]  /*1c130*/  FMUL R151, R60.reuse, R19 ;  /* 0x000000133c977220 */ /* 0x040fe40000400000 */
[C---:B------:R-:W-:Y:S01]  /*1c140*/  FMUL R24, R60.reuse, R149 ;  /* 0x000000953c187220 */ /* 0x040fe20000400000 */
[----:B------:R-:W-:Y:S01]  /*1c150*/  LEA.HI.X.SX32 R149, R71, R0, 0x1, P6 ;  /* 0x0000000047957211 */ /* 0x000fe200030f0eff */
[----:B------:R-:W-:-:S02]  /*1c160*/  FMUL R64, R60, R20 ;  /* 0x000000143c407220 */ /* 0x000fc40000400000 */
[----:B0-----:R-:W-:Y:S01]  /*1c170*/  FMUL R19, R25, R9 ;  /* 0x0000000919137220 */ /* 0x001fe20000400000 */
[----:B------:R-:W-:Y:S01]  /*1c180*/  LEA R146, P6, R69, R2, 0x1 ;  /* 0x0000000245927211 */ /* 0x000fe200078c08ff */
[C---:B------:R-:W-:Y:S02]  /*1c190*/  FMUL R20, R25.reuse, R16 ;  /* 0x0000001019147220 */ /* 0x040fe40000400000 */
[----:B------:R-:W-:Y:S01]  /*1c1a0*/  FMUL R9, R25, R6 ;  /* 0x0000000619097220 */ /* 0x000fe20000400000 */
[----:B------:R-:W-:Y:S02]  /*1c1b0*/  LEA R71, R14, R69, 0x2 ;  /* 0x000000450e477211 */ /* 0x000fe400078e10ff */
[----:B------:R-:W-:Y:S02]  /*1c1c0*/  LEA.HI.X.SX32 R147, R69, R0, 0x1, P6 ;  /* 0x0000000045937211 */ /* 0x000fe400030f0eff */
[----:B------:R-:W-:Y:S01]  /*1c1d0*/  F2FP.PACK_AB R20, R20, R9 ;  /* 0x000000091414723e */ /* 0x000fe200000000ff */
[----:B------:R-:W-:Y:S01]  /*1c1e0*/  FMUL R79, R70, R62 ;  /* 0x0000003e464f7220 */ /* 0x000fe20000400000 */
[----:B------:R-:W-:-:S02]  /*1c1f0*/  LEA R144, P6, R71, R2, 0x1 ;  /* 0x0000000247907211 */ /* 0x000fc400078c08ff */
[----:B------:R-:W-:Y:S01]  /*1c200*/  LEA R9, R14, R71, 0x2 ;  /* 0x000000470e097211 */ /* 0x000fe200078e10ff */
[C---:B------:R-:W-:Y:S02]  /*1c210*/  FMUL R26, R60.reuse, R67 ;  /* 0x000000433c1a7220 */ /* 0x040fe40000400000 */
[C---:B------:R-:W-:Y:S02]  /*1c220*/  FMUL R63, R60.reuse, R36 ;  /* 0x000000243c3f7220 */ /* 0x040fe40000400000 */
[C---:B------:R-:W-:Y:S02]  /*1c230*/  FMUL R50, R60.reuse, R31 ;  /* 0x0000001f3c327220 */ /* 0x040fe40000400000 */
[C---:B------:R-:W-:Y:S01]  /*1c240*/  FMUL R62, R60.reuse, R23 ;  /* 0x000000173c3e7220 */ /* 0x040fe20000400000 */
[----:B------:R-:W-:Y:S01]  /*1c250*/  LEA.HI.X.SX32 R145, R71, R0, 0x1, P6 ;  /* 0x0000000047917211 */ /* 0x000fe200030f0eff */
[C---:B------:R-:W-:Y:S02]  /*1c260*/  FMUL R36, R60.reuse, R32 ;  /* 0x000000203c247220 */ /* 0x040fe40000400000 */
[----:B------:R-:W-:-:S02]  /*1c270*/  FMUL R31, R60, R29 ;  /* 0x0000001d3c1f7220 */ /* 0x000fc40000400000 */
[----:B------:R-:W-:Y:S02]  /*1c280*/  FMUL R67, R60, R17 ;  /* 0x000000113c437220 */ /* 0x000fe40000400000 */
[----:B------:R-:W-:Y:S01]  /*1c290*/  FMUL R23, R25, R8 ;  /* 0x0000000819177220 */ /* 0x000fe20000400000 */
[----:B------:R-:W-:Y:S01]  /*1c2a0*/  LEA R142, P6, R9, R2, 0x1 ;  /* 0x00000002098e7211 */ /* 0x000fe200078c08ff */
        /* <DEDUP_REMOVED lines=11> */
[----:B------:R-:W-:Y:S02]  /*1c360*/  FMUL R7, R25, R7 ;  /* 0x0000000719077220 */ /* 0x000fe40000400000 */
[----:B------:R-:W-:Y:S01]  /*1c370*/  IMAD R25, R14, 0x4, R9 ;  /* 0x000000040e197824 */ /* 0x000fe200078e0209 */
[----:B------:R-:W-:-:S04]  /*1c380*/  LEA.HI.X.SX32 R143, R9, R0, 0x1, P6 ;  /* 0x00000000098f7211 */ /* 0x000fc800030f0eff */
[C---:B------:R-:W-:Y:S02]  /*1c390*/  LEA R140, P6, R25.reuse, R2, 0x1 ;  /* 0x00000002198c7211 */ /* 0x040fe400078c08ff */
[C---:B------:R-:W-:Y:S02]  /*1c3a0*/  LEA R9, R14.reuse, R25, 0x2 ;  /* 0x000000190e097211 */ /* 0x040fe400078e10ff */
[----:B------:R-:W-:Y:S02]  /*1c3b0*/  LEA.HI.X.SX32 R141, R25, R0, 0x1, P6 ;  /* 0x00000000198d7211 */ /* 0x000fe400030f0eff */
[----:B------:R-:W-:Y:S02]  /*1c3c0*/  LEA R25, R14, R9, 0x2 ;  /* 0x000000090e197211 */ /* 0x000fe400078e10ff */
[C---:B------:R-:W-:Y:S02]  /*1c3d0*/  LEA R74, P6, R9.reuse, R2, 0x1 ;  /* 0x00000002094a7211 */ /* 0x040fe400078c08ff */
[----:B------:R-:W-:Y:S01]  /*1c3e0*/  F2FP.PACK_AB R16, R16, R7 ;  /* 0x000000071010723e */ /* 0x000fe200000000ff */
[----:B------:R-:W-:Y:S01]  /*1c3f0*/  IMAD R7, R14, 0x4, R25 ;  /* 0x000000040e077824 */ /* 0x000fe200078e0219 */
[----:B------:R-:W-:-:S02]  /*1c400*/  LEA.HI.X.SX32 R75, R9, R0, 0x1, P6 ;  /* 0x00000000094b7211 */ /* 0x000fc400030f0eff */
[----:B------:R-:W-:Y:S02]  /*1c410*/  LEA R72, P6, R25, R2, 0x1 ;  /* 0x0000000219487211 */ /* 0x000fe400078c08ff */
[----:B------:R-:W-:Y:S01]  /*1c420*/  SHF.L.U32 R248, R175, 0x2, RZ ;  /* 0x00000002aff87819 */ /* 0x000fe200000006ff */
[C---:B------:R-:W-:Y:S01]  /*1c430*/  FMUL R13, R70.reuse, R13 ;  /* 0x0000000d460d7220 */ /* 0x040fe20000400000 */
[----:B------:R-:W-:Y:S01]  /*1c440*/  LEA.HI.X.SX32 R73, R25, R0, 0x1, P6 ;  /* 0x0000000019497211 */ /* 0x000fe200030f0eff */
[C---:B------:R-:W-:Y:S01]  /*1c450*/  FMUL R43, R70.reuse, R43 ;  /* 0x0000002b462b7220 */ /* 0x040fe20000400000 */
[----:B------:R-:W-:Y:S01]  /*1c460*/  LOP3.LUT R244, R175, 0x18, RZ, 0xc0, !PT ;  /* 0x00000018aff47812 */ /* 0x000fe200078ec0ff */
[----:B------:R-:W-:Y:S01]  /*1c470*/  FMUL R12, R70, R12 ;  /* 0x0000000c460c7220 */ /* 0x000fe20000400000 */
[----:B------:R-:W-:Y:S01]  /*1c480*/  LEA R70, P6, R7, R2, 0x1 ;  /* 0x0000000207467211 */ /* 0x000fe200078c08ff */
[----:B------:R-:W-:Y:S01]  /*1c490*/  FMUL R91, R68, R133 ;  /* 0x00000085445b7220 */ /* 0x000fe20000400000 */
[----:B------:R-:W-:-:S02]  /*1c4a0*/  LOP3.LUT R133, R58, 0x70, R248, 0x78, !PT ;  /* 0x000000703a857812 */ /* 0x000fc400078e78f8 */
[----:B------:R-:W-:Y:S01]  /*1c4b0*/  LEA R25, R14, R7, 0x2 ;  /* 0x000000070e197211 */ /* 0x000fe200078e10ff */
[----:B------:R-:W-:Y:S01]  /*1c4c0*/  FMUL R157, R68, R157 ;  /* 0x0000009d449d7220 */ /* 0x000fe20000400000 */
[----:B------:R-:W-:Y:S01]  /*1c4d0*/  F2FP.PACK_AB R21, R28, R21 ;  /* 0x000000151c15723e */ /* 0x000fe200000000ff */
[----:B------:R-:W-:Y:S01]  /*1c4e0*/  FMUL R171, R68, R171 ;  /* 0x000000ab44ab7220 */ /* 0x000fe20000400000 */
[----:B------:R-:W-:Y:S02]  /*1c4f0*/  F2FP.PACK_AB R22, R37, R32 ;  /* 0x000000202516723e */ /* 0x000fe400000000ff */
[----:B------:R-:W-:Y:S02]  /*1c500*/  F2FP.PACK_AB R23, R23, R8 ;  /* 0x000000081717723e */ /* 0x000fe400000000ff */
[----:B------:R-:W-:Y:S02]  /*1c510*/  LEA R133, R244, R133, 0xb ;  /* 0x00000085f4857211 */ /* 0x000fe400078e58ff */
[----:B------:R-:W-:-:S02]  /*1c520*/  LEA.HI.X.SX32 R71, R7, R0, 0x1, P6 ;  /* 0x0000000007477211 */ /* 0x000fc400030f0eff */
[----:B------:R-:W-:Y:S02]  /*1c530*/  LEA R68, P6, R25, R2, 0x1 ;  /* 0x0000000219447211 */ /* 0x000fe400078c08ff */
[----:B------:R-:W-:Y:S01]  /*1c540*/  LEA R7, R14, R25, 0x2 ;  /* 0x000000190e077211 */ /* 0x000fe200078e10ff */
[----:B------:R0:W-:Y:S01]  /*1c550*/  STS.128 [R133], R20 ;  /* 0x0000001485007388 */ /* 0x0001e20000000c00 */
[----:B------:R-:W-:Y:S02]  /*1c560*/  F2FP.PACK_AB R19, R19, R66 ;  /* 0x000000421313723e */ /* 0x000fe400000000ff */
[----:B------:R-:W-:Y:S02]  /*1c570*/  LEA.HI.X.SX32 R69, R25, R0, 0x1, P6 ;  /* 0x0000000019457211 */ /* 0x000fe400030f0eff */
[----:B------:R-:W-:Y:S02]  /*1c580*/  LEA R66, P6, R7, R2, 0x1 ;  /* 0x0000000207427211 */ /* 0x000fe400078c08ff */
[----:B------:R-:W-:-:S02]  /*1c590*/  F2FP.PACK_AB R8, R64, R67 ;  /* 0x000000434008723e */ /* 0x000fc400000000ff */
[----:B------:R-:W-:Y:S02]  /*1c5a0*/  LEA.HI.X.SX32 R67, R7, R0, 0x1, P6 ;  /* 0x0000000007437211 */ /* 0x000fe400030f0eff */
[----:B0-----:R-:W-:-:S04]  /*1c5b0*/  LEA R21, R14, R7, 0x2 ;  /* 0x000000070e157211 */ /* 0x001fc800078e10ff */
[----:B------:R-:W-:Y:S01]  /*1c5c0*/  LEA R64, P6, R21, R2, 0x1 ;  /* 0x0000000215407211 */ /* 0x000fe200078c08ff */
[----:B------:R-:W-:Y:S01]  /*1c5d0*/  IMAD R7, R14, 0x4, R21 ;  /* 0x000000040e077824 */ /* 0x000fe200078e0215 */
[----:B------:R-:W-:Y:S02]  /*1c5e0*/  F2FP.PACK_AB R11, R11, R24 ;  /* 0x000000180b0b723e */ /* 0x000fe400000000ff */
[----:B------:R-:W-:Y:S02]  /*1c5f0*/  F2FP.PACK_AB R24, R62, R151 ;  /* 0x000000973e18723e */ /* 0x000fe400000000ff */
[----:B------:R-:W-:Y:S02]  /*1c600*/  LEA.HI.X.SX32 R65, R21, R0, 0x1, P6 ;  /* 0x0000000015417211 */ /* 0x000fe400030f0eff */
[----:B------:R-:W-:Y:S02]  /*1c610*/  LEA R62, P6, R7, R2, 0x1 ;  /* 0x00000002073e7211 */ /* 0x000fe400078c08ff */
[----:B------:R-:W-:-:S02]  /*1c620*/  LEA R21, R14, R7, 0x2 ;  /* 0x000000070e157211 */ /* 0x000fc400078e10ff */
[----:B------:R-:W-:Y:S02]  /*1c630*/  F2FP.PACK_AB R17, R17, R6 ;  /* 0x000000061111723e */ /* 0x000fe400000000ff */
[----:B------:R-:W-:Y:S01]  /*1c640*/  F2FP.PACK_AB R18, R38, R29 ;  /* 0x0000001d2612723e */ /* 0x000fe200000000ff */
[----:B------:R-:W-:Y:S01]  /*1c650*/  FMUL R39, R60, R39 ;  /* 0x000000273c277220 */ /* 0x000fe20000400000 */
[----:B------:R-:W-:Y:S01]  /*1c660*/  F2FP.PACK_AB R10, R10, R63 ;  /* 0x0000003f0a0a723e */ /* 0x000fe200000000ff */
[----:B------:R-:W-:Y:S01]  /*1c670*/  FMUL R35, R60, R35 ;  /* 0x000000233c237220 */ /* 0x000fe20000400000 */
[----:B------:R-:W-:Y:S02]  /*1c680*/  F2FP.PACK_AB R9, R36, R31 ;  /* 0x0000001f2409723e */ /* 0x000fe400000000ff */
[----:B------:R-:W-:Y:S02]  /*1c690*/  LEA.HI.X.SX32 R63, R7, R0, 0x1, P6 ;  /* 0x00000000073f7211 */ /* 0x000fe400030f0eff */
[----:B------:R-:W-:Y:S01]  /*1c6a0*/  LEA R60, P6, R21, R2, 0x1 ;  /* 0x00000002153c7211 */ /* 0x000fe200078c08ff */
[----:B------:R0:W-:Y:S01]  /*1c6b0*/  STS.128 [R133+0x400], R16 ;  /* 0x0004001085007388 */ /* 0x0001e20000000c00 */
[----:B------:R-:W-:-:S03]  /*1c6c0*/  LEA R7, R14, R21, 0x2 ;  /* 0x000000150e077211 */ /* 0x000fc600078e10ff */
[----:B------:R1:W-:Y:S01]  /*1c6d0*/  STS.128 [R133+0x80], R8 ;  /* 0x0000800885007388 */ /* 0x0003e20000000c00 */
[----:B0-----:R-:W-:Y:S02]  /*1c6e0*/  F2FP.PACK_AB R16, R54, R61 ;  /* 0x0000003d3610723e */ /* 0x001fe400000000ff */
[----:B------:R-:W-:Y:S02]  /*1c6f0*/  LEA.HI.X.SX32 R61, R21, R0, 0x1, P6 ;  /* 0x00000000153d7211 */ /* 0x000fe400030f0eff */
[C---:B------:R-:W-:Y:S02]  /*1c700*/  LEA R58, P6, R7.reuse, R2, 0x1 ;  /* 0x00000002073a7211 */ /* 0x040fe400078c08ff */
[----:B-1----:R-:W-:Y:S02]  /*1c710*/  LEA R9, R14, R7, 0x2 ;  /* 0x000000070e097211 */ /* 0x002fe400078e10ff */
[----:B------:R-:W-:Y:S02]  /*1c720*/  F2FP.PACK_AB R17, R56, R59 ;  /* 0x0000003b3811723e */ /* 0x000fe400000000ff */
[----:B------:R-:W-:Y:S01]  /*1c730*/  LEA.HI.X.SX32 R59, R7, R0, 0x1, P6 ;  /* 0x00000000073b7211 */ /* 0x000fe200030f0eff */
[----:B------:R-:W-:Y:S01]  /*1c740*/  IMAD R7, R14, 0x4, R9 ;  /* 0x000000040e077824 */ /* 0x000fe200078e0209 */
[----:B------:R-:W-:-:S02]  /*1c750*/  LEA R56, P6, R9, R2, 0x1 ;  /* 0x0000000209387211 */ /* 0x000fc400078c08ff */
[----:B------:R-:W-:Y:S02]  /*1c760*/  F2FP.PACK_AB R18, R180, R57 ;  /* 0x00000039b412723e */ /* 0x000fe400000000ff */
[----:B------:R-:W-:Y:S02]  /*1c770*/  LEA.HI.X.SX32 R57, R9, R0, 0x1, P6 ;  /* 0x0000000009397211 */ /* 0x000fe400030f0eff */
[C---:B------:R-:W-:Y:S02]  /*1c780*/  LEA R54, P6, R7.reuse, R2, 0x1 ;  /* 0x0000000207367211 */ /* 0x040fe400078c08ff */
[----:B------:R-:W-:Y:S02]  /*1c790*/  LEA R9, R14, R7, 0x2 ;  /* 0x000000070e097211 */ /* 0x000fe400078e10ff */
[----:B------:R-:W-:Y:S02]  /*1c7a0*/  F2FP.PACK_AB R19, R52, R55 ;  /* 0x000000373413723e */ /* 0x000fe400000000ff */
[----:B------:R-:W-:-:S02]  /*1c7b0*/  LEA.HI.X.SX32 R55, R7, R0, 0x1, P6 ;  /* 0x0000000007377211 */ /* 0x000fc400030f0eff */
[----:B------:R-:W-:Y:S02]  /*1c7c0*/  LEA R52, P6, R9, R2, 0x1 ;  /* 0x0000000209347211 */ /* 0x000fe400078c08ff */
[----:B------:R-:W-:Y:S02]  /*1c7d0*/  LEA R7, R14, R9, 0x2 ;  /* 0x000000090e077211 */ /* 0x000fe400078e10ff */
[----:B------:R-:W-:Y:S02]  /*1c7e0*/  F2FP.PACK_AB R21, R53, R164 ;  /* 0x000000a43515723e */ /* 0x000fe400000000ff */
[----:B------:R-:W-:Y:S02]  /*1c7f0*/  F2FP.PACK_AB R25, R35, R50 ;  /* 0x000000322319723e */ /* 0x000fe400000000ff */
[----:B------:R-:W-:Y:S02]  /*1c800*/  LEA.HI.X.SX32 R53, R9, R0, 0x1, P6 ;  /* 0x0000000009357211 */ /* 0x000fe400030f0eff */
[----:B------:R-:W-:-:S02]  /*1c810*/  LEA R50, P6, R7, R2, 0x1 ;  /* 0x0000000207327211 */ /* 0x000fc400078c08ff */
[----:B------:R-:W-:Y:S02]  /*1c820*/  LEA R11, R14, R7, 0x2 ;  /* 0x000000070e0b7211 */ /* 0x000fe400078e10ff */
[----:B------:R-:W-:Y:S02]  /*1c830*/  F2FP.PACK_AB R8, R48, R51 ;  /* 0x000000333008723e */ /* 0x000fe400000000ff */
[----:B------:R-:W-:Y:S01]  /*1c840*/  LEA.HI.X.SX32 R51, R7, R0, 0x1, P6 ;  /* 0x0000000007337211 */ /* 0x000fe200030f0eff */
[----:B------:R-:W-:Y:S01]  /*1c850*/  IMAD R7, R14, 0x4, R11 ;  /* 0x000000040e077824 */ /* 0x000fe200078e020b */
[----:B------:R-:W-:Y:S02]  /*1c860*/  LEA R48, P6, R11, R2, 0x1 ;  /* 0x000000020b307211 */ /* 0x000fe400078c08ff */
[----:B------:R-:W-:Y:S01]  /*1c870*/  F2FP.PACK_AB R9, R44, R49 ;  /* 0x000000312c09723e */ /* 0x000fe200000000ff */
[----:B------:R0:W-:Y:S01]  /*1c880*/  STS.128 [R133+0x100], R16 ;  /* 0x0001001085007388 */ /* 0x0001e20000000c00 */
[----:B------:R-:W-:-:S02]  /*1c890*/  F2FP.PACK_AB R23, R169, R46 ;  /* 0x0000002ea917723e */ /* 0x000fc400000000ff */
[----:B------:R-:W-:Y:S02]  /*1c8a0*/  LEA.HI.X.SX32 R49, R11, R0, 0x1, P6 ;  /* 0x000000000b317211 */ /* 0x000fe400030f0eff */
[----:B------:R-:W-:Y:S02]  /*1c8b0*/  LEA R46, P6, R7, R2, 0x1 ;  /* 0x00000002072e7211 */ /* 0x000fe400078c08ff */
[----:B------:R-:W-:Y:S02]  /*1c8c0*/  F2FP.PACK_AB R10, R182, R47 ;  /* 0x0000002fb60a723e */ /* 0x000fe400000000ff */
[----:B------:R-:W-:Y:S02]  /*1c8d0*/  F2FP.PACK_AB R26, R26, R39 ;  /* 0x000000271a1a723e */ /* 0x000fe400000000ff */
[----:B------:R-:W-:Y:S02]  /*1c8e0*/  F2FP.PACK_AB R27, R27, R176 ;  /* 0x000000b01b1b723e */ /* 0x000fe400000000ff */
[----:B------:R-:W-:-:S02]  /*1c8f0*/  LEA.HI.X.SX32 R47, R7, R0, 0x1, P6 ;  /* 0x00000000072f7211 */ /* 0x000fc400030f0eff */
[----:B0-----:R-:W-:-:S04]  /*1c900*/  LEA R17, R14, R7, 0x2 ;  /* 0x000000070e117211 */ /* 0x001fc800078e10ff */
[C---:B------:R-:W-:Y:S02]  /*1c910*/  LEA R44, P6, R17.reuse, R2, 0x1 ;  /* 0x00000002112c7211 */ /* 0x040fe400078c08ff */
[----:B------:R-:W-:Y:S01]  /*1c920*/  LEA R7, R14, R17, 0x2 ;  /* 0x000000110e077211 */ /* 0x000fe200078e10ff */
[----:B------:R0:W-:Y:S01]  /*1c930*/  STS.128 [R133+0x480], R24 ;  /* 0x0004801885007388 */ /* 0x0001e20000000c00 */
[----:B------:R-:W-:Y:S02]  /*1c940*/  F2FP.PACK_AB R11, R40, R45 ;  /* 0x0000002d280b723e */ /* 0x000fe400000000ff */
[----:B------:R-:W-:Y:S02]  /*1c950*/  LEA.HI.X.SX32 R45, R17, R0, 0x1, P6 ;  /* 0x00000000112d7211 */ /* 0x000fe400030f0eff */
[----:B------:R-:W-:Y:S02]  /*1c960*/  LEA R40, P6, R7, R2, 0x1 ;  /* 0x0000000207287211 */ /* 0x000fe400078c08ff */
[----:B------:R-:W-:-:S02]  /*1c970*/  F2FP.PACK_AB R17, R41, R166 ;  /* 0x000000a62911723e */ /* 0x000fc400000000ff */
[----:B------:R-:W-:Y:S02]  /*1c980*/  LEA.HI.X.SX32 R41, R7, R0, 0x1, P6 ;  /* 0x0000000007297211 */ /* 0x000fe400030f0eff */
[----:B------:R-:W-:Y:S02]  /*1c990*/  F2FP.PACK_AB R20, R137, R174 ;  /* 0x000000ae8914723e */ /* 0x000fe400000000ff */
[C---:B0-----:R-:W-:Y:S02]  /*1c9a0*/  LEA R25, R14.reuse, R7, 0x2 ;  /* 0x000000070e197211 */ /* 0x041fe400078e10ff */
[----:B------:R-:W-:Y:S02]  /*1c9b0*/  F2FP.PACK_AB R22, R181, R168 ;  /* 0x000000a8b516723e */ /* 0x000fe400000000ff */
[C---:B------:R-:W-:Y:S01]  /*1c9c0*/  LEA R36, P6, R25.reuse, R2, 0x1 ;  /* 0x0000000219247211 */ /* 0x040fe200078c08ff */
[----:B------:R-:W-:Y:S02]  /*1c9d0*/  IMAD R7, R14, 0x4, R25 ;  /* 0x000000040e077824 */ /* 0x000fe400078e0219 */
[----:B------:R0:W-:Y:S01]  /*1c9e0*/  STS.128 [R133+0x500], R20 ;  /* 0x0005001485007388 */ /* 0x0001e20000000c00 */
[----:B------:R-:W-:-:S02]  /*1c9f0*/  LEA.HI.X.SX32 R37, R25, R0, 0x1, P6 ;  /* 0x0000000019257211 */ /* 0x000fc400030f0eff */
[----:B------:R-:W-:-:S04]  /*1ca00*/  LEA R32, P6, R7, R2, 0x1 ;  /* 0x0000000207207211 */ /* 0x000fc800078c08ff */
[----:B------:R-:W-:Y:S02]  /*1ca10*/  LEA.HI.X.SX32 R33, R7, R0, 0x1, P6 ;  /* 0x0000000007217211 */ /* 0x000fe400030f0eff */
[----:B0-----:R-:W-:-:S04]  /*1ca20*/  LEA R21, R14, R7, 0x2 ;  /* 0x000000070e157211 */ /* 0x001fc800078e10ff */
[C---:B------:R-:W-:Y:S02]  /*1ca30*/  LEA R28, P6, R21.reuse, R2, 0x1 ;  /* 0x00000002151c7211 */ /* 0x040fe400078c08ff */
[C---:B------:R-:W-:Y:S02]  /*1ca40*/  LEA R7, R14.reuse, R21, 0x2 ;  /* 0x000000150e077211 */ /* 0x040fe400078e10ff */
[----:B------:R-:W-:Y:S02]  /*1ca50*/  LEA.HI.X.SX32 R29, R21, R0, 0x1, P6 ;  /* 0x00000000151d7211 */ /* 0x000fe400030f0eff */
[----:B------:R-:W-:Y:S02]  /*1ca60*/  LEA R24, P6, R7, R2, 0x1 ;  /* 0x0000000207187211 */ /* 0x000fe400078c08ff */
[----:B------:R-:W-:Y:S02]  /*1ca70*/  LEA R21, R14, R7, 0x2 ;  /* 0x000000070e157211 */ /* 0x000fe400078e10ff */
[----:B------:R-:W-:-:S02]  /*1ca80*/  F2FP.PACK_AB R16, R139, R156 ;  /* 0x0000009c8b10723e */ /* 0x000fc400000000ff */
[----:B------:R-:W-:Y:S02]  /*1ca90*/  F2FP.PACK_AB R18, R183, R172 ;  /* 0x000000acb712723e */ /* 0x000fe400000000ff */
[----:B------:R-:W-:Y:S02]  /*1caa0*/  F2FP.PACK_AB R19, R170, R215 ;  /* 0x000000d7aa13723e */ /* 0x000fe400000000ff */
[----:B------:R-:W-:Y:S01]  /*1cab0*/  LEA.HI.X.SX32 R25, R7, R0, 0x1, P6 ;  /* 0x0000000007197211 */ /* 0x000fe200030f0eff */
[----:B------:R-:W-:Y:S01]  /*1cac0*/  IMAD R7, R14, 0x4, R21 ;  /* 0x000000040e077824 */ /* 0x000fe200078e0215 */
[C---:B------:R-:W-:Y:S01]  /*1cad0*/  LEA R20, P6, R21.reuse, R2, 0x1 ;  /* 0x0000000215147211 */ /* 0x040fe200078c08ff */
[----:B------:R0:W-:Y:S03]  /*1cae0*/  STS.128 [R133+0x580], R16 ;  /* 0x0005801085007388 */ /* 0x0001e60000000c00 */
[----:B------:R-:W-:Y:S01]  /*1caf0*/  LEA.HI.X.SX32 R21, R21, R0, 0x1, P6 ;  /* 0x0000000015157211 */ /* 0x000fe200030f0eff */
[----:B------:R1:W-:Y:S01]  /*1cb00*/  STS.128 [R133+0x180], R8 ;  /* 0x0001800885007388 */ /* 0x0003e20000000c00 */
[----:B------:R-:W-:-:S02]  /*1cb10*/  F2FP.PACK_AB R77, R12, R77 ;  /* 0x0000004d0c4d723e */ /* 0x000fc400000000ff */
[----:B------:R-:W-:Y:S02]  /*1cb20*/  F2FP.PACK_AB R78, R13, R78 ;  /* 0x0000004e0d4e723e */ /* 0x000fe400000000ff */
[----:B0-----:R-:W-:Y:S02]  /*1cb30*/  LEA R16, P6, R7, R2, 0x1 ;  /* 0x0000000207107211 */ /* 0x001fe400078c08ff */
[----:B------:R-:W-:Y:S02]  /*1cb40*/  LEA R19, R14, R7, 0x2 ;  /* 0x000000070e137211 */ /* 0x000fe400078e10ff */
[----:B-1----:R-:W-:Y:S02]  /*1cb50*/  F2FP.PACK_AB R8, R162, R171 ;  /* 0x000000aba208723e */ /* 0x002fe400000000ff */
[----:B------:R-:W-:Y:S02]  /*1cb60*/  F2FP.PACK_AB R9, R163, R160 ;  /* 0x000000a0a309723e */ /* 0x000fe400000000ff */
[----:B------:R-:W-:-:S02]  /*1cb70*/  F2FP.PACK_AB R10, R158, R161 ;  /* 0x000000a19e0a723e */ /* 0x000fc400000000ff */
[----:B------:R-:W-:Y:S02]  /*1cb80*/  F2FP.PACK_AB R11, R154, R159 ;  /* 0x0000009f9a0b723e */ /* 0x000fe400000000ff */
[----:B------:R-:W-:Y:S02]  /*1cb90*/  LEA.HI.X.SX32 R17, R7, R0, 0x1, P6 ;  /* 0x0000000007117211 */ /* 0x000fe400030f0eff */
[C---:B------:R-:W-:Y:S02]  /*1cba0*/  LEA R12, P6, R19.reuse, R2, 0x1 ;  /* 0x00000002130c7211 */ /* 0x040fe400078c08ff */
[----:B------:R-:W-:Y:S01]  /*1cbb0*/  LEA R7, R14, R19, 0x2 ;  /* 0x000000130e077211 */ /* 0x000fe200078e10ff */
[----:B------:R0:W-:Y:S01]  /*1cbc0*/  STS.128 [R133+0x200], R8 ;  /* 0x0002000885007388 */ /* 0x0001e20000000c00 */
[----:B------:R-:W-:Y:S02]  /*1cbd0*/  LEA.HI.X.SX32 R13, R19, R0, 0x1, P6 ;  /* 0x00000000130d7211 */ /* 0x000fe400030f0eff */
[----:B------:R-:W-:-:S02]  /*1cbe0*/  F2FP.PACK_AB R79, R42, R79 ;  /* 0x0000004f2a4f723e */ /* 0x000fc400000000ff */
[C---:B0-----:R-:W-:Y:S02]  /*1cbf0*/  LEA R10, P6, R7.reuse, R2, 0x1 ;  /* 0x00000002070a7211 */ /* 0x041fe400078c08ff */
[C---:B------:R-:W-:Y:S02]  /*1cc00*/  LEA R9, R14.reuse, R7, 0x2 ;  /* 0x000000070e097211 */ /* 0x040fe400078e10ff */
[----:B------:R-:W-:Y:S02]  /*1cc10*/  LEA.HI.X.SX32 R11, R7, R0, 0x1, P6 ;  /* 0x00000000070b7211 */ /* 0x000fe400030f0eff */
[----:B------:R-:W-:Y:S01]  /*1cc20*/  LEA R8, P6, R9, R2, 0x1 ;  /* 0x0000000209087211 */ /* 0x000fe200078c08ff */
[----:B------:R-:W-:-:S03]  /*1cc30*/  IMAD R7, R14, 0x4, R9 ;  /* 0x000000040e077824 */ /* 0x000fc600078e0209 */
[----:B------:R-:W-:Y:S02]  /*1cc40*/  LEA.HI.X.SX32 R9, R9, R0, 0x1, P6 ;  /* 0x0000000009097211 */ /* 0x000fe400030f0eff */
[C---:B------:R-:W-:Y:S02]  /*1cc50*/  LEA R42, P6, R7.reuse, R2, 0x1 ;  /* 0x00000002072a7211 */ /* 0x040fe400078c08ff */
[----:B------:R-:W-:Y:S02]  /*1cc60*/  LEA R19, R14, R7, 0x2 ;  /* 0x000000070e137211 */ /* 0x000fe400078e10ff */
[----:B------:R-:W-:Y:S02]  /*1cc70*/  F2FP.PACK_AB R82, R82, R43 ;  /* 0x0000002b5252723e */ /* 0x000fe400000000ff */
[----:B------:R-:W-:Y:S02]  /*1cc80*/  LEA.HI.X.SX32 R43, R7, R0, 0x1, P6 ;  /* 0x00000000072b7211 */ /* 0x000fe400030f0eff */
[----:B------:R-:W-:-:S02]  /*1cc90*/  LEA R38, P6, R19, R2, 0x1 ;  /* 0x0000000213267211 */ /* 0x000fc400078c08ff */
[C---:B------:R-:W-:Y:S02]  /*1cca0*/  LEA R7, R14.reuse, R19, 0x2 ;  /* 0x000000130e077211 */ /* 0x040fe400078e10ff */
[----:B------:R-:W-:Y:S02]  /*1ccb0*/  LEA.HI.X.SX32 R39, R19, R0, 0x1, P6 ;  /* 0x0000000013277211 */ /* 0x000fe400030f0eff */
[C---:B------:R-:W-:Y:S02]  /*1ccc0*/  LEA R34, P6, R7.reuse, R2, 0x1 ;  /* 0x0000000207227211 */ /* 0x040fe400078c08ff */
[C---:B------:R-:W-:Y:S02]  /*1ccd0*/  LEA R19, R14.reuse, R7, 0x2 ;  /* 0x000000070e137211 */ /* 0x040fe400078e10ff */
[----:B------:R-:W-:Y:S02]  /*1cce0*/  LEA.HI.X.SX32 R35, R7, R0, 0x1, P6 ;  /* 0x0000000007237211 */ /* 0x000fe400030f0eff */
[----:B------:R-:W-:Y:S01]  /*1ccf0*/  LEA R30, P6, R19, R2, 0x1 ;  /* 0x00000002131e7211 */ /* 0x000fe200078c08ff */
[----:B------:R-:W-:-:S03]  /*1cd00*/  IMAD R7, R14, 0x4, R19 ;  /* 0x000000040e077824 */ /* 0x000fc600078e0213 */
[----:B------:R-:W-:Y:S02]  /*1cd10*/  LEA.HI.X.SX32 R31, R19, R0, 0x1, P6 ;  /* 0x00000000131f7211 */ /* 0x000fe400030f0eff */
[----:B------:R-:W-:Y:S02]  /*1cd20*/  LEA R26, P6, R7, R2, 0x1 ;  /* 0x00000002071a7211 */ /* 0x000fe400078c08ff */
[----:B------:R-:W-:Y:S02]  /*1cd30*/  LEA R19, R14, R7, 0x2 ;  /* 0x000000070e137211 */ /* 0x000fe400078e10ff */
[----:B------:R-:W-:Y:S02]  /*1cd40*/  F2FP.PACK_AB R88, R88, R157 ;  /* 0x0000009d5858723e */ /* 0x000fe400000000ff */
        /* <DEDUP_REMOVED lines=8> */
[----:B------:R-:W-:-:S04]  /*1cdd0*/  LEA R18, P6, R7, R2, 0x1 ;  /* 0x0000000207127211 */ /* 0x000fc800078c08ff */
[----:B------:R-:W-:Y:S02]  /*1cde0*/  LEA.HI.X.SX32 R19, R7, R0, 0x1, P6 ;  /* 0x0000000007137211 */ /* 0x000fe400030f0eff */
[----:B0-----:R-:W-:-:S04]  /*1cdf0*/  LEA R89, R14, R7, 0x2 ;  /* 0x000000070e597211 */ /* 0x001fc800078e10ff */
        /* <DEDUP_REMOVED lines=8> */
[----:B------:R-:W-:Y:S02]  /*1ce80*/  LEA.HI.X.SX32 R231, R91, R0, 0x1, P6 ;  /* 0x000000005be77211 */ /* 0x000fe400030f0eff */
[C---:B------:R-:W-:Y:S02]  /*1ce90*/  LEA R228, P6, R89.reuse, R2, 0x1 ;  /* 0x0000000259e47211 */ /* 0x040fe400078c08ff */
[C---:B------:R-:W-:Y:S01]  /*1cea0*/  LEA R91, R14.reuse, R89, 0x2 ;  /* 0x000000590e5b7211 */ /* 0x040fe200078e10ff */
[----:B------:R0:W-:Y:S01]  /*1ceb0*/  STS.128 [R133+0x680], R80 ;  /* 0x0006805085007388 */ /* 0x0001e20000000c00 */
[----:B------:R-:W-:Y:S02]  /*1cec0*/  LEA.HI.X.SX32 R229, R89, R0, 0x1, P6 ;  /* 0x0000000059e57211 */ /* 0x000fe400030f0eff */
[----:B------:R-:W-:Y:S02]  /*1ced0*/  LEA R226, P6, R91, R2, 0x1 ;  /* 0x000000025be27211 */ /* 0x000fe400078c08ff */
[----:B------:R-:W-:-:S02]  /*1cee0*/  LEA R89, R14, R91, 0x2 ;  /* 0x0000005b0e597211 */ /* 0x000fc400078e10ff */
[----:B------:R-:W-:Y:S02]  /*1cef0*/  LEA.HI.X.SX32 R227, R91, R0, 0x1, P6 ;  /* 0x000000005be37211 */ /* 0x000fe400030f0eff */
[----:B------:R-:W-:Y:S02]  /*1cf00*/  LEA R224, P6, R89, R2, 0x1 ;  /* 0x0000000259e07211 */ /* 0x000fe400078c08ff */
[----:B0-----:R-:W-:Y:S02]  /*1cf10*/  F2FP.PACK_AB R80, R123, R124 ;  /* 0x0000007c7b50723e */ /* 0x001fe400000000ff */
[----:B------:R-:W-:Y:S02]  /*1cf20*/  F2FP.PACK_AB R81, R119, R120 ;  /* 0x000000787751723e */ /* 0x000fe400000000ff */
[----:B------:R-:W-:Y:S02]  /*1cf30*/  F2FP.PACK_AB R82, R115, R116 ;  /* 0x000000747352723e */ /* 0x000fe400000000ff */
[----:B------:R-:W-:-:S02]  /*1cf40*/  F2FP.PACK_AB R83, R111, R112 ;  /* 0x000000706f53723e */ /* 0x000fc400000000ff */
[----:B------:R-:W-:-:S03]  /*1cf50*/  F2FP.PACK_AB R76, R76, R155 ;  /* 0x0000009b4c4c723e */ /* 0x000fc600000000ff */
[----:B------:R0:W-:Y:S01]  /*1cf60*/  STS.128 [R133+0x700], R80 ;  /* 0x0007005085007388 */ /* 0x0001e20000000c00 */
[----:B------:R-:W-:-:S03]  /*1cf70*/  LEA.HI.X.SX32 R225, R89, R0, 0x1, P6 ;  /* 0x0000000059e17211 */ /* 0x000fc600030f0eff */
[----:B------:R1:W-:Y:S01]  /*1cf80*/  STS.128 [R133+0x280], R76 ;  /* 0x0002804c85007388 */ /* 0x0003e20000000c00 */
[----:B0-----:R-:W-:-:S05]  /*1cf90*/  IMAD R81, R14, 0x4, R89 ;  /* 0x000000040e517824 */ /* 0x001fca00078e0259 */
[----:B------:R-:W-:Y:S02]  /*1cfa0*/  LEA R222, P6, R81, R2, 0x1 ;  /* 0x0000000251de7211 */ /* 0x000fe400078c08ff */
[----:B------:R-:W-:Y:S02]  /*1cfb0*/  LEA R83, R14, R81, 0x2 ;  /* 0x000000510e537211 */ /* 0x000fe400078e10ff */
[----:B-1----:R-:W-:Y:S02]  /*1cfc0*/  F2FP.PACK_AB R76, R131, R132 ;  /* 0x00000084834c723e */ /* 0x002fe400000000ff */
        /* <DEDUP_REMOVED lines=8> */
[----:B------:R-:W-:Y:S01]  /*1d050*/  LEA R218, P6, R89, R2, 0x1 ;  /* 0x0000000259da7211 */ /* 0x000fe200078c08ff */
[----:B------:R-:W-:-:S03]  /*1d060*/  IMAD R83, R14, 0x4, R89 ;  /* 0x000000040e537824 */ /* 0x000fc600078e0259 */
[----:B------:R-:W-:Y:S02]  /*1d070*/  LEA.HI.X.SX32 R219, R89, R0, 0x1, P6 ;  /* 0x0000000059db7211 */ /* 0x000fe400030f0eff */
[----:B------:R-:W-:Y:S02]  /*1d080*/  LEA R216, P6, R83, R2, 0x1 ;  /* 0x0000000253d87211 */ /* 0x000fe400078c08ff */
[----:B0-----:R-:W-:Y:S02]  /*1d090*/  F2FP.PACK_AB R76, R122, R121 ;  /* 0x000000797a4c723e */ /* 0x001fe400000000ff */
[----:B------:R-:W-:Y:S02]  /*1d0a0*/  F2FP.PACK_AB R77, R117, R118 ;  /* 0x00000076754d723e */ /* 0x000fe400000000ff */
[----:B------:R-:W-:Y:S02]  /*1d0b0*/  F2FP.PACK_AB R78, R113, R114 ;  /* 0x00000072714e723e */ /* 0x000fe400000000ff */
[----:B------:R-:W-:-:S02]  /*1d0c0*/  F2FP.PACK_AB R79, R109, R110 ;  /* 0x0000006e6d4f723e */ /* 0x000fc400000000ff */
[----:B------:R-:W-:-:S03]  /*1d0d0*/  LEA R89, R14, R83, 0x2 ;  /* 0x000000530e597211 */ /* 0x000fc600078e10ff */
[----:B------:R0:W-:Y:S01]  /*1d0e0*/  STS.128 [R133+0x380], R76 ;  /* 0x0003804c85007388 */ /* 0x0001e20000000c00 */
[----:B------:R-:W-:Y:S02]  /*1d0f0*/  LEA.HI.X.SX32 R217, R83, R0, 0x1, P6 ;  /* 0x0000000053d97211 */ /* 0x000fe400030f0eff */
[----:B------:R-:W-:-:S04]  /*1d100*/  LEA R214, P6, R89, R2, 0x1 ;  /* 0x0000000259d67211 */ /* 0x000fc800078c08ff */
[----:B------:R-:W-:Y:S02]  /*1d110*/  LEA.HI.X.SX32 R215, R89, R0, 0x1, P6 ;  /* 0x0000000059d77211 */ /* 0x000fe400030f0eff */
[----:B0-----:R-:W-:Y:S02]  /*1d120*/  F2FP.PACK_AB R76, R107, R108 ;  /* 0x0000006c6b4c723e */ /* 0x001fe400000000ff */
[----:B------:R-:W-:Y:S02]  /*1d130*/  F2FP.PACK_AB R77, R106, R15 ;  /* 0x0000000f6a4d723e */ /* 0x000fe400000000ff */
[----:B------:R-:W-:Y:S02]  /*1d140*/  F2FP.PACK_AB R78, R104, R105 ;  /* 0x00000069684e723e */ /* 0x000fe400000000ff */
[----:B------:R-:W-:-:S05]  /*1d150*/  F2FP.PACK_AB R79, R103, R102 ;  /* 0x00000066674f723e */ /* 0x000fca00000000ff */
[----:B------:R0:W-:Y:S04]  /*1d160*/  STS.128 [R133+0x780], R76 ;  /* 0x0007804c85007388 */ /* 0x0001e80000000c00 */
[----:B------:R-:W-:Y:S01]  /*1d170*/  BAR.SYNC.DEFER_BLOCKING 0x0 ;  /* 0x0000000000007b1d */ /* 0x000fe20000010000 */
[----:B0-----:R-:W-:-:S04]  /*1d180*/  LEA R77, R14, R89, 0x2 ;  /* 0x000000590e4d7211 */ /* 0x001fc800078e10ff */
[C---:B------:R-:W-:Y:S02]  /*1d190*/  LEA R212, P6, R77.reuse, R2, 0x1 ;  /* 0x000000024dd47211 */ /* 0x040fe400078c08ff */
[C---:B------:R-:W-:Y:S02]  /*1d1a0*/  LEA R79, R14.reuse, R77, 0x2 ;  /* 0x0000004d0e4f7211 */ /* 0x040fe400078e10ff */
[----:B------:R-:W-:Y:S02]  /*1d1b0*/  LEA.HI.X.SX32 R213, R77, R0, 0x1, P6 ;  /* 0x000000004dd57211 */ /* 0x000fe400030f0eff */
[C---:B------:R-:W-:Y:S02]  /*1d1c0*/  LEA R210, P6, R79.reuse, R2, 0x1 ;  /* 0x000000024fd27211 */ /* 0x040fe400078c08ff */
[----:B------:R-:W-:Y:S01]  /*1d1d0*/  LEA R77, R14, R79, 0x2 ;  /* 0x0000004f0e4d7211 */ /* 0x000fe200078e10ff */
[----:B------:R-:W0:Y:S01]  /*1d1e0*/  LDS.128 R132, [R150] ;  /* 0x0000000096847984 */ /* 0x000e220000000c00 */
[----:B------:R-:W-:-:S02]  /*1d1f0*/  LEA.HI.X.SX32 R211, R79, R0, 0x1, P6 ;  /* 0x000000004fd37211 */ /* 0x000fc400030f0eff */
[C---:B------:R-:W-:Y:S01]  /*1d200*/  LEA R208, P6, R77.reuse, R2, 0x1 ;  /* 0x000000024dd07211 */ /* 0x040fe200078c08ff */
[----:B------:R-:W-:Y:S01]  /*1d210*/  LDS.128 R124, [R150+0x800] ;  /* 0x00080000967c7984 */ /* 0x000fe20000000c00 */
[C---:B------:R-:W-:Y:S02]  /*1d220*/  LEA R79, R14.reuse, R77, 0x2 ;  /* 0x0000004d0e4f7211 */ /* 0x040fe400078e10ff */
[----:B------:R-:W-:Y:S01]  /*1d230*/  LEA.HI.X.SX32 R209, R77, R0, 0x1, P6 ;  /* 0x000000004dd17211 */ /* 0x000fe200030f0eff */
[----:B------:R-:W-:Y:S01]  /*1d240*/  LDS.128 R116, [R150+0x1000] ;  /* 0x0010000096747984 */ /* 0x000fe20000000c00 */
[C---:B------:R-:W-:Y:S02]  /*1d250*/  LEA R206, P6, R79.reuse, R2, 0x1 ;  /* 0x000000024fce7211 */ /* 0x040fe400078c08ff */
[----:B------:R-:W-:Y:S01]  /*1d260*/  LEA R77, R14, R79, 0x2 ;  /* 0x0000004f0e4d7211 */ /* 0x000fe200078e10ff */
[----:B------:R-:W-:Y:S01]  /*1d270*/  LDS.128 R108, [R150+0x1800] ;  /* 0x00180000966c7984 */ /* 0x000fe20000000c00 */
[----:B------:R-:W-:-:S02]  /*1d280*/  LEA.HI.X.SX32 R207, R79, R0, 0x1, P6 ;  /* 0x000000004fcf7211 */ /* 0x000fc400030f0eff */
[C---:B------:R-:W-:Y:S01]  /*1d290*/  LEA R204, P6, R77.reuse, R2, 0x1 ;  /* 0x000000024dcc7211 */ /* 0x040fe200078c08ff */
[----:B------:R-:W-:Y:S01]  /*1d2a0*/  LDS.128 R136, [R150+0x2000] ;  /* 0x0020000096887984 */ /* 0x000fe20000000c00 */
[C---:B------:R-:W-:Y:S02]  /*1d2b0*/  LEA R79, R14.reuse, R77, 0x2 ;  /* 0x0000004d0e4f7211 */ /* 0x040fe400078e10ff */
[----:B------:R-:W-:Y:S02]  /*1d2c0*/  LEA.HI.X.SX32 R205, R77, R0, 0x1, P6 ;  /* 0x000000004dcd7211 */ /* 0x000fe400030f0eff */
[----:B------:R-:W-:Y:S02]  /*1d2d0*/  LEA R202, P6, R79, R2, 0x1 ;  /* 0x000000024fca7211 */ /* 0x000fe400078c08ff */
[----:B------:R-:W-:Y:S02]  /*1d2e0*/  LEA R77, R14, R79, 0x2 ;  /* 0x0000004f0e4d7211 */ /* 0x000fe400078e10ff */
[----:B------:R-:W-:-:S02]  /*1d2f0*/  LOP3.LUT R151, R150, 0x40, RZ, 0x3c, !PT ;  /* 0x0000004096977812 */ /* 0x000fc400078e3cff */
[----:B------:R-:W-:Y:S02]  /*1d300*/  LEA.HI.X.SX32 R203, R79, R0, 0x1, P6 ;  /* 0x000000004fcb7211 */ /* 0x000fe400030f0eff */
[C---:B------:R-:W-:Y:S01]  /*1d310*/  LEA R196, P6, R77.reuse, R2, 0x1 ;  /* 0x000000024dc47211 */ /* 0x040fe200078c08ff */
[----:B------:R-:W1:Y:S01]  /*1d320*/  LDS.128 R128, [R151] ;  /* 0x0000000097807984 */ /* 0x000e620000000c00 */
[----:B------:R-:W-:Y:S02]  /*1d330*/  LEA R79, R14, R77, 0x2 ;  /* 0x0000004d0e4f7211 */ /* 0x000fe400078e10ff */
[----:B------:R-:W-:Y:S01]  /*1d340*/  IADD3 R88, R238, -0x3f3504f3, RZ ;  /* 0xc0cafb0dee587810 */ /* 0x000fe20007ffe0ff */
[----:B------:R-:W2:Y:S01]  /*1d350*/  LDS.128 R120, [R151+0x800] ;  /* 0x0008000097787984 */ /* 0x000ea20000000c00 */
[----:B------:R-:W-:Y:S01]  /*1d360*/  LEA.HI.X.SX32 R197, R77, R0, 0x1, P6 ;  /* 0x000000004dc57211 */ /* 0x000fe200030f0eff */
[----:B------:R-:W-:Y:S01]  /*1d370*/  IMAD R77, R14, 0x4, R79 ;  /* 0x000000040e4d7824 */ /* 0x000fe200078e024f */
[----:B------:R-:W-:Y:S01]  /*1d380*/  LOP3.LUT R15, R88, 0xff800000, RZ, 0xc0, !PT ;  /* 0xff800000580f7812 */ /* 0x000fe200078ec0ff */
[----:B------:R-:W3:Y:S01]  /*1d390*/  LDS.128 R112, [R151+0x1000] ;  /* 0x0010000097707984 */ /* 0x000ee20000000c00 */
[----:B------:R-:W-:-:S02]  /*1d3a0*/  LEA R200, P6, R79, R2, 0x1 ;  /* 0x000000024fc87211 */ /* 0x000fc400078c08ff */
[----:B------:R-:W-:Y:S01]  /*1d3b0*/  IADD3 R80, R238, -R15, RZ ;  /* 0x8000000fee507210 */ /* 0x000fe20007ffe0ff */
[----:B------:R-:W4:Y:S01]  /*1d3c0*/  LDS.128 R104, [R151+0x1800] ;  /* 0x0018000097687984 */ /* 0x000f220000000c00 */
[----:B------:R-:W-:Y:S02]  /*1d3d0*/  LEA.HI.X.SX32 R201, R79, R0, 0x1, P6 ;  /* 0x000000004fc97211 */ /* 0x000fe400030f0eff */
[C---:B------:R-:W-:Y:S01]  /*1d3e0*/  LEA R198, P6, R77.reuse, R2, 0x1 ;  /* 0x000000024dc67211 */ /* 0x040fe200078c08ff */
[----:B0-----:R-:W-:Y:S01]  /*1d3f0*/  STG.E.U16 [R100.64], R132 ;  /* 0x0000008464007986 */ /* 0x001fe2000c101504 */
[----:B------:R-:W-:Y:S01]  /*1d400*/  LEA R79, R14, R77, 0x2 ;  /* 0x0000004d0e4f7211 */ /* 0x000fe200078e10ff */
[----:B------:R-:W-:Y:S01]  /*1d410*/  FADD R80, R80, -1 ;  /* 0xbf80000050507421 */ /* 0x000fe20000000000 */
[----:B------:R-:W-:Y:S01]  /*1d420*/  LEA.HI.X.SX32 R199, R77, R0, 0x1, P6 ;  /* 0x000000004dc77211 */ /* 0x000fe200030f0eff */
[----:B------:R-:W0:Y:S01]  /*1d430*/  LDS.128 R100, [R151+0x2000] ;  /* 0x0020000097647984 */ /* 0x000e220000000c00 */
[----:B------:R-:W-:-:S02]  /*1d440*/  LEA R194, P6, R79, R2, 0x1 ;  /* 0x000000024fc27211 */ /* 0x000fc400078c08ff */
[----:B------:R-:W-:Y:S01]  /*1d450*/  LEA R77, R14, R79, 0x2 ;  /* 0x0000004f0e4d7211 */ /* 0x000fe200078e10ff */
[----:B------:R-:W-:Y:S01]  /*1d460*/  FFMA.FTZ R81, R80, R243, -0.16845393180847167969 ;  /* 0xbe2c7f3050517423 */ /* 0x000fe200000100f3 */
[----:B------:R-:W-:Y:S01]  /*1d470*/  LEA.HI.X.SX32 R195, R79, R0, 0x1, P6 ;  /* 0x000000004fc37211 */ /* 0x000fe200030f0eff */
[----:B------:R-:W-:Y:S01]  /*1d480*/  LDS.128 R88, [R150+0x3000] ;  /* 0x0030000096587984 */ /* 0x000fe20000000c00 */
[C---:B------:R-:W-:Y:S02]  /*1d490*/  LEA R192, P6, R77.reuse, R2, 0x1 ;  /* 0x000000024dc07211 */ /* 0x040fe400078c08ff */
[----:B------:R-:W-:Y:S01]  /*1d4a0*/  LEA R79, R14, R77, 0x2 ;  /* 0x0000004d0e4f7211 */ /* 0x000fe200078e10ff */
[----:B------:R-:W-:Y:S01]  /*1d4b0*/  FFMA.FTZ R81, R80, R81, 0.1716887056827545166 ;  /* 0x3e2fcf2a50517423 */ /* 0x000fe20000010051 */
[----:B------:R-:W-:Y:S02]  /*1d4c0*/  LEA.HI.X.SX32 R193, R77, R0, 0x1, P6 ;  /* 0x000000004dc17211 */ /* 0x000fe400030f0eff */
[----:B------:R-:W-:Y:S01]  /*1d4d0*/  LEA R190, P6, R79, R2, 0x1 ;  /* 0x000000024fbe7211 */ /* 0x000fe200078c08ff */
[----:B------:R-:W-:-:S02]  /*1d4e0*/  IMAD R77, R14, 0x4, R79 ;  /* 0x000000040e4d7824 */ /* 0x000fc400078e024f */
[C---:B------:R-:W-:Y:S01]  /*1d4f0*/  FFMA.FTZ R81, R80.reuse, R81, -0.17900948226451873779 ;  /* 0xbe374e4350517423 */ /* 0x040fe20000010051 */
[----:B------:R-:W-:Y:S02]  /*1d500*/  LEA.HI.X.SX32 R191, R79, R0, 0x1, P6 ;  /* 0x000000004fbf7211 */ /* 0x000fe400030f0eff */
[C---:B------:R-:W-:Y:S01]  /*1d510*/  LEA R188, P6, R77.reuse, R2, 0x1 ;  /* 0x000000024dbc7211 */ /* 0x040fe200078c08ff */
[----:B------:R-:W-:Y:S01]  /*1d520*/  FFMA.FTZ R81, R80, R81, 0.20512372255325317383 ;  /* 0x3e520bf450517423 */ /* 0x000fe20000010051 */
[----:B------:R-:W-:Y:S02]  /*1d530*/  LEA R79, R14, R77, 0x2 ;  /* 0x0000004d0e4f7211 */ /* 0x000fe400078e10ff */
[----:B------:R-:W-:Y:S01]  /*1d540*/  LEA.HI.X.SX32 R189, R77, R0, 0x1, P6 ;  /* 0x000000004dbd7211 */ /* 0x000fe200030f0eff */
[----:B------:R-:W-:Y:S01]  /*1d550*/  FFMA.FTZ R81, R80, R81, -0.24046532809734344482 ;  /* 0xbe763c8b50517423 */ /* 0x000fe20000010051 */
[C---:B------:R-:W-:Y:S02]  /*1d560*/  LEA R186, P6, R79.reuse, R2, 0x1 ;  /* 0x000000024fba7211 */ /* 0x040fe400078c08ff */
[----:B------:R-:W-:Y:S01]  /*1d570*/  LEA R77, R14, R79, 0x2 ;  /* 0x0000004f0e4d7211 */ /* 0x000fe200078e10ff */
[----:B------:R-:W-:Y:S01]  /*1d580*/  FFMA.FTZ R81, R80, R81, 0.28857114911079406738 ;  /* 0x3e93bf9950517423 */ /* 0x000fe20000010051 */
[----:B------:R-:W-:-:S02]  /*1d590*/  LEA.HI.X.SX32 R187, R79, R0, 0x1, P6 ;  /* 0x000000004fbb7211 */ /* 0x000fc400030f0eff */
[C---:B------:R-:W-:Y:S02]  /*1d5a0*/  LEA R184, P6, R77.reuse, R2, 0x1 ;  /* 0x000000024db87211 */ /* 0x040fe400078c08ff */
[----:B------:R-:W-:Y:S01]  /*1d5b0*/  LEA R79, R14, R77, 0x2 ;  /* 0x0000004d0e4f7211 */ /* 0x000fe200078e10ff */
[----:B------:R-:W-:Y:S01]  /*1d5c0*/  FFMA.FTZ R81, R80, R81, -0.36067417263984680176 ;  /* 0xbeb8aa4950517423 */ /* 0x000fe20000010051 */
[----:B-1----:R-:W-:Y:S01]  /*1d5d0*/  STG.E.U16 [R98.64], R128 ;  /* 0x0000008062007986 */ /* 0x002fe2000c101504 */
[----:B------:R-:W-:-:S03]  /*1d5e0*/  LEA.HI.X.SX32 R185, R77, R0, 0x1, P6 ;  /* 0x000000004db97211 */ /* 0x000fc600030f0eff */
[----:B------:R-:W-:Y:S01]  /*1d5f0*/  STG.E.U16 [R96.64], R124 ;  /* 0x0000007c60007986 */ /* 0x000fe2000c101504 */
[C---:B------:R-:W-:Y:S01]  /*1d600*/  LEA R182, P6, R79.reuse, R2, 0x1 ;  /* 0x000000024fb67211 */ /* 0x040fe200078c08ff */
[----:B------:R-:W-:Y:S02]  /*1d610*/  IMAD R77, R14, 0x4, R79 ;  /* 0x000000040e4d7824 */ /* 0x000fe400078e024f */
[----:B------:R-:W1:Y:S01]  /*1d620*/  LDS.128 R96, [R150+0x2800] ;  /* 0x0028000096607984 */ /* 0x000e620000000c00 */
[C---:B------:R-:W-:Y:S01]  /*1d630*/  FFMA.FTZ R81, R80.reuse, R81, 0.48089820146560668945 ;  /* 0x3ef6384a50517423 */ /* 0x040fe20000010051 */
[----:B------:R-:W-:Y:S02]  /*1d640*/  LEA.HI.X.SX32 R183, R79, R0, 0x1, P6 ;  /* 0x000000004fb77211 */ /* 0x000fe400030f0eff */
[----:B--2---:R-:W-:Y:S01]  /*1d650*/  STG.E.U16 [R94.64], R120 ;  /* 0x000000785e007986 */ /* 0x004fe2000c101504 */
[----:B------:R-:W-:Y:S01]  /*1d660*/  FFMA.FTZ R81, R80, R81, -0.72134751081466674805 ;  /* 0xbf38aa3b50517423 */ /* 0x000fe20000010051 */
[----:B------:R-:W-:-:S02]  /*1d670*/  LEA R180, P6, R77, R2, 0x1 ;  /* 0x000000024db47211 */ /* 0x000fc400078c08ff */
[----:B------:R-:W-:Y:S01]  /*1d680*/  STG.E.U16 [R92.64], R116 ;  /* 0x000000745c007986 */ /* 0x000fe2000c101504 */
[----:B------:R-:W-:-:S03]  /*1d690*/  LEA R153, R14, R77, 0x2 ;  /* 0x0000004d0e997211 */ /* 0x000fc600078e10ff */
[----:B------:R-:W2:Y:S01]  /*1d6a0*/  LDS.128 R92, [R151+0x2800] ;  /* 0x00280000975c7984 */ /* 0x000ea20000000c00 */
[----:B------:R-:W-:Y:S01]  /*1d6b0*/  FMUL R81, R80, R81 ;  /* 0x0000005150517220 */ /* 0x000fe20000400000 */
[----:B------:R-:W-:Y:S02]  /*1d6c0*/  LEA.HI.X.SX32 R181, R77, R0, 0x1, P6 ;  /* 0x000000004db57211 */ /* 0x000fe400030f0eff */
[C---:B------:R-:W-:Y:S01]  /*1d6d0*/  LEA R178, P6, R153.reuse, R2, 0x1 ;  /* 0x0000000299b27211 */ /* 0x040fe200078c08ff */
[----:B---3--:R-:W-:Y:S01]  /*1d6e0*/  STG.E.U16 [R86.64], R112 ;  /* 0x0000007056007986 */ /* 0x008fe2000c101504 */
[----:B------:R-:W-:Y:S01]  /*1d6f0*/  LEA R155, R14, R153, 0x2 ;  /* 0x000000990e9b7211 */ /* 0x000fe200078e10ff */
[----:B------:R-:W-:Y:S01]  /*1d700*/  FMUL R81, R80, R81 ;  /* 0x0000005150517220 */ /* 0x000fe20000400000 */
[----:B------:R-:W-:Y:S01]  /*1d710*/  LEA.HI.X.SX32 R179, R153, R0, 0x1, P6 ;  /* 0x0000000099b37211 */ /* 0x000fe200030f0eff */
[----:B------:R-:W-:Y:S01]  /*1d720*/  STG.E.U16 [R84.64], R108 ;  /* 0x0000006c54007986 */ /* 0x000fe2000c101504 */
[----:B------:R-:W-:Y:S01]  /*1d730*/  IMAD.SHL.U32 R76, R175, 0x10, RZ ;  /* 0x00000010af4c7824 */ /* 0x000fe200078e00ff */
[----:B------:R-:W-:-:S02]  /*1d740*/  LEA R176, P6, R155, R2, 0x1 ;  /* 0x000000029bb07211 */ /* 0x000fc400078c08ff */
[----:B------:R-:W3:Y:S01]  /*1d750*/  LDS.128 R84, [R151+0x3000] ;  /* 0x0030000097547984 */ /* 0x000ee20000000c00 */
[----:B------:R-:W-:Y:S01]  /*1d760*/  LEA R153, R14, R155, 0x2 ;  /* 0x0000009b0e997211 */ /* 0x000fe200078e10ff */
[----:B------:R-:W-:Y:S01]  /*1d770*/  FFMA.FTZ R242, R80, 1.4426950216293334961, R81 ;  /* 0x3fb8aa3b50f27823 */ /* 0x000fe20000010051 */
[----:B------:R-:W-:Y:S01]  /*1d780*/  LOP3.LUT R76, R76, 0x70, RZ, 0xc0, !PT ;  /* 0x000000704c4c7812 */ /* 0x000fe200078ec0ff */
[----:B------:R-:W1:Y:S01]  /*1d790*/  LDS.128 R80, [R150+0x3800] ;  /* 0x0038000096507984 */ /* 0x000e620000000c00 */
[----:B------:R-:W-:Y:S02]  /*1d7a0*/  LOP3.LUT R233, R248, 0x80, RZ, 0xc0, !PT ;  /* 0x00000080f8e97812 */ /* 0x000fe400078ec0ff */
[----:B------:R-:W-:Y:S01]  /*1d7b0*/  LEA.HI.X.SX32 R177, R155, R0, 0x1, P6 ;  /* 0x000000009bb17211 */ /* 0x000fe200030f0eff */
[----:B----4-:R4:W-:Y:S01]  /*1d7c0*/  STG.E.U16 [R148.64], R104 ;  /* 0x0000006894007986 */ /* 0x0109e2000c101504 */
[----:B------:R-:W-:Y:S01]  /*1d7d0*/  LEA R174, P6, R153, R2, 0x1 ;  /* 0x0000000299ae7211 */ /* 0x000fe200078c08ff */
[----:B------:R-:W-:-:S02]  /*1d7e0*/  IMAD.IADD R233, R76, 0x1, R233 ;  /* 0x000000014ce97824 */ /* 0x000fc400078e02e9 */
[----:B------:R0:W3:Y:S01]  /*1d7f0*/  LDS.128 R76, [R151+0x3800] ;  /* 0x00380000974c7984 */ /* 0x0000e20000000c00 */
[----:B------:R-:W-:Y:S01]  /*1d800*/  LEA.HI.X.SX32 R175, R153, R0, 0x1, P6 ;  /* 0x0000000099af7211 */ /* 0x000fe200030f0eff */
[----:B----4-:R-:W-:-:S05]  /*1d810*/  IMAD R149, R14, 0x4, R153 ;  /* 0x000000040e957824 */ /* 0x010fca00078e0299 */
[C---:B------:R-:W-:Y:S02]  /*1d820*/  LEA R172, P6, R149.reuse, R2, 0x1 ;  /* 0x0000000295ac7211 */ /* 0x040fe400078c08ff */
[----:B0-----:R-:W-:Y:S01]  /*1d830*/  LEA R151, R14, R149, 0x2 ;  /* 0x000000950e977211 */ /* 0x001fe200078e10ff */
[----:B------:R0:W-:Y:S01]  /*1d840*/  STG.E.U16 [R146.64], R136 ;  /* 0x0000008892007986 */ /* 0x0001e2000c101504 */
[----:B------:R-:W-:Y:S02]  /*1d850*/  LEA.HI.X.SX32 R173, R149, R0, 0x1, P6 ;  /* 0x0000000095ad7211 */ /* 0x000fe400030f0eff */
[C---:B------:R-:W-:Y:S01]  /*1d860*/  LEA R170, P6, R151.reuse, R2, 0x1 ;  /* 0x0000000297aa7211 */ /* 0x040fe200078c08ff */
[----:B------:R4:W-:Y:S03]  /*1d870*/  STG.E.U16 [R144.64], R100 ;  /* 0x0000006490007986 */ /* 0x0009e6000c101504 */
[----:B------:R-:W-:-:S02]  /*1d880*/  LEA.HI.X.SX32 R171, R151, R0, 0x1, P6 ;  /* 0x0000000097ab7211 */ /* 0x000fc400030f0eff */
[----:B0-----:R-:W-:-:S04]  /*1d890*/  LEA R147, R14, R151, 0x2 ;  /* 0x000000970e937211 */ /* 0x001fc800078e10ff */
[C---:B------:R-:W-:Y:S02]  /*1d8a0*/  LEA R168, P6, R147.reuse, R2, 0x1 ;  /* 0x0000000293a87211 */ /* 0x040fe400078c08ff */
[C---:B----4-:R-:W-:Y:S01]  /*1d8b0*/  LEA R145, R14.reuse, R147, 0x2 ;  /* 0x000000930e917211 */ /* 0x050fe200078e10ff */
[----:B-1----:R0:W-:Y:S01]  /*1d8c0*/  STG.E.U16 [R142.64], R96 ;  /* 0x000000608e007986 */ /* 0x0021e2000c101504 */
[----:B------:R-:W-:Y:S02]  /*1d8d0*/  LEA.HI.X.SX32 R169, R147, R0, 0x1, P6 ;  /* 0x0000000093a97211 */ /* 0x000fe400030f0eff */
[C---:B------:R-:W-:Y:S01]  /*1d8e0*/  LEA R166, P6, R145.reuse, R2, 0x1 ;  /* 0x0000000291a67211 */ /* 0x040fe200078c08ff */
[----:B--2---:R1:W-:Y:S03]  /*1d8f0*/  STG.E.U16 [R140.64], R92 ;  /* 0x0000005c8c007986 */ /* 0x0043e6000c101504 */
[----:B------:R-:W-:Y:S01]  /*1d900*/  LEA.HI.X.SX32 R167, R145, R0, 0x1, P6 ;  /* 0x0000000091a77211 */ /* 0x000fe200030f0eff */
[----:B0-----:R-:W-:-:S05]  /*1d910*/  IMAD R143, R14, 0x4, R145 ;  /* 0x000000040e8f7824 */ /* 0x001fca00078e0291 */
[C---:B------:R-:W-:Y:S02]  /*1d920*/  LEA R164, P6, R143.reuse, R2, 0x1 ;  /* 0x000000028fa47211 */ /* 0x040fe400078c08ff */
[----:B-1----:R-:W-:Y:S01]  /*1d930*/  LEA R141, R14, R143, 0x2 ;  /* 0x0000008f0e8d7211 */ /* 0x002fe200078e10ff */
[----:B------:R0:W-:Y:S01]  /*1d940*/  STG.E.U16 [R74.64], R88 ;  /* 0x000000584a007986 */ /* 0x0001e2000c101504 */
[----:B------:R-:W-:Y:S02]  /*1d950*/  LEA.HI.X.SX32 R165, R143, R0, 0x1, P6 ;  /* 0x000000008fa57211 */ /* 0x000fe400030f0eff */
[C---:B------:R-:W-:Y:S01]  /*1d960*/  LEA R162, P6, R141.reuse, R2, 0x1 ;  /* 0x000000028da27211 */ /* 0x040fe200078c08ff */
[----:B---3--:R1:W-:Y:S03]  /*1d970*/  STG.E.U16 [R72.64], R84 ;  /* 0x0000005448007986 */ /* 0x0083e6000c101504 */
[----:B------:R-:W-:-:S02]  /*1d980*/  LEA.HI.X.SX32 R163, R141, R0, 0x1, P6 ;  /* 0x000000008da37211 */ /* 0x000fc400030f0eff */
[----:B0-----:R-:W-:-:S04]  /*1d990*/  LEA R75, R14, R141, 0x2 ;  /* 0x0000008d0e4b7211 */ /* 0x001fc800078e10ff */
[C---:B------:R-:W-:Y:S02]  /*1d9a0*/  LEA R160, P6, R75.reuse, R2, 0x1 ;  /* 0x000000024ba07211 */ /* 0x040fe400078c08ff */
[----:B-1----:R-:W-:Y:S01]  /*1d9b0*/  LEA R73, R14, R75, 0x2 ;  /* 0x0000004b0e497211 */ /* 0x002fe200078e10ff */
[----:B------:R0:W-:Y:S01]  /*1d9c0*/  STG.E.U16 [R70.64], R80 ;  /* 0x0000005046007986 */ /* 0x0001e2000c101504 */
[----:B------:R-:W-:Y:S02]  /*1d9d0*/  LEA.HI.X.SX32 R161, R75, R0, 0x1, P6 ;  /* 0x000000004ba17211 */ /* 0x000fe400030f0eff */
[C---:B------:R-:W-:Y:S01]  /*1d9e0*/  LEA R158, P6, R73.reuse, R2, 0x1 ;  /* 0x00000002499e7211 */ /* 0x040fe200078c08ff */
[----:B------:R1:W-:Y:S01]  /*1d9f0*/  STG.E.U16 [R68.64], R76 ;  /* 0x0000004c44007986 */ /* 0x0003e2000c101504 */
[----:B------:R-:W-:Y:S02]  /*1da00*/  PRMT R132, R132, 0x7632, R132 ;  /* 0x0000763284847816 */ /* 0x000fe40000000084 */
[----:B------:R-:W-:Y:S01]  /*1da10*/  LEA.HI.X.SX32 R159, R73, R0, 0x1, P6 ;  /* 0x00000000499f7211 */ /* 0x000fe200030f0eff */
[----:B0-----:R-:W-:-:S05]  /*1da20*/  IMAD R71, R14, 0x4, R73 ;  /* 0x000000040e477824 */ /* 0x001fca00078e0249 */
[C---:B------:R-:W-:Y:S02]  /*1da30*/  LEA R156, P6, R71.reuse, R2, 0x1 ;  /* 0x00000002479c7211 */ /* 0x040fe400078c08ff */
[----:B-1----:R-:W-:Y:S01]  /*1da40*/  LEA R69, R14, R71, 0x2 ;  /* 0x000000470e457211 */ /* 0x002fe200078e10ff */
[----:B------:R0:W-:Y:S01]  /*1da50*/  STG.E.U16 [R66.64], R132 ;  /* 0x0000008442007986 */ /* 0x0001e2000c101504 */
[----:B------:R-:W-:Y:S02]  /*1da60*/  LEA.HI.X.SX32 R157, R71, R0, 0x1, P6 ;  /* 0x00000000479d7211 */ /* 0x000fe400030f0eff */
[C---:B------:R-:W-:Y:S02]  /*1da70*/  LEA R154, P6, R69.reuse, R2, 0x1 ;  /* 0x00000002459a7211 */ /* 0x040fe400078c08ff */
[----:B------:R-:W-:Y:S02]  /*1da80*/  PRMT R128, R128, 0x7632, R128 ;  /* 0x0000763280807816 */ /* 0x000fe40000000080 */
[----:B------:R-:W-:-:S02]  /*1da90*/  LEA.HI.X.SX32 R155, R69, R0, 0x1, P6 ;  /* 0x00000000459b7211 */ /* 0x000fc400030f0eff */
[C---:B0-----:R-:W-:Y:S01]  /*1daa0*/  LEA R67, R14.reuse, R69, 0x2 ;  /* 0x000000450e437211 */ /* 0x041fe200078e10ff */
[----:B------:R-:W2:Y:S03]  /*1dab0*/  LDL.LU R132, [R1+0x8] ;  /* 0x0000080001847983 */ /* 0x000ea60000300800 */
[C---:B------:R-:W-:Y:S02]  /*1dac0*/  LEA R152, P6, R67.reuse, R2, 0x1 ;  /* 0x0000000243987211 */ /* 0x040fe400078c08ff */
[----:B------:R-:W-:Y:S01]  /*1dad0*/  LEA R69, R14, R67, 0x2 ;  /* 0x000000430e457211 */ /* 0x000fe200078e10ff */
[----:B------:R0:W-:Y:S01]  /*1dae0*/  STG.E.U16 [R64.64], R128 ;  /* 0x0000008040007986 */ /* 0x0001e2000c101504 */
[----:B------:R-:W-:Y:S02]  /*1daf0*/  LEA.HI.X.SX32 R153, R67, R0, 0x1, P6 ;  /* 0x0000000043997211 */ /* 0x000fe400030f0eff */
[----:B------:R-:W-:-:S02]  /*1db00*/  PRMT R124, R124, 0x7632, R124 ;  /* 0x000076327c7c7816 */ /* 0x000fc4000000007c */
[----:B------:R-:W-:Y:S01]  /*1db10*/  LEA R150, P6, R69, R2, 0x1 ;  /* 0x0000000245967211 */ /* 0x000fe200078c08ff */
[----:B0-----:R-:W-:-:S03]  /*1db20*/  IMAD R65, R14, 0x4, R69 ;  /* 0x000000040e417824 */ /* 0x001fc600078e0245 */
[----:B------:R-:W-:Y:S01]  /*1db30*/  LEA.HI.X.SX32 R151, R69, R0, 0x1, P6 ;  /* 0x0000000045977211 */ /* 0x000fe200030f0eff */
[----:B------:R0:W-:Y:S01]  /*1db40*/  STG.E.U16 [R62.64], R124 ;  /* 0x0000007c3e007986 */ /* 0x0001e2000c101504 */
[----:B------:R-:W-:-:S03]  /*1db50*/  LEA R148, P6, R65, R2, 0x1 ;  /* 0x0000000241947211 */ /* 0x000fc600078c08ff */
[----:B------:R-:W3:Y:S01]  /*1db60*/  LDL.LU R128, [R1+0xc] ;  /* 0x00000c0001807983 */ /* 0x000ee20000300800 */
[----:B------:R-:W-:Y:S02]  /*1db70*/  PRMT R120, R120, 0x7632, R120 ;  /* 0x0000763278787816 */ /* 0x000fe40000000078 */
[----:B------:R-:W-:Y:S02]  /*1db80*/  LEA.HI.X.SX32 R149, R65, R0, 0x1, P6 ;  /* 0x0000000041957211 */ /* 0x000fe400030f0eff */
[C---:B0-----:R-:W-:Y:S01]  /*1db90*/  LEA R63, R14.reuse, R65, 0x2 ;  /* 0x000000410e3f7211 */ /* 0x041fe200078e10ff */
[----:B------:R-:W4:Y:S03]  /*1dba0*/  LDL.LU R124, [R1+0x10] ;  /* 0x00001000017c7983 */ /* 0x000f260000300800 */
[----:B------:R-:W-:Y:S02]  /*1dbb0*/  LEA R146, P6, R63, R2, 0x1 ;  /* 0x000000023f927211 */ /* 0x000fe400078c08ff */
[----:B------:R-:W-:Y:S01]  /*1dbc0*/  LEA R65, R14, R63, 0x2 ;  /* 0x0000003f0e417211 */ /* 0x000fe200078e10ff */
[----:B------:R0:W-:Y:S01]  /*1dbd0*/  STG.E.U16 [R60.64], R120 ;  /* 0x000000783c007986 */ /* 0x0001e2000c101504 */
[----:B------:R-:W-:-:S02]  /*1dbe0*/  PRMT R116, R116, 0x7632, R116 ;  /* 0x0000763274747816 */ /* 0x000fc40000000074 */
[----:B------:R-:W-:Y:S02]  /*1dbf0*/  LEA.HI.X.SX32 R147, R63, R0, 0x1, P6 ;  /* 0x000000003f937211 */ /* 0x000fe400030f0eff */
[----:B------:R-:W-:Y:S01]  /*1dc00*/  LEA R144, P6, R65, R2, 0x1 ;  /* 0x0000000241907211 */ /* 0x000fe200078c08ff */
[----:B------:R1:W-:Y:S01]  /*1dc10*/  STG.E.U16 [R58.64], R116 ;  /* 0x000000743a007986 */ /* 0x0003e2000c101504 */
[----:B0-----:R-:W-:-:S03]  /*1dc20*/  LEA R61, R14, R65, 0x2 ;  /* 0x000000410e3d7211 */ /* 0x001fc600078e10ff */
[----:B------:R-:W2:Y:S01]  /*1dc30*/  LDL.LU R120, [R1+0x14] ;  /* 0x0000140001787983 */ /* 0x000ea20000300800 */
[----:B------:R-:W-:Y:S02]  /*1dc40*/  LEA.HI.X.SX32 R145, R65, R0, 0x1, P6 ;  /* 0x0000000041917211 */ /* 0x000fe400030f0eff */
[C---:B------:R-:W-:Y:S01]  /*1dc50*/  LEA R142, P6, R61.reuse, R2, 0x1 ;  /* 0x000000023d8e7211 */ /* 0x040fe200078c08ff */
[----:B-1----:R-:W-:Y:S01]  /*1dc60*/  IMAD R59, R14, 0x4, R61 ;  /* 0x000000040e3b7824 */ /* 0x002fe200078e023d */
[----:B------:R-:W-:Y:S02]  /*1dc70*/  PRMT R112, R112, 0x7632, R112 ;  /* 0x0000763270707816 */ /* 0x000fe40000000070 */
[----:B------:R-:W-:Y:S02]  /*1dc80*/  LEA.HI.X.SX32 R143, R61, R0, 0x1, P6 ;  /* 0x000000003d8f7211 */ /* 0x000fe400030f0eff */
[----:B------:R-:W-:Y:S02]  /*1dc90*/  LEA R140, P6, R59, R2, 0x1 ;  /* 0x000000023b8c7211 */ /* 0x000fe400078c08ff */
[----:B------:R-:W-:Y:S01]  /*1dca0*/  LEA R61, R14, R59, 0x2 ;  /* 0x0000003b0e3d7211 */ /* 0x000fe200078e10ff */
[----:B------:R0:W-:Y:S01]  /*1dcb0*/  STG.E.U16 [R56.64], R112 ;  /* 0x0000007038007986 */ /* 0x0001e2000c101504 */
[----:B------:R-:W-:-:S02]  /*1dcc0*/  PRMT R108, R108, 0x7632, R108 ;  /* 0x000076326c6c7816 */ /* 0x000fc4000000006c */
[----:B------:R-:W-:Y:S02]  /*1dcd0*/  LEA.HI.X.SX32 R141, R59, R0, 0x1, P6 ;  /* 0x000000003b8d7211 */ /* 0x000fe400030f0eff */
[C---:B------:R-:W-:Y:S01]  /*1dce0*/  LEA R74, P6, R61.reuse, R2, 0x1 ;  /* 0x000000023d4a7211 */ /* 0x040fe200078c08ff */
[----:B------:R1:W-:Y:S03]  /*1dcf0*/  STG.E.U16 [R54.64], R108 ;  /* 0x0000006c36007986 */ /* 0x0003e6000c101504 */
[----:B------:R-:W-:Y:S02]  /*1dd00*/  LEA.HI.X.SX32 R75, R61, R0, 0x1, P6 ;  /* 0x000000003d4b7211 */ /* 0x000fe400030f0eff */
[----:B0-----:R-:W-:-:S04]  /*1dd10*/  LEA R57, R14, R61, 0x2 ;  /* 0x0000003d0e397211 */ /* 0x001fc800078e10ff */
[C---:B------:R-:W-:Y:S02]  /*1dd20*/  LEA R68, P6, R57.reuse, R2, 0x1 ;  /* 0x0000000239447211 */ /* 0x040fe400078c08ff */
[----:B-1----:R-:W-:Y:S02]  /*1dd30*/  LEA R55, R14, R57, 0x2 ;  /* 0x000000390e377211 */ /* 0x002fe400078e10ff */
[----:B------:R-:W-:Y:S02]  /*1dd40*/  LEA.HI.X.SX32 R69, R57, R0, 0x1, P6 ;  /* 0x0000000039457211 */ /* 0x000fe400030f0eff */
[----:B------:R-:W-:Y:S01]  /*1dd50*/  PRMT R104, R104, 0x7632, R104 ;  /* 0x0000763268687816 */ /* 0x000fe20000000068 */
[----:B------:R-:W-:Y:S01]  /*1dd60*/  IMAD R57, R14, 0x4, R55 ;  /* 0x000000040e397824 */ /* 0x000fe200078e0237 */
[C---:B------:R-:W-:Y:S02]  /*1dd70*/  LEA R72, P6, R55.reuse, R2, 0x1 ;  /* 0x0000000237487211 */ /* 0x040fe400078c08ff */
[----:B------:R-:W-:Y:S01]  /*1dd80*/  PRMT R136, R136, 0x7632, R136 ;  /* 0x0000763288887816 */ /* 0x000fe20000000088 */
[----:B------:R0:W-:Y:S01]  /*1dd90*/  STG.E.U16 [R52.64], R104 ;  /* 0x0000006834007986 */ /* 0x0001e2000c101504 */
[----:B------:R-:W-:-:S02]  /*1dda0*/  LEA.HI.X.SX32 R73, R55, R0, 0x1, P6 ;  /* 0x0000000037497211 */ /* 0x000fc400030f0eff */
[C---:B------:R-:W-:Y:S01]  /*1ddb0*/  LEA R70, P6, R57.reuse, R2, 0x1 ;  /* 0x0000000239467211 */ /* 0x040fe200078c08ff */
[----:B------:R1:W-:Y:S03]  /*1ddc0*/  STG.E.U16 [R50.64], R136 ;  /* 0x0000008832007986 */ /* 0x0003e6000c101504 */
[----:B------:R-:W-:Y:S02]  /*1ddd0*/  LEA.HI.X.SX32 R71, R57, R0, 0x1, P6 ;  /* 0x0000000039477211 */ /* 0x000fe400030f0eff */
[----:B0-----:R-:W-:-:S04]  /*1dde0*/  LEA R53, R14, R57, 0x2 ;  /* 0x000000390e357211 */ /* 0x001fc800078e10ff */
[C---:B------:R-:W-:Y:S01]  /*1ddf0*/  LEA R64, P6, R53.reuse, R2, 0x1 ;  /* 0x0000000235407211 */ /* 0x040fe200078c08ff */
[----:B-1----:R-:W2:Y:S01]  /*1de00*/  LDL.LU R136, [R1+0x18] ;  /* 0x0000180001887983 */ /* 0x002ea20000300800 */
[----:B------:R-:W-:Y:S02]  /*1de10*/  LEA R51, R14, R53, 0x2 ;  /* 0x000000350e337211 */ /* 0x000fe400078e10ff */
[----:B------:R-:W-:Y:S02]  /*1de20*/  PRMT R100, R100, 0x7632, R100 ;  /* 0x0000763264647816 */ /* 0x000fe40000000064 */
[----:B------:R-:W-:Y:S02]  /*1de30*/  LEA.HI.X.SX32 R65, R53, R0, 0x1, P6 ;  /* 0x0000000035417211 */ /* 0x000fe400030f0eff */
[C---:B------:R-:W-:Y:S02]  /*1de40*/  LEA R60, P6, R51.reuse, R2, 0x1 ;  /* 0x00000002333c7211 */ /* 0x040fe400078c08ff */
[----:B------:R-:W-:Y:S01]  /*1de50*/  LEA R53, R14, R51, 0x2 ;  /* 0x000000330e357211 */ /* 0x000fe200078e10ff */
[----:B------:R0:W-:Y:S01]  /*1de60*/  STG.E.U16 [R48.64], R100 ;  /* 0x0000006430007986 */ /* 0x0001e2000c101504 */
[----:B------:R-:W-:-:S02]  /*1de70*/  LEA.HI.X.SX32 R61, R51, R0, 0x1, P6 ;  /* 0x00000000333d7211 */ /* 0x000fc400030f0eff */
[----:B------:R-:W-:Y:S02]  /*1de80*/  PRMT R96, R96, 0x7632, R96 ;  /* 0x0000763260607816 */ /* 0x000fe40000000060 */
[----:B------:R-:W-:Y:S01]  /*1de90*/  LEA R56, P6, R53, R2, 0x1 ;  /* 0x0000000235387211 */ /* 0x000fe200078c08ff */
[----:B0-----:R-:W-:-:S03]  /*1dea0*/  IMAD R49, R14, 0x4, R53 ;  /* 0x000000040e317824 */ /* 0x001fc600078e0235 */
[----:B------:R-:W-:Y:S01]  /*1deb0*/  LEA.HI.X.SX32 R57, R53, R0, 0x1, P6 ;  /* 0x0000000035397211 */ /* 0x000fe200030f0eff */
[----:B------:R0:W-:Y:S01]  /*1dec0*/  STG.E.U16 [R46.64], R96 ;  /* 0x000000602e007986 */ /* 0x0001e2000c101504 */
[C---:B------:R-:W-:Y:S02]  /*1ded0*/  LEA R52, P6, R49.reuse, R2, 0x1 ;  /* 0x0000000231347211 */ /* 0x040fe400078c08ff */
[----:B------:R-:W-:Y:S02]  /*1dee0*/  PRMT R92, R92, 0x7632, R92 ;  /* 0x000076325c5c7816 */ /* 0x000fe4000000005c */
[----:B------:R-:W-:Y:S02]  /*1def0*/  LEA.HI.X.SX32 R53, R49, R0, 0x1, P6 ;  /* 0x0000000031357211 */ /* 0x000fe400030f0eff */
[----:B0-----:R-:W-:Y:S01]  /*1df00*/  LEA R47, R14, R49, 0x2 ;  /* 0x000000310e2f7211 */ /* 0x001fe200078e10ff */
[----:B------:R-:W2:Y:S03]  /*1df10*/  LDL.LU R96, [R1+0x1c] ;  /* 0x00001c0001607983 */ /* 0x000ea60000300800 */
[----:B------:R-:W-:-:S02]  /*1df20*/  LEA R48, P6, R47, R2, 0x1 ;  /* 0x000000022f307211 */ /* 0x000fc400078c08ff */
[----:B------:R-:W-:Y:S01]  /*1df30*/  LEA R51, R14, R47, 0x2 ;  /* 0x0000002f0e337211 */ /* 0x000fe200078e10ff */
[----:B------:R0:W-:Y:S01]  /*1df40*/  STG.E.U16 [R44.64], R92 ;  /* 0x0000005c2c007986 */ /* 0x0001e2000c101504 */
[----:B------:R-:W-:Y:S02]  /*1df50*/  PRMT R88, R88, 0x7632, R88 ;  /* 0x0000763258587816 */ /* 0x000fe40000000058 */
[----:B------:R-:W-:Y:S02]  /*1df60*/  LEA.HI.X.SX32 R49, R47, R0, 0x1, P6 ;  /* 0x000000002f317211 */ /* 0x000fe400030f0eff */
[----:B------:R-:W-:Y:S01]  /*1df70*/  LEA R47, R14, R51, 0x2 ;  /* 0x000000330e2f7211 */ /* 0x000fe200078e10ff */
[----:B------:R1:W-:Y:S01]  /*1df80*/  STG.E.U16 [R40.64], R88 ;  /* 0x0000005828007986 */ /* 0x0003e2000c101504 */
[----:B------:R-:W-:Y:S02]  /*1df90*/  PRMT R84, R84, 0x7632, R84 ;  /* 0x0000763254547816 */ /* 0x000fe40000000054 */
[----:B0-----:R-:W-:-:S04]  /*1dfa0*/  LEA R44, P6, R51, R2, 0x1 ;  /* 0x00000002332c7211 */ /* 0x001fc800078c08ff */
[----:B------:R-:W-:Y:S01]  /*1dfb0*/  LEA.HI.X.SX32 R45, R51, R0, 0x1, P6 ;  /* 0x00000000332d7211 */ /* 0x000fe200030f0eff */
[----:B------:R-:W-:Y:S01]  /*1dfc0*/  IMAD R51, R14, 0x4, R47 ;  /* 0x000000040e337824 */ /* 0x000fe200078e022f */
[C---:B-1----:R-:W-:Y:S01]  /*1dfd0*/  LEA R40, P6, R47.reuse, R2, 0x1 ;  /* 0x000000022f287211 */ /* 0x042fe200078c08ff */
[----:B------:R0:W-:Y:S01]  /*1dfe0*/  STG.E.U16 [R36.64], R84 ;  /* 0x0000005424007986 */ /* 0x0001e2000c101504 */
[----:B------:R-:W-:Y:S02]  /*1dff0*/  PRMT R80, R80, 0x7632, R80 ;  /* 0x0000763250507816 */ /* 0x000fe40000000050 */
[----:B------:R-:W-:Y:S02]  /*1e000*/  LEA.HI.X.SX32 R41, R47, R0, 0x1, P6 ;  /* 0x000000002f297211 */ /* 0x000fe400030f0eff */
[----:B------:R-:W-:Y:S01]  /*1e010*/  LEA R47, R14, R51, 0x2 ;  /* 0x000000330e2f7211 */ /* 0x000fe200078e10ff */
[----:B------:R1:W-:Y:S01]  /*1e020*/  STG.E.U16 [R32.64], R80 ;  /* 0x0000005020007986 */ /* 0x0003e2000c101504 */
[----:B------:R-:W-:-:S02]  /*1e030*/  PRMT R76, R76, 0x7632, R76 ;  /* 0x000076324c4c7816 */ /* 0x000fc4000000004c */
[----:B0-----:R-:W-:-:S04]  /*1e040*/  LEA R36, P6, R51, R2, 0x1 ;  /* 0x0000000233247211 */ /* 0x001fc800078c08ff */
[----:B------:R-:W-:Y:S02]  /*1e050*/  LEA.HI.X.SX32 R37, R51, R0, 0x1, P6 ;  /* 0x0000000033257211 */ /* 0x000fe400030f0eff */
[C---:B-1----:R-:W-:Y:S02]  /*1e060*/  LEA R32, P6, R47.reuse, R2, 0x1 ;  /* 0x000000022f207211 */ /* 0x042fe400078c08ff */
[C---:B------:R-:W-:Y:S01]  /*1e070*/  LEA R51, R14.reuse, R47, 0x2 ;  /* 0x0000002f0e337211 */ /* 0x040fe200078e10ff */
[----:B------:R0:W-:Y:S01]  /*1e080*/  STG.E.U16 [R28.64], R76 ;  /* 0x0000004c1c007986 */ /* 0x0001e2000c101504 */
[----:B------:R-:W-:Y:S02]  /*1e090*/  LEA.HI.X.SX32 R33, R47, R0, 0x1, P6 ;  /* 0x000000002f217211 */ /* 0x000fe400030f0eff */
[----:B------:R-:W-:Y:S01]  /*1e0a0*/  LEA R47, R14, R51, 0x2 ;  /* 0x000000330e2f7211 */ /* 0x000fe200078e10ff */
[----:B------:R1:W-:Y:S01]  /*1e0b0*/  STG.E.U16 [R24.64], R133 ;  /* 0x0000008518007986 */ /* 0x0003e2000c101504 */
[----:B0-----:R-:W-:-:S04]  /*1e0c0*/  LEA R28, P6, R51, R2, 0x1 ;  /* 0x00000002331c7211 */ /* 0x001fc800078c08ff */
[----:B------:R-:W-:Y:S01]  /*1e0d0*/  LEA.HI.X.SX32 R29, R51, R0, 0x1, P6 ;  /* 0x00000000331d7211 */ /* 0x000fe200030f0eff */
[C---:B------:R-:W-:Y:S01]  /*1e0e0*/  IMAD R51, R14.reuse, 0x4, R47 ;  /* 0x000000040e337824 */ /* 0x040fe200078e022f */
[C---:B-1----:R-:W-:Y:S01]  /*1e0f0*/  LEA R24, P6, R47.reuse, R2, 0x1 ;  /* 0x000000022f187211 */ /* 0x042fe200078c08ff */
[----:B------:R0:W-:Y:S03]  /*1e100*/  STG.E.U16 [R20.64], R129 ;  /* 0x0000008114007986 */ /* 0x0001e6000c101504 */
[----:B------:R-:W-:Y:S02]  /*1e110*/  LEA.HI.X.SX32 R25, R47, R0, 0x1, P6 ;  /* 0x000000002f197211 */ /* 0x000fe400030f0eff */
[----:B------:R-:W-:Y:S01]  /*1e120*/  LEA R47, R14, R51, 0x2 ;  /* 0x000000330e2f7211 */ /* 0x000fe200078e10ff */
[----:B------:R1:W-:Y:S01]  /*1e130*/  STG.E.U16 [R16.64], R125 ;  /* 0x0000007d10007986 */ /* 0x0003e2000c101504 */
        /* <DEDUP_REMOVED lines=13> */
[C---:B------:R-:W-:Y:S02]  /*1e210*/  LEA R55, R14.reuse, R51, 0x2 ;  /* 0x000000330e377211 */ /* 0x040fe400078e10ff */
[----:B------:R-:W-:Y:S02]  /*1e220*/  LEA.HI.X.SX32 R11, R47, R0, 0x1, P6 ;  /* 0x000000002f0b7211 */ /* 0x000fe400030f0eff */
[----:B------:R-:W-:-:S02]  /*1e230*/  LEA R47, R14, R55, 0x2 ;  /* 0x000000370e2f7211 */ /* 0x000fc400078e10ff */
[----:B0-----:R-:W-:-:S04]  /*1e240*/  LEA R8, P6, R51, R2, 0x1 ;  /* 0x0000000233087211 */ /* 0x001fc800078c08ff */
[----:B------:R-:W-:Y:S02]  /*1e250*/  LEA.HI.X.SX32 R9, R51, R0, 0x1, P6 ;  /* 0x0000000033097211 */ /* 0x000fe400030f0eff */
[C---:B------:R-:W-:Y:S02]  /*1e260*/  LEA R66, P6, R55.reuse, R2, 0x1 ;  /* 0x0000000237427211 */ /* 0x040fe400078c08ff */
[----:B------:R-:W-:Y:S02]  /*1e270*/  LEA R51, R14, R47, 0x2 ;  /* 0x0000002f0e337211 */ /* 0x000fe400078e10ff */
[----:B------:R-:W-:-:S03]  /*1e280*/  LEA.HI.X.SX32 R67, R55, R0, 0x1, P6 ;  /* 0x0000000037437211 */ /* 0x000fc600030f0eff */
[C---:B------:R-:W-:Y:S01]  /*1e290*/  IMAD R55, R14.reuse, 0x4, R51 ;  /* 0x000000040e377824 */ /* 0x040fe200078e0233 */
[----:B------:R0:W-:Y:S04]  /*1e2a0*/  STG.E.U16 [R42.64], R109 ;  /* 0x0000006d2a007986 */ /* 0x0001e8000c101504 */
[C---:B------:R-:W-:Y:S01]  /*1e2b0*/  LEA R245, R14.reuse, R55, 0x2 ;  /* 0x000000370ef57211 */ /* 0x040fe200078e10ff */
[----:B------:R1:W-:Y:S03]  /*1e2c0*/  STG.E.U16 [R38.64], R105 ;  /* 0x0000006926007986 */ /* 0x0003e6000c101504 */
[C---:B0-----:R-:W-:Y:S01]  /*1e2d0*/  LEA R43, R14.reuse, R245, 0x2 ;  /* 0x000000f50e2b7211 */ /* 0x041fe200078e10ff */
[----:B------:R0:W-:Y:S03]  /*1e2e0*/  STG.E.U16 [R34.64], R137 ;  /* 0x0000008922007986 */ /* 0x0001e6000c101504 */
[----:B-1----:R-:W-:-:S02]  /*1e2f0*/  LEA R39, R14, R43, 0x2 ;  /* 0x0000002b0e277211 */ /* 0x002fc400078e10ff */
[----:B------:R-:W-:-:S03]  /*1e300*/  LEA R62, P6, R47, R2, 0x1 ;  /* 0x000000022f3e7211 */ /* 0x000fc600078c08ff */
[C---:B0-----:R-:W-:Y:S01]  /*1e310*/  IMAD R35, R14.reuse, 0x4, R39 ;  /* 0x000000040e237824 */ /* 0x041fe200078e0227 */
[----:B------:R-:W-:Y:S02]  /*1e320*/  LEA.HI.X.SX32 R63, R47, R0, 0x1, P6 ;  /* 0x000000002f3f7211 */ /* 0x000fe400030f0eff */
[C---:B------:R-:W-:Y:S02]  /*1e330*/  LEA R58, P6, R51.reuse, R2, 0x1 ;  /* 0x00000002333a7211 */ /* 0x040fe400078c08ff */
[----:B------:R-:W-:Y:S01]  /*1e340*/  LEA R247, R14, R35, 0x2 ;  /* 0x000000230ef77211 */ /* 0x000fe200078e10ff */
[----:B------:R0:W-:Y:S01]  /*1e350*/  STG.E.U16 [R30.64], R101 ;  /* 0x000000651e007986 */ /* 0x0001e2000c101504 */
[----:B------:R-:W-:Y:S01]  /*1e360*/  LEA.HI.X.SX32 R59, R51, R0, 0x1, P6 ;  /* 0x00000000333b7211 */ /* 0x000fe200030f0eff */
[----:B------:R-:W1:Y:S01]  /*1e370*/  I2F R15, R15 ;  /* 0x0000000f000f7306 */ /* 0x000e620000201400 */
[C---:B------:R-:W-:Y:S01]  /*1e380*/  LEA R54, P6, R55.reuse, R2, 0x1 ;  /* 0x0000000237367211 */ /* 0x040fe200078c08ff */
[----:B------:R3:W-:Y:S03]  /*1e390*/  STG.E.U16 [R26.64], R97 ;  /* 0x000000611a007986 */ /* 0x0007e6000c101504 */
[----:B------:R-:W-:-:S02]  /*1e3a0*/  LEA.HI.X.SX32 R55, R55, R0, 0x1, P6 ;  /* 0x0000000037377211 */ /* 0x000fc400030f0eff */
[C---:B0-----:R-:W-:Y:S02]  /*1e3b0*/  LEA R31, R14.reuse, R247, 0x2 ;  /* 0x000000f70e1f7211 */ /* 0x041fe400078e10ff */
[C---:B------:R-:W-:Y:S02]  /*1e3c0*/  LEA R50, P6, R245.reuse, R2, 0x1 ;  /* 0x00000002f5327211 */ /* 0x040fe400078c08ff */
[C---:B---3--:R-:W-:Y:S01]  /*1e3d0*/  LEA R27, R14.reuse, R31, 0x2 ;  /* 0x0000001f0e1b7211 */ /* 0x048fe200078e10ff */
[----:B------:R0:W-:Y:S01]  /*1e3e0*/  STG.E.U16 [R22.64], R93 ;  /* 0x0000005d16007986 */ /* 0x0001e2000c101504 */
[----:B------:R-:W-:Y:S02]  /*1e3f0*/  LEA.HI.X.SX32 R51, R245, R0, 0x1, P6 ;  /* 0x00000000f5337211 */ /* 0x000fe400030f0eff */
[-C--:B------:R-:W-:Y:S02]  /*1e400*/  LEA R46, P6, R43, R2.reuse, 0x1 ;  /* 0x000000022b2e7211 */ /* 0x080fe400078c08ff */
[----:B------:R-:W-:Y:S01]  /*1e410*/  FSEL R26, RZ, -23, P4 ;  /* 0xc1b80000ff1a7808 */ /* 0x000fe20002000000 */
[----:B------:R3:W-:Y:S01]  /*1e420*/  STG.E.U16 [R18.64], R89 ;  /* 0x0000005912007986 */ /* 0x0007e2000c101504 */
[----:B------:R-:W-:Y:S01]  /*1e430*/  LEA R42, P4, R39, R2, 0x1 ;  /* 0x00000002272a7211 */ /* 0x000fe200078808ff */
[----:B0-----:R-:W-:Y:S01]  /*1e440*/  IMAD R23, R14, 0x4, R27 ;  /* 0x000000040e177824 */ /* 0x001fe200078e021b */
[----:B------:R-:W-:Y:S01]  /*1e450*/  LEA.HI.X.SX32 R47, R43, R0, 0x1, P6 ;  /* 0x000000002b2f7211 */ /* 0x000fe200030f0eff */
[----:B-1----:R-:W-:Y:S01]  /*1e460*/  FFMA.FTZ R245, R15, 1.1920928955078125e-07, R26 ;  /* 0x340000000ff57823 */ /* 0x002fe2000001001a */
[----:B------:R-:W-:-:S02]  /*1e470*/  LEA R38, P6, R35, R2, 0x1 ;  /* 0x0000000223267211 */ /* 0x000fc400078c08ff */
[C---:B---3--:R-:W-:Y:S02]  /*1e480*/  LEA R19, R14.reuse, R23, 0x2 ;  /* 0x000000170e137211 */ /* 0x048fe400078e10ff */
[----:B------:R-:W-:Y:S02]  /*1e490*/  LEA.HI.X.SX32 R43, R39, R0, 0x1, P4 ;  /* 0x00000000272b7211 */ /* 0x000fe400020f0eff */
[----:B------:R-:W-:Y:S02]  /*1e4a0*/  LEA R34, P4, R247, R2, 0x1 ;  /* 0x00000002f7227211 */ /* 0x000fe400078808ff */
[----:B------:R-:W-:Y:S02]  /*1e4b0*/  LEA R15, R14, R19, 0x2 ;  /* 0x000000130e0f7211 */ /* 0x000fe400078e10ff */
[-C--:B------:R-:W-:Y:S02]  /*1e4c0*/  LEA.HI.X.SX32 R39, R35, R0.reuse, 0x1, P6 ;  /* 0x0000000023277211 */ /* 0x080fe400030f0eff */
[----:B------:R-:W-:-:S02]  /*1e4d0*/  LEA.HI.X.SX32 R35, R247, R0, 0x1, P4 ;  /* 0x00000000f7237211 */ /* 0x000fc400020f0eff */
[C---:B------:R-:W-:Y:S02]  /*1e4e0*/  LEA R247, R14.reuse, R15, 0x2 ;  /* 0x0000000f0ef77211 */ /* 0x040fe400078e10ff */
[-C--:B------:R-:W-:Y:S01]  /*1e4f0*/  LEA R26, P4, R27, R2.reuse, 0x1 ;  /* 0x000000021b1a7211 */ /* 0x080fe200078808ff */
[----:B------:R0:W-:Y:S01]  /*1e500*/  STG.E.U16 [R6.64], R85 ;  /* 0x0000005506007986 */ /* 0x0001e2000c101504 */
[----:B------:R-:W-:Y:S02]  /*1e510*/  LEA R30, P6, R31, R2, 0x1 ;  /* 0x000000021f1e7211 */ /* 0x000fe400078c08ff */
[-C--:B------:R-:W-:Y:S02]  /*1e520*/  LEA.HI.X.SX32 R27, R27, R0.reuse, 0x1, P4 ;  /* 0x000000001b1b7211 */ /* 0x080fe400020f0eff */
[----:B------:R-:W-:Y:S02]  /*1e530*/  LEA.HI.X.SX32 R31, R31, R0, 0x1, P6 ;  /* 0x000000001f1f7211 */ /* 0x000fe400030f0eff */
[-C--:B------:R-:W-:Y:S01]  /*1e540*/  LEA R22, P6, R23, R2.reuse, 0x1 ;  /* 0x0000000217167211 */ /* 0x080fe200078c08ff */
[----:B0-----:R-:W-:Y:S01]  /*1e550*/  IMAD R7, R14, 0x4, R247 ;  /* 0x000000040e077824 */ /* 0x001fe200078e02f7 */
[----:B------:R-:W-:-:S04]  /*1e560*/  LEA R14, P4, R15, R2, 0x1 ;  /* 0x000000020f0e7211 */ /* 0x000fc800078808ff */
[----:B------:R-:W-:Y:S02]  /*1e570*/  LEA.HI.X.SX32 R15, R15, R0, 0x1, P4 ;  /* 0x000000000f0f7211 */ /* 0x000fe400020f0eff */
[----:B------:R-:W-:Y:S02]  /*1e580*/  LEA R6, P4, R7, R2, 0x1 ;  /* 0x0000000207067211 */ /* 0x000fe400078808ff */
[----:B------:R-:W-:Y:S02]  /*1e590*/  LEA.HI.X.SX32 R23, R23, R0, 0x1, P6 ;  /* 0x0000000017177211 */ /* 0x000fe400030f0eff */
[----:B------:R-:W-:Y:S02]  /*1e5a0*/  LEA R18, P6, R19, R2, 0x1 ;  /* 0x0000000213127211 */ /* 0x000fe400078c08ff */
[----:B------:R-:W-:Y:S02]  /*1e5b0*/  LEA.HI.X.SX32 R7, R7, R0, 0x1, P4 ;  /* 0x0000000007077211 */ /* 0x000fe400020f0eff */
[----:B------:R-:W-:-:S02]  /*1e5c0*/  LEA R232, P4, R247, R2, 0x1 ;  /* 0x00000002f7e87211 */ /* 0x000fc400078808ff */
[-C--:B------:R-:W-:Y:S02]  /*1e5d0*/  LEA.HI.X.SX32 R19, R19, R0.reuse, 0x1, P6 ;  /* 0x0000000013137211 */ /* 0x080fe400030f0eff */
[----:B------:R-:W-:Y:S02]  /*1e5e0*/  LEA.HI R244, R244, R233, RZ, 0x1f ;  /* 0x000000e9f4f47211 */ /* 0x000fe400078ff8ff */
[----:B------:R-:W-:Y:S02]  /*1e5f0*/  ISETP.GE.U32.AND P6, PT, R238, 0x7f800000, PT ;  /* 0x7f800000ee00780c */ /* 0x000fe40003fc6070 */
[----:B------:R-:W-:Y:S02]  /*1e600*/  LEA.HI.X.SX32 R233, R247, R0, 0x1, P4 ;  /* 0x00000000f7e97211 */ /* 0x000fe400020f0eff */
[----:B------:R-:W-:Y:S02]  /*1e610*/  FSETP.NEU.AND P4, PT, R3, RZ, PT ;  /* 0x000000ff0300720b */ /* 0x000fe40003f8d000 */
[----:B------:R-:W-:-:S02]  /*1e620*/  IADD3 R3, R234, -0x3f3504f3, RZ ;  /* 0xc0cafb0dea037810 */ /* 0x000fc40007ffe0ff */
[----:B------:R-:W-:Y:S02]  /*1e630*/  IADD3 R76, R237, -0x3f3504f3, RZ ;  /* 0xc0cafb0ded4c7810 */ /* 0x000fe40007ffe0ff */
[----:B------:R-:W-:Y:S02]  /*1e640*/  LOP3.LUT R3, R3, 0xff800000, RZ, 0xc0, !PT ;  /* 0xff80000003037812 */ /* 0x000fe400078ec0ff */
[----:B------:R-:W-:Y:S02]  /*1e650*/  LOP3.LUT R76, R76, 0xff800000, RZ, 0xc0, !PT ;  /* 0xff8000004c4c7812 */ /* 0x000fe400078ec0ff */
[----:B------:R-:W-:Y:S01]  /*1e660*/  IADD3 R2, R234, -R3, RZ ;  /* 0x80000003ea027210 */ /* 0x000fe20007ffe0ff */
[----:B------:R-:W-:Y:S01]  /*1e670*/  FADD R242, R245, R242 ;  /* 0x000000f2f5f27221 */ /* 0x000fe20000000000 */
[----:B------:R-:W-:Y:S02]  /*1e680*/  @P6 MOV R245, 0x7f800000 ;  /* 0x7f80000000f56802 */ /* 0x000fe40000000f00 */
[----:B------:R-:W-:Y:S01]  /*1e690*/  IADD3 R0, R237, -R76, RZ ;  /* 0x8000004ced007210 */ /* 0x000fe20007ffe0ff */
[----:B------:R-:W-:-:S02]  /*1e6a0*/  FADD R2, R2, -1 ;  /* 0xbf80000002027421 */ /* 0x000fc40000000000 */
[----:B------:R-:W-:Y:S02]  /*1e6b0*/  @P6 FFMA.FTZ R242, R238, R245, +INF ;  /* 0x7f800000eef26423 */ /* 0x000fe400000100f5 */
[----:B------:R-:W-:Y:S02]  /*1e6c0*/  FADD R0, R0, -1 ;  /* 0xbf80000000007421 */ /* 0x000fe40000000000 */
[-C--:B------:R-:W-:Y:S02]  /*1e6d0*/  FFMA.FTZ R245, R2, R243.reuse, -0.16845393180847167969 ;  /* 0xbe2c7f3002f57423 */ /* 0x080fe400000100f3 */
[----:B------:R-:W-:Y:S02]  /*1e6e0*/  FFMA.FTZ R247, R0, R243, -0.16845393180847167969 ;  /* 0xbe2c7f3000f77423 */ /* 0x000fe400000100f3 */
[----:B------:R-:W-:Y:S02]  /*1e6f0*/  FFMA.FTZ R245, R2, R245, 0.1716887056827545166 ;  /* 0x3e2fcf2a02f57423 */ /* 0x000fe400000100f5 */
[----:B------:R-:W-:-:S02]  /*1e700*/  FFMA.FTZ R247, R0, R247, 0.1716887056827545166 ;  /* 0x3e2fcf2a00f77423 */ /* 0x000fc400000100f7 */
[----:B------:R-:W-:Y:S02]  /*1e710*/  FFMA.FTZ R245, R2, R245, -0.17900948226451873779 ;  /* 0xbe374e4302f57423 */ /* 0x000fe400000100f5 */
[----:B------:R-:W-:Y:S02]  /*1e720*/  FFMA.FTZ R247, R0, R247, -0.17900948226451873779 ;  /* 0xbe374e4300f77423 */ /* 0x000fe400000100f7 */
[----:B------:R-:W-:Y:S02]  /*1e730*/  FFMA.FTZ R245, R2, R245, 0.20512372255325317383 ;  /* 0x3e520bf402f57423 */ /* 0x000fe400000100f5 */
[----:B------:R-:W-:Y:S02]  /*1e740*/  FFMA.FTZ R247, R0, R247, 0.20512372255325317383 ;  /* 0x3e520bf400f77423 */ /* 0x000fe400000100f7 */
[----:B------:R-:W-:Y:S02]  /*1e750*/  FFMA.FTZ R245, R2, R245, -0.24046532809734344482 ;  /* 0xbe763c8b02f57423 */ /* 0x000fe400000100f5 */
[----:B------:R-:W-:-:S02]  /*1e760*/  FFMA.FTZ R247, R0, R247, -0.24046532809734344482 ;  /* 0xbe763c8b00f77423 */ /* 0x000fc400000100f7 */
[----:B------:R-:W-:Y:S02]  /*1e770*/  FFMA.FTZ R245, R2, R245, 0.28857114911079406738 ;  /* 0x3e93bf9902f57423 */ /* 0x000fe400000100f5 */
[----:B------:R-:W-:Y:S02]  /*1e780*/  FFMA.FTZ R247, R0, R247, 0.28857114911079406738 ;  /* 0x3e93bf9900f77423 */ /* 0x000fe400000100f7 */
[----:B------:R-:W-:Y:S01]  /*1e790*/  FFMA.FTZ R245, R2, R245, -0.36067417263984680176 ;  /* 0xbeb8aa4902f57423 */ /* 0x000fe200000100f5 */
[----:B------:R-:W0:Y:S01]  /*1e7a0*/  I2F R3, R3 ;  /* 0x0000000300037306 */ /* 0x000e220000201400 */
[----:B------:R-:W-:Y:S02]  /*1e7b0*/  FFMA.FTZ R247, R0, R247, -0.36067417263984680176 ;  /* 0xbeb8aa4900f77423 */ /* 0x000fe400000100f7 */
[----:B------:R-:W-:Y:S02]  /*1e7c0*/  FFMA.FTZ R245, R2, R245, 0.48089820146560668945 ;  /* 0x3ef6384a02f57423 */ /* 0x000fe400000100f5 */
[----:B------:R-:W-:-:S02]  /*1e7d0*/  FFMA.FTZ R247, R0, R247, 0.48089820146560668945 ;  /* 0x3ef6384a00f77423 */ /* 0x000fc400000100f7 */
[----:B------:R-:W-:Y:S01]  /*1e7e0*/  FFMA.FTZ R245, R2, R245, -0.72134751081466674805 ;  /* 0xbf38aa3b02f57423 */ /* 0x000fe200000100f5 */
[----:B------:R-:W-:Y:S01]  /*1e7f0*/  FSEL R80, RZ, -23, P3 ;  /* 0xc1b80000ff507808 */ /* 0x000fe20001800000 */
[----:B------:R-:W-:Y:S01]  /*1e800*/  FFMA.FTZ R249, R0, R247, -0.72134751081466674805 ;  /* 0xbf38aa3b00f97423 */ /* 0x000fe200000100f7 */
[----:B------:R-:W-:Y:S01]  /*1e810*/  ISETP.GE.U32.AND P3, PT, R234, 0x7f800000, PT ;  /* 0x7f800000ea00780c */ /* 0x000fe20003f66070 */
[----:B------:R-:W-:Y:S02]  /*1e820*/  FMUL R245, R2, R245 ;  /* 0x000000f502f57220 */ /* 0x000fe40000400000 */
[----:B------:R-:W-:Y:S02]  /*1e830*/  FMUL R249, R0, R249 ;  /* 0x000000f900f97220 */ /* 0x000fe40000400000 */
[----:B------:R-:W-:Y:S02]  /*1e840*/  FMUL R245, R2, R245 ;  /* 0x000000f502f57220 */ /* 0x000fe40000400000 */
[----:B------:R-:W-:-:S02]  /*1e850*/  FMUL R249, R0, R249 ;  /* 0x000000f900f97220 */ /* 0x000fc40000400000 */
[----:B------:R-:W-:Y:S02]  /*1e860*/  FFMA.FTZ R2, R2, 1.4426950216293334961, R245 ;  /* 0x3fb8aa3b02027823 */ /* 0x000fe400000100f5 */
[----:B0-----:R-:W-:Y:S01]  /*1e870*/  FFMA.FTZ R3, R3, 1.1920928955078125e-07, R80 ;  /* 0x3400000003037823 */ /* 0x001fe20000010050 */
[----:B------:R0:W1:Y:S01]  /*1e880*/  I2F R247, R76 ;  /* 0x0000004c00f77306 */ /* 0x0000620000201400 */
[----:B------:R-:W-:Y:S02]  /*1e890*/  FFMA.FTZ R249, R0, 1.4426950216293334961, R249 ;  /* 0x3fb8aa3b00f97823 */ /* 0x000fe400000100f9 */
[----:B------:R-:W-:Y:S01]  /*1e8a0*/  FADD R0, R3, R2 ;  /* 0x0000000203007221 */ /* 0x000fe20000000000 */
[----:B------:R-:W-:Y:S01]  /*1e8b0*/  FSEL R80, RZ, -23, P2 ;  /* 0xc1b80000ff507808 */ /* 0x000fe20001000000 */
[----:B------:R-:W-:Y:S01]  /*1e8c0*/  @P3 IMAD.MOV.U32 R3, RZ, RZ, 0x7f800000 ;  /* 0x7f800000ff033424 */ /* 0x000fe200078e00ff */
[----:B------:R-:W-:-:S03]  /*1e8d0*/  ISETP.GE.U32.AND P2, PT, R237, 0x7f800000, PT ;  /* 0x7f800000ed00780c */ /* 0x000fc60003f46070 */
[----:B------:R-:W-:Y:S01]  /*1e8e0*/  @P3 FFMA.FTZ R0, R234, R3, +INF ;  /* 0x7f800000ea003423 */ /* 0x000fe20000010003 */
[----:B------:R-:W-:-:S04]  /*1e8f0*/  IADD3 R3, R236, -0x3f3504f3, RZ ;  /* 0xc0cafb0dec037810 */ /* 0x000fc80007ffe0ff */
[----:B------:R-:W-:Y:S02]  /*1e900*/  LOP3.LUT R3, R3, 0xff800000, RZ, 0xc0, !PT ;  /* 0xff80000003037812 */ /* 0x000fe400078ec0ff */
[----:B------:R-:W-:Y:S02]  /*1e910*/  FSETP.NEU.AND P3, PT, R4, RZ, PT ;  /* 0x000000ff0400720b */ /* 0x000fe40003f6d000 */
[----:B0-----:R-:W-:Y:S01]  /*1e920*/  IADD3 R76, R236, -R3, RZ ;  /* 0x80000003ec4c7210 */ /* 0x001fe20007ffe0ff */
[----:B-1----:R-:W-:Y:S01]  /*1e930*/  FFMA.FTZ R80, R247, 1.1920928955078125e-07, R80 ;  /* 0x34000000f7507823 */ /* 0x002fe20000010050 */
[----:B------:R-:W-:-:S03]  /*1e940*/  @P2 MOV R4, 0x7f800000 ;  /* 0x7f80000000042802 */ /* 0x000fc60000000f00 */
[----:B------:R-:W-:Y:S02]  /*1e950*/  FADD R76, R76, -1 ;  /* 0xbf8000004c4c7421 */ /* 0x000fe40000000000 */
[----:B------:R-:W-:Y:S02]  /*1e960*/  FADD R2, R80, R249 ;  /* 0x000000f950027221 */ /* 0x000fe40000000000 */
[----:B------:R-:W-:Y:S01]  /*1e970*/  @P2 FFMA.FTZ R2, R237, R4, +INF ;  /* 0x7f800000ed022423 */ /* 0x000fe20000010004 */
[----:B------:R-:W-:Y:S01]  /*1e980*/  FSETP.NEU.AND P2, PT, R5, RZ, PT ;  /* 0x000000ff0500720b */ /* 0x000fe20003f4d000 */
[----:B------:R-:W-:-:S04]  /*1e990*/  FFMA.FTZ R5, R76, R243, -0.16845393180847167969 ;  /* 0xbe2c7f304c057423 */ /* 0x000fc800000100f3 */
[----:B------:R-:W-:Y:S01]  /*1e9a0*/  FFMA.FTZ R5, R76, R5, 0.1716887056827545166 ;  /* 0x3e2fcf2a4c057423 */ /* 0x000fe20000010005 */
[----:B------:R-:W-:-:S03]  /*1e9b0*/  IADD3 R80, R235, -0x3f3504f3, RZ ;  /* 0xc0cafb0deb507810 */ /* 0x000fc60007ffe0ff */
[----:B------:R-:W-:Y:S01]  /*1e9c0*/  FFMA.FTZ R5, R76, R5, -0.17900948226451873779 ;  /* 0xbe374e434c057423 */ /* 0x000fe20000010005 */
[----:B------:R-:W-:-:S03]  /*1e9d0*/  LOP3.LUT R80, R80, 0xff800000, RZ, 0xc0, !PT ;  /* 0xff80000050507812 */ /* 0x000fc600078ec0ff */
[----:B------:R-:W-:Y:S01]  /*1e9e0*/  FFMA.FTZ R5, R76, R5, 0.20512372255325317383 ;  /* 0x3e520bf44c057423 */ /* 0x000fe20000010005 */
[----:B------:R-:W-:-:S03]  /*1e9f0*/  IADD3 R4, R235, -R80, RZ ;  /* 0x80000050eb047210 */ /* 0x000fc60007ffe0ff */
[----:B------:R-:W-:Y:S02]  /*1ea00*/  FFMA.FTZ R5, R76, R5, -0.24046532809734344482 ;  /* 0xbe763c8b4c057423 */ /* 0x000fe40000010005 */
[----:B------:R-:W-:Y:S02]  /*1ea10*/  FADD R4, R4, -1 ;  /* 0xbf80000004047421 */ /* 0x000fe40000000000 */
[----:B------:R-:W-:Y:S02]  /*1ea20*/  FFMA.FTZ R5, R76, R5, 0.28857114911079406738 ;  /* 0x3e93bf994c057423 */ /* 0x000fe40000010005 */
[----:B------:R-:W-:Y:S02]  /*1ea30*/  FFMA.FTZ R243, R4, R243, -0.16845393180847167969 ;  /* 0xbe2c7f3004f37423 */ /* 0x000fe400000100f3 */
[----:B------:R-:W-:Y:S01]  /*1ea40*/  FFMA.FTZ R5, R76, R5, -0.36067417263984680176 ;  /* 0xbeb8aa494c057423 */ /* 0x000fe20000010005 */
[----:B------:R-:W0:Y:S01]  /*1ea50*/  I2F R3, R3 ;  /* 0x0000000300037306 */ /* 0x000e220000201400 */
[----:B------:R-:W-:-:S02]  /*1ea60*/  FFMA.FTZ R243, R4, R243, 0.1716887056827545166 ;  /* 0x3e2fcf2a04f37423 */ /* 0x000fc400000100f3 */
[----:B------:R-:W-:Y:S01]  /*1ea70*/  FFMA.FTZ R5, R76, R5, 0.48089820146560668945 ;  /* 0x3ef6384a4c057423 */ /* 0x000fe20000010005 */
[----:B------:R-:W-:Y:S01]  /*1ea80*/  FSEL R84, RZ, -23, P1 ;  /* 0xc1b80000ff547808 */ /* 0x000fe20000800000 */
[----:B------:R-:W-:Y:S01]  /*1ea90*/  FFMA.FTZ R243, R4, R243, -0.17900948226451873779 ;  /* 0xbe374e4304f37423 */ /* 0x000fe200000100f3 */
[----:B------:R-:W-:Y:S01]  /*1eaa0*/  ISETP.GE.U32.AND P1, PT, R236, 0x7f800000, PT ;  /* 0x7f800000ec00780c */ /* 0x000fe20003f26070 */
[----:B------:R-:W-:Y:S02]  /*1eab0*/  FFMA.FTZ R5, R76, R5, -0.72134751081466674805 ;  /* 0xbf38aa3b4c057423 */ /* 0x000fe40000010005 */
[----:B------:R-:W-:Y:S02]  /*1eac0*/  FFMA.FTZ R243, R4, R243, 0.20512372255325317383 ;  /* 0x3e520bf404f37423 */ /* 0x000fe400000100f3 */
[----:B------:R-:W-:Y:S02]  /*1ead0*/  FMUL R5, R76, R5 ;  /* 0x000000054c057220 */ /* 0x000fe40000400000 */
[----:B------:R-:W-:-:S02]  /*1eae0*/  FFMA.FTZ R243, R4, R243, -0.24046532809734344482 ;  /* 0xbe763c8b04f37423 */ /* 0x000fc400000100f3 */
[C---:B------:R-:W-:Y:S01]  /*1eaf0*/  FMUL R5, R76.reuse, R5 ;  /* 0x000000054c057220 */ /* 0x040fe20000400000 */
[----:B------:R-:W-:Y:S01]  /*1eb00*/  PRMT R113, R133, 0x7632, R113 ;  /* 0x0000763285717816 */ /* 0x000fe20000000071 */
[----:B0-----:R-:W-:Y:S01]  /*1eb10*/  FFMA.FTZ R3, R3, 1.1920928955078125e-07, R84 ;  /* 0x3400000003037823 */ /* 0x001fe20000010054 */
[----:B------:R-:W-:Y:S01]  /*1eb20*/  PRMT R112, R129, 0x7632, R112 ;  /* 0x0000763281707816 */ /* 0x000fe20000000070 */
[----:B------:R-:W-:Y:S01]  /*1eb30*/  FFMA.FTZ R76, R76, 1.4426950216293334961, R5 ;  /* 0x3fb8aa3b4c4c7823 */ /* 0x000fe20000010005 */
[----:B------:R-:W-:Y:S01]  /*1eb40*/  PRMT R125, R125, 0x7632, R125 ;  /* 0x000076327d7d7816 */ /* 0x000fe2000000007d */
[C---:B------:R-:W-:Y:S01]  /*1eb50*/  FFMA.FTZ R243, R4.reuse, R243, 0.28857114911079406738 ;  /* 0x3e93bf9904f37423 */ /* 0x040fe200000100f3 */
[----:B------:R-:W-:Y:S01]  /*1eb60*/  PRMT R109, R117, 0x7632, R109 ;  /* 0x00007632756d7816 */ /* 0x000fe2000000006d */
[----:B------:R-:W-:Y:S01]  /*1eb70*/  @P1 IMAD.MOV.U32 R5, RZ, RZ, 0x7f800000 ;  /* 0x7f800000ff051424 */ /* 0x000fe200078e00ff */
[----:B------:R-:W-:Y:S01]  /*1eb80*/  STG.E.U16 [R230.64], R81 ;  /* 0x00000051e6007986 */ /* 0x000fe2000c101504 */
[----:B------:R-:W-:Y:S01]  /*1eb90*/  PRMT R121, R121, 0x7632, R121 ;  /* 0x0000763279797816 */ /* 0x000fe20000000079 */
[----:B------:R-:W-:Y:S01]  /*1eba0*/  FADD R3, R3, R76 ;  /* 0x0000004c03037221 */ /* 0x000fe20000000000 */
[----:B------:R-:W-:Y:S01]  /*1ebb0*/  PRMT R108, R113, 0x7632, R108 ;  /* 0x00007632716c7816 */ /* 0x000fe2000000006c */
[----:B------:R0:W-:Y:S01]  /*1ebc0*/  STG.E.U16 [R228.64], R77 ;  /* 0x0000004de4007986 */ /* 0x0001e2000c101504 */
[----:B------:R-:W-:-:S02]  /*1ebd0*/  FFMA.FTZ R243, R4, R243, -0.36067417263984680176 ;  /* 0xbeb8aa4904f37423 */ /* 0x000fc400000100f3 */
[----:B------:R-:W-:Y:S01]  /*1ebe0*/  @P1 FFMA.FTZ R3, R236, R5, +INF ;  /* 0x7f800000ec031423 */ /* 0x000fe20000010005 */
[----:B------:R-:W-:Y:S01]  /*1ebf0*/  STG.E.U16 [R226.64], R113 ;  /* 0x00000071e2007986 */ /* 0x000fe2000c101504 */
[----:B------:R-:W-:Y:S02]  /*1ec00*/  PRMT R5, R109, 0x7632, R5 ;  /* 0x000076326d057816 */ /* 0x000fe40000000005 */
[----:B------:R-:W-:Y:S01]  /*1ec10*/  PRMT R105, R105, 0x7632, R105 ;  /* 0x0000763269697816 */ /* 0x000fe20000000069 */
[----:B------:R-:W-:Y:S01]  /*1ec20*/  STG.E.U16 [R224.64], R112 ;  /* 0x00000070e0007986 */ /* 0x000fe2000c101504 */
[----:B------:R-:W-:Y:S01]  /*1ec30*/  PRMT R137, R137, 0x7632, R137 ;  /* 0x0000763289897816 */ /* 0x000fe20000000089 */
[----:B------:R-:W-:Y:S02]  /*1ec40*/  FFMA.FTZ R243, R4, R243, 0.48089820146560668945 ;  /* 0x3ef6384a04f37423 */ /* 0x000fe400000100f3 */
[----:B------:R-:W-:Y:S01]  /*1ec50*/  STG.E.U16 [R222.64], R125 ;  /* 0x0000007dde007986 */ /* 0x000fe2000c101504 */
[----:B------:R-:W-:-:S03]  /*1ec60*/  PRMT R104, R101, 0x7632, R104 ;  /* 0x0000763265687816 */ /* 0x000fc60000000068 */
[----:B------:R-:W-:Y:S01]  /*1ec70*/  STG.E.U16 [R220.64], R121 ;  /* 0x00000079dc007986 */ /* 0x000fe2000c101504 */
[----:B------:R-:W-:-:S03]  /*1ec80*/  PRMT R97, R97, 0x7632, R97 ;  /* 0x0000763261617816 */ /* 0x000fc60000000061 */
[----:B------:R-:W-:Y:S01]  /*1ec90*/  STG.E.U16 [R218.64], R109 ;  /* 0x0000006dda007986 */ /* 0x000fe2000c101504 */
[----:B------:R-:W-:-:S03]  /*1eca0*/  PRMT R93, R93, 0x7632, R93 ;  /* 0x000076325d5d7816 */ /* 0x000fc6000000005d */
[----:B------:R-:W-:Y:S01]  /*1ecb0*/  STG.E.U16 [R216.64], R108 ;  /* 0x0000006cd8007986 */ /* 0x000fe2000c101504 */
[----:B------:R-:W-:Y:S01]  /*1ecc0*/  PRMT R101, R89, 0x7632, R101 ;  /* 0x0000763259657816 */ /* 0x000fe20000000065 */
[----:B------:R-:W-:Y:S02]  /*1ecd0*/  FFMA.FTZ R245, R4, R243, -0.72134751081466674805 ;  /* 0xbf38aa3b04f57423 */ /* 0x000fe400000100f3 */
[----:B------:R-:W-:Y:S01]  /*1ece0*/  STG.E.U16 [R214.64], R5 ;  /* 0x00000005d6007986 */ /* 0x000fe2000c101504 */
[----:B------:R-:W-:-:S03]  /*1ecf0*/  PRMT R85, R85, 0x7632, R85 ;  /* 0x0000763255557816 */ /* 0x000fc60000000055 */
[----:B------:R-:W-:Y:S01]  /*1ed00*/  STG.E.U16 [R212.64], R105 ;  /* 0x00000069d4007986 */ /* 0x000fe2000c101504 */
[----:B------:R-:W-:Y:S01]  /*1ed10*/  PRMT R100, R81, 0x7632, R100 ;  /* 0x0000763251647816 */ /* 0x000fe20000000064 */
[----:B------:R-:W1:Y:S02]  /*1ed20*/  I2F R243, R80 ;  /* 0x0000005000f37306 */ /* 0x000e640000201400 */
[----:B------:R-:W-:Y:S01]  /*1ed30*/  STG.E.U16 [R210.64], R137 ;  /* 0x00000089d2007986 */ /* 0x000fe2000c101504 */
[----:B0-----:R-:W-:-:S03]  /*1ed40*/  PRMT R77, R77, 0x7632, R77 ;  /* 0x000076324d4d7816 */ /* 0x001fc6000000004d */
[----:B------:R-:W-:Y:S01]  /*1ed50*/  STG.E.U16 [R208.64], R104 ;  /* 0x00000068d0007986 */ /* 0x000fe2000c101504 */
[----:B------:R-:W-:-:S03]  /*1ed60*/  FMUL R245, R4, R245 ;  /* 0x000000f504f57220 */ /* 0x000fc60000400000 */
[----:B------:R-:W-:Y:S01]  /*1ed70*/  STG.E.U16 [R206.64], R97 ;  /* 0x00000061ce007986 */ /* 0x000fe2000c101504 */
[----:B------:R-:W-:-:S03]  /*1ed80*/  ISETP.GE.U32.AND P6, PT, R235, 0x7f800000, PT ;  /* 0x7f800000eb00780c */ /* 0x000fc60003fc6070 */
[----:B------:R-:W-:Y:S04]  /*1ed90*/  STG.E.U16 [R204.64], R93 ;  /* 0x0000005dcc007986 */ /* 0x000fe8000c101504 */
[----:B------:R-:W-:Y:S01]  /*1eda0*/  STG.E.U16 [R202.64], R101 ;  /* 0x00000065ca007986 */ /* 0x000fe2000c101504 */
[----:B------:R-:W-:-:S03]  /*1edb0*/  FMUL R245, R4, R245 ;  /* 0x000000f504f57220 */ /* 0x000fc60000400000 */
[----:B------:R-:W-:Y:S04]  /*1edc0*/  STG.E.U16 [R196.64], R85 ;  /* 0x00000055c4007986 */ /* 0x000fe8000c101504 */
[----:B------:R-:W-:Y:S04]  /*1edd0*/  STG.E.U16 [R200.64], R100 ;  /* 0x00000064c8007986 */ /* 0x000fe8000c101504 */
[----:B------:R-:W-:Y:S04]  /*1ede0*/  STG.E.U16 [R198.64], R77 ;  /* 0x0000004dc6007986 */ /* 0x000fe8000c101504 */
[----:B------:R-:W-:Y:S01]  /*1edf0*/  STG.E.U16 [R194.64], R134 ;  /* 0x00000086c2007986 */ /* 0x000fe2000c101504 */
[----:B------:R-:W-:-:S03]  /*1ee00*/  FFMA.FTZ R245, R4, 1.4426950216293334961, R245 ;  /* 0x3fb8aa3b04f57823 */ /* 0x000fc600000100f5 */
[----:B------:R-:W-:Y:S01]  /*1ee10*/  STG.E.U16 [R192.64], R130 ;  /* 0x00000082c0007986 */ /* 0x000fe2000c101504 */
[----:B------:R-:W-:-:S03]  /*1ee20*/  FSEL R4, RZ, -23, P0 ;  /* 0xc1b80000ff047808 */ /* 0x000fc60000000000 */
[----:B------:R0:W-:Y:S04]  /*1ee30*/  STG.E.U16 [R190.64], R126 ;  /* 0x0000007ebe007986 */ /* 0x0001e8000c101504 */
[----:B------:R3:W-:Y:S04]  /*1ee40*/  STG.E.U16 [R188.64], R122 ;  /* 0x0000007abc007986 */ /* 0x0007e8000c101504 */
[----:B------:R-:W-:Y:S04]  /*1ee50*/  STG.E.U16 [R186.64], R118 ;  /* 0x00000076ba007986 */ /* 0x000fe8000c101504 */
[----:B------:R-:W-:Y:S04]  /*1ee60*/  STG.E.U16 [R184.64], R114 ;  /* 0x00000072b8007986 */ /* 0x000fe8000c101504 */
[----:B------:R0:W-:Y:S01]  /*1ee70*/  STG.E.U16 [R182.64], R110 ;  /* 0x0000006eb6007986 */ /* 0x0001e2000c101504 */
[----:B-1----:R-:W-:-:S03]  /*1ee80*/  FFMA.FTZ R4, R243, 1.1920928955078125e-07, R4 ;  /* 0x34000000f3047823 */ /* 0x002fc60000010004 */
[----:B------:R1:W-:Y:S01]  /*1ee90*/  STG.E.U16 [R180.64], R106 ;  /* 0x0000006ab4007986 */ /* 0x0003e2000c101504 */
[----:B------:R-:W-:-:S03]  /*1eea0*/  @P6 MOV R76, 0x7f800000 ;  /* 0x7f800000004c6802 */ /* 0x000fc60000000f00 */
[----:B------:R1:W-:Y:S01]  /*1eeb0*/  STG.E.U16 [R178.64], R138 ;  /* 0x0000008ab2007986 */ /* 0x0003e2000c101504 */
[----:B------:R-:W-:-:S03]  /*1eec0*/  PRMT R81, R134, 0x7632, R81 ;  /* 0x0000763286517816 */ /* 0x000fc60000000051 */
[----:B------:R1:W-:Y:S01]  /*1eed0*/  STG.E.U16 [R176.64], R102 ;  /* 0x00000066b0007986 */ /* 0x0003e2000c101504 */
[----:B------:R-:W-:-:S03]  /*1eee0*/  PRMT R80, R130, 0x7632, R80 ;  /* 0x0000763282507816 */ /* 0x000fc60000000050 */
[----:B------:R1:W-:Y:S01]  /*1eef0*/  STG.E.U16 [R174.64], R98 ;  /* 0x00000062ae007986 */ /* 0x0003e2000c101504 */
[----:B0-----:R-:W-:-:S03]  /*1ef00*/  PRMT R126, R126, 0x7632, R126 ;  /* 0x000076327e7e7816 */ /* 0x001fc6000000007e */
[----:B------:R0:W-:Y:S01]  /*1ef10*/  STG.E.U16 [R172.64], R94 ;  /* 0x0000005eac007986 */ /* 0x0001e2000c101504 */
[----:B------:R-:W-:Y:S01]  /*1ef20*/  FADD R4, R4, R245 ;  /* 0x000000f504047221 */ /* 0x000fe20000000000 */
[----:B---3--:R-:W-:Y:S02]  /*1ef30*/  PRMT R122, R122, 0x7632, R122 ;  /* 0x000076327a7a7816 */ /* 0x008fe4000000007a */
[----:B------:R3:W-:Y:S01]  /*1ef40*/  STG.E.U16 [R170.64], R90 ;  /* 0x0000005aaa007986 */ /* 0x0007e2000c101504 */
[----:B------:R-:W-:Y:S01]  /*1ef50*/  @P6 FFMA.FTZ R4, R235, R76, +INF ;  /* 0x7f800000eb046423 */ /* 0x000fe2000001004c */
[----:B------:R-:W-:Y:S02]  /*1ef60*/  PRMT R77, R118, 0x7632, R77 ;  /* 0x00007632764d7816 */ /* 0x000fe4000000004d */
[----:B------:R0:W-:Y:S01]  /*1ef70*/  STG.E.U16 [R168.64], R86 ;  /* 0x00000056a8007986 */ /* 0x0001e2000c101504 */
[----:B------:R-:W-:-:S03]  /*1ef80*/  PRMT R76, R114, 0x7632, R76 ;  /* 0x00007632724c7816 */ /* 0x000fc6000000004c */
[----:B------:R0:W-:Y:S01]  /*1ef90*/  STG.E.U16 [R166.64], R82 ;  /* 0x00000052a6007986 */ /* 0x0001e2000c101504 */
[----:B------:R-:W-:-:S03]  /*1efa0*/  PRMT R110, R110, 0x7632, R110 ;  /* 0x000076326e6e7816 */ /* 0x000fc6000000006e */
[----:B------:R0:W-:Y:S01]  /*1efb0*/  STG.E.U16 [R164.64], R78 ;  /* 0x0000004ea4007986 */ /* 0x0001e2000c101504 */
[----:B-1----:R-:W-:-:S03]  /*1efc0*/  PRMT R106, R106, 0x7632, R106 ;  /* 0x000076326a6a7816 */ /* 0x002fc6000000006a */
[----:B------:R-:W-:Y:S01]  /*1efd0*/  STG.E.U16 [R162.64], R81 ;  /* 0x00000051a2007986 */ /* 0x000fe2000c101504 */
[----:B------:R-:W-:-:S03]  /*1efe0*/  PRMT R138, R138, 0x7632, R138 ;  /* 0x000076328a8a7816 */ /* 0x000fc6000000008a */
[----:B------:R-:W-:Y:S01]  /*1eff0*/  STG.E.U16 [R160.64], R80 ;  /* 0x00000050a0007986 */ /* 0x000fe2000c101504 */
[----:B------:R-:W-:-:S03]  /*1f000*/  PRMT R102, R102, 0x7632, R102 ;  /* 0x0000763266667816 */ /* 0x000fc60000000066 */
[----:B------:R-:W-:Y:S01]  /*1f010*/  STG.E.U16 [R158.64], R126 ;  /* 0x0000007e9e007986 */ /* 0x000fe2000c101504 */
[----:B------:R-:W-:-:S03]  /*1f020*/  PRMT R98, R98, 0x7632, R98 ;  /* 0x0000763262627816 */ /* 0x000fc60000000062 */
[----:B------:R-:W-:Y:S01]  /*1f030*/  STG.E.U16 [R156.64], R122 ;  /* 0x0000007a9c007986 */ /* 0x000fe2000c101504 */
[----:B0-----:R-:W-:-:S03]  /*1f040*/  PRMT R94, R94, 0x7632, R94 ;  /* 0x000076325e5e7816 */ /* 0x001fc6000000005e */
[----:B------:R-:W-:Y:S01]  /*1f050*/  STG.E.U16 [R154.64], R77 ;  /* 0x0000004d9a007986 */ /* 0x000fe2000c101504 */
[----:B---3--:R-:W-:-:S03]  /*1f060*/  PRMT R90, R90, 0x7632, R90 ;  /* 0x000076325a5a7816 */ /* 0x008fc6000000005a */
[----:B------:R-:W-:Y:S01]  /*1f070*/  STG.E.U16 [R152.64], R76 ;  /* 0x0000004c98007986 */ /* 0x000fe2000c101504 */
[----:B------:R-:W-:-:S03]  /*1f080*/  PRMT R86, R86, 0x7632, R86 ;  /* 0x0000763256567816 */ /* 0x000fc60000000056 */
[----:B------:R-:W-:Y:S01]  /*1f090*/  STG.E.U16 [R150.64], R110 ;  /* 0x0000006e96007986 */ /* 0x000fe2000c101504 */
[----:B------:R-:W-:-:S03]  /*1f0a0*/  PRMT R82, R82, 0x7632, R82 ;  /* 0x0000763252527816 */ /* 0x000fc60000000052 */
[----:B------:R-:W-:Y:S01]  /*1f0b0*/  STG.E.U16 [R148.64], R106 ;  /* 0x0000006a94007986 */ /* 0x000fe2000c101504 */
[----:B------:R-:W-:-:S03]  /*1f0c0*/  PRMT R78, R78, 0x7632, R78 ;  /* 0x000076324e4e7816 */ /* 0x000fc6000000004e */
[----:B------:R-:W-:Y:S04]  /*1f0d0*/  STG.E.U16 [R146.64], R138 ;  /* 0x0000008a92007986 */ /* 0x000fe8000c101504 */
[----:B------:R-:W-:Y:S04]  /*1f0e0*/  STG.E.U16 [R144.64], R102 ;  /* 0x0000006690007986 */ /* 0x000fe8000c101504 */
[----:B------:R-:W-:Y:S04]  /*1f0f0*/  STG.E.U16 [R142.64], R98 ;  /* 0x000000628e007986 */ /* 0x000fe8000c101504 */
[----:B------:R-:W-:Y:S04]  /*1f100*/  STG.E.U16 [R140.64], R94 ;  /* 0x0000005e8c007986 */ /* 0x000fe8000c101504 */
[----:B------:R-:W-:Y:S04]  /*1f110*/  STG.E.U16 [R74.64], R90 ;  /* 0x0000005a4a007986 */ /* 0x000fe8000c101504 */
[----:B------:R-:W-:Y:S04]  /*1f120*/  STG.E.U16 [R68.64], R86 ;  /* 0x0000005644007986 */ /* 0x000fe8000c101504 */
[----:B------:R-:W-:Y:S04]  /*1f130*/  STG.E.U16 [R72.64], R82 ;  /* 0x0000005248007986 */ /* 0x000fe8000c101504 */
[----:B------:R-:W-:Y:S04]  /*1f140*/  STG.E.U16 [R70.64], R78 ;  /* 0x0000004e46007986 */ /* 0x000fe8000c101504 */
[----:B------:R0:W-:Y:S04]  /*1f150*/  STG.E.U16 [R64.64], R135 ;  /* 0x0000008740007986 */ /* 0x0001e8000c101504 */
[----:B------:R1:W-:Y:S04]  /*1f160*/  STG.E.U16 [R60.64], R131 ;  /* 0x000000833c007986 */ /* 0x0003e8000c101504 */
[----:B------:R3:W-:Y:S04]  /*1f170*/  STG.E.U16 [R56.64], R127 ;  /* 0x0000007f38007986 */ /* 0x0007e8000c101504 */
[----:B------:R0:W-:Y:S04]  /*1f180*/  STG.E.U16 [R52.64], R123 ;  /* 0x0000007b34007986 */ /* 0x0001e8000c101504 */
[----:B------:R0:W-:Y:S04]  /*1f190*/  STG.E.U16 [R48.64], R119 ;  /* 0x0000007730007986 */ /* 0x0001e8000c101504 */
[----:B------:R0:W-:Y:S04]  /*1f1a0*/  STG.E.U16 [R44.64], R115 ;  /* 0x000000732c007986 */ /* 0x0001e8000c101504 */
[----:B------:R1:W-:Y:S04]  /*1f1b0*/  STG.E.U16 [R40.64], R111 ;  /* 0x0000006f28007986 */ /* 0x0003e8000c101504 */
[----:B------:R2:W-:Y:S01]  /*1f1c0*/  STG.E.U16 [R36.64], R107 ;  /* 0x0000006b24007986 */ /* 0x0005e2000c101504 */
[----:B------:R-:W-:-:S03]  /*1f1d0*/  PRMT R5, R135, 0x7632, R5 ;  /* 0x0000763287057816 */ /* 0x000fc60000000005 */
[----:B------:R2:W-:Y:S01]  /*1f1e0*/  STG.E.U16 [R32.64], R139 ;  /* 0x0000008b20007986 */ /* 0x0005e2000c101504 */
[----:B0-----:R-:W-:-:S03]  /*1f1f0*/  PRMT R65, R131, 0x7632, R65 ;  /* 0x0000763283417816 */ /* 0x001fc60000000041 */
[----:B------:R0:W-:Y:S01]  /*1f200*/  STG.E.U16 [R28.64], R103 ;  /* 0x000000671c007986 */ /* 0x0001e2000c101504 */
[----:B-1----:R-:W-:-:S03]  /*1f210*/  PRMT R61, R127, 0x7632, R61 ;  /* 0x000076327f3d7816 */ /* 0x002fc6000000003d */
[----:B------:R1:W-:Y:S01]  /*1f220*/  STG.E.U16 [R24.64], R99 ;  /* 0x0000006318007986 */ /* 0x0003e2000c101504 */
[----:B---3--:R-:W-:-:S03]  /*1f230*/  PRMT R57, R123, 0x7632, R57 ;  /* 0x000076327b397816 */ /* 0x008fc60000000039 */
[----:B------:R3:W-:Y:S01]  /*1f240*/  STG.E.U16 [R20.64], R95 ;  /* 0x0000005f14007986 */ /* 0x0007e2000c101504 */
[----:B------:R-:W-:-:S03]  /*1f250*/  PRMT R53, R119, 0x7632, R53 ;  /* 0x0000763277357816 */ /* 0x000fc60000000035 */
[----:B------:R0:W-:Y:S01]  /*1f260*/  STG.E.U16 [R16.64], R91 ;  /* 0x0000005b10007986 */ /* 0x0001e2000c101504 */
[----:B------:R-:W-:-:S03]  /*1f270*/  PRMT R49, R115, 0x7632, R49 ;  /* 0x0000763273317816 */ /* 0x000fc60000000031 */
[----:B------:R0:W-:Y:S01]  /*1f280*/  STG.E.U16 [R12.64], R87 ;  /* 0x000000570c007986 */ /* 0x0001e2000c101504 */
[----:B------:R-:W-:-:S03]  /*1f290*/  PRMT R45, R111, 0x7632, R45 ;  /* 0x000076326f2d7816 */ /* 0x000fc6000000002d */
[----:B------:R-:W-:Y:S01]  /*1f2a0*/  STG.E.U16 [R10.64], R83 ;  /* 0x000000530a007986 */ /* 0x000fe2000c101504 */
[----:B------:R-:W-:-:S03]  /*1f2b0*/  PRMT R41, R107, 0x7632, R41 ;  /* 0x000076326b297816 */ /* 0x000fc60000000029 */
[----:B------:R1:W-:Y:S01]  /*1f2c0*/  STG.E.U16 [R8.64], R79 ;  /* 0x0000004f08007986 */ /* 0x0003e2000c101504 */
[----:B--2---:R-:W-:-:S03]  /*1f2d0*/  PRMT R37, R139, 0x7632, R37 ;  /* 0x000076328b257816 */ /* 0x004fc60000000025 */
[----:B------:R-:W-:Y:S01]  /*1f2e0*/  STG.E.U16 [R66.64], R5 ;  /* 0x0000000542007986 */ /* 0x000fe2000c101504 */
[----:B------:R-:W-:-:S03]  /*1f2f0*/  PRMT R33, R103, 0x7632, R33 ;  /* 0x0000763267217816 */ /* 0x000fc60000000021 */
[----:B------:R-:W-:Y:S01]  /*1f300*/  STG.E.U16 [R62.64], R65 ;  /* 0x000000413e007986 */ /* 0x000fe2000c101504 */
[----:B0-----:R-:W-:-:S03]  /*1f310*/  PRMT R29, R99, 0x7632, R29 ;  /* 0x00007632631d7816 */ /* 0x001fc6000000001d */
[----:B------:R-:W-:Y:S01]  /*1f320*/  STG.E.U16 [R58.64], R61 ;  /* 0x0000003d3a007986 */ /* 0x000fe2000c101504 */
[----:B-1----:R-:W-:-:S03]  /*1f330*/  PRMT R25, R95, 0x7632, R25 ;  /* 0x000076325f197816 */ /* 0x002fc60000000019 */
        /* <DEDUP_REMOVED lines=17> */
[----:B------:R-:W-:Y:S01]  /*1f450*/  BAR.SYNC.DEFER_BLOCKING 0x0 ;  /* 0x0000000000007b1d */ /* 0x000fe20000010000 */
[----:B------:R-:W-:-:S02]  /*1f460*/  FSETP.NEU.AND P1, PT, R234, RZ, PT ;  /* 0x000000ffea00720b */ /* 0x000fc40003f2d000 */
[----:B------:R-:W-:Y:S02]  /*1f470*/  FSEL R241, R241, -INF , P4 ;  /* 0xff800000f1f17808 */ /* 0x000fe40002000000 */
[----:B------:R-:W-:Y:S02]  /*1f480*/  FSEL R240, R240, -INF , P3 ;  /* 0xff800000f0f07808 */ /* 0x000fe40001800000 */
[----:B------:R-:W-:Y:S02]  /*1f490*/  FSEL R239, R239, -INF , P2 ;  /* 0xff800000efef7808 */ /* 0x000fe40001000000 */
[----:B------:R-:W-:Y:S02]  /*1f4a0*/  FSETP.NEU.AND P0, PT, R238, RZ, PT ;  /* 0x000000ffee00720b */ /* 0x000fe40003f0d000 */
[----:B------:R-:W-:Y:S02]  /*1f4b0*/  FSETP.NEU.AND P4, PT, R237, RZ, PT ;  /* 0x000000ffed00720b */ /* 0x000fe40003f8d000 */
[----:B------:R-:W-:-:S02]  /*1f4c0*/  FSETP.NEU.AND P3, PT, R236, RZ, PT ;  /* 0x000000ffec00720b */ /* 0x000fc40003f6d000 */
[----:B------:R-:W-:Y:S02]  /*1f4d0*/  FSETP.NEU.AND P2, PT, R235, RZ, PT ;  /* 0x000000ffeb00720b */ /* 0x000fe40003f4d000 */
[----:B------:R-:W-:Y:S02]  /*1f4e0*/  FSEL R0, R0, -INF , P1 ;  /* 0xff80000000007808 */ /* 0x000fe40000800000 */
[----:B------:R-:W-:Y:S02]  /*1f4f0*/  FSEL R242, R242, -INF , P0 ;  /* 0xff800000f2f27808 */ /* 0x000fe40000000000 */
[----:B------:R-:W-:Y:S02]  /*1f500*/  FSEL R2, R2, -INF , P4 ;  /* 0xff80000002027808 */ /* 0x000fe40002000000 */
[----:B------:R-:W-:Y:S02]  /*1f510*/  FSEL R3, R3, -INF , P3 ;  /* 0xff80000003037808 */ /* 0x000fe40001800000 */
[----:B------:R-:W-:Y:S01]  /*1f520*/  FSEL R4, R4, -INF , P2 ;  /* 0xff80000004047808 */ /* 0x000fe20001000000 */
[----:B------:R-:W-:Y:S01]  /*1f530*/  FFMA R12, R0, 0.69314718246459960938, R128 ;  /* 0x3f317218000c7823 */ /* 0x000fe20000000080 */
[----:B------:R-:W-:Y:S01]  /*1f540*/  LOP3.LUT R0, R248, 0x70, RZ, 0xc0, !PT ;  /* 0x00000070f8007812 */ /* 0x000fe200078ec0ff */
[----:B------:R-:W-:-:S02]  /*1f550*/  FFMA R8, R241, 0.69314718246459960938, R96 ;  /* 0x3f317218f1087823 */ /* 0x000fc40000000060 */
[----:B------:R-:W-:Y:S02]  /*1f560*/  FFMA R9, R240, 0.69314718246459960938, R136 ;  /* 0x3f317218f0097823 */ /* 0x000fe40000000088 */
[----:B------:R-:W-:Y:S02]  /*1f570*/  FFMA R10, R239, 0.69314718246459960938, R120 ;  /* 0x3f317218ef0a7823 */ /* 0x000fe40000000078 */
[----:B----4-:R-:W-:Y:S02]  /*1f580*/  FFMA R11, R242, 0.69314718246459960938, R124 ;  /* 0x3f317218f20b7823 */ /* 0x010fe4000000007c */
[----:B------:R-:W-:Y:S02]  /*1f590*/  FFMA R13, R2, 0.69314718246459960938, R132 ;  /* 0x3f317218020d7823 */ /* 0x000fe40000000084 */
[----:B0-----:R-:W-:Y:S02]  /*1f5a0*/  FFMA R14, R3, 0.69314718246459960938, R251 ;  /* 0x3f317218030e7823 */ /* 0x001fe400000000fb */
[----:B------:R-:W-:Y:S01]  /*1f5b0*/  FFMA R15, R4, 0.69314718246459960938, R252 ;  /* 0x3f317218040f7823 */ /* 0x000fe200000000fc */
[----:B------:R1:W-:Y:S04]  /*1f5c0*/  STS.128 [R0], R8 ;  /* 0x0000000800007388 */ /* 0x0003e80000000c00 */
[----:B------:R1:W-:Y:S04]  /*1f5d0*/  STS.128 [R0+0x80], R12 ;  /* 0x0000800c00007388 */ /* 0x0003e80000000c00 */
[----:B------:R-:W-:Y:S06]  /*1f5e0*/  BAR.SYNC.DEFER_BLOCKING 0x0 ;  /* 0x0000000000007b1d */ /* 0x000fec0000010000 */
[----:B------:R-:W-:Y:S05]  /*1f5f0*/  @P5 EXIT ;  /* 0x000000000000594d */ /* 0x000fea0003800000 */
[----:B-1----:R-:W0:Y:S01]  /*1f600*/  LDS R7, [R244] ;  /* 0x00000000f4077984 */ /* 0x002e220000000800 */
[----:B------:R-:W-:Y:S01]  /*1f610*/  IMAD R0, R250, c[0x0][0x1cc], RZ ;  /* 0x00007300fa007a24 */ /* 0x000fe200078e02ff */
[C---:B------:R-:W-:Y:S01]  /*1f620*/  SHF.L.U32 R3, R246.reuse, 0x2, RZ ;  /* 0x00000002f6037819 */ /* 0x040fe200000006ff */
[----:B------:R-:W-:-:S03]  /*1f630*/  IMAD.HI R5, R246, 0x4, RZ ;  /* 0x00000004f6057827 */ /* 0x000fc600078e02ff */
[C---:B------:R-:W-:Y:S01]  /*1f640*/  SHF.L.U32 R2, R0.reuse, 0x2, RZ ;  /* 0x0000000200027819 */ /* 0x040fe200000006ff */
[----:B------:R-:W-:-:S03]  /*1f650*/  IMAD.HI R0, R0, 0x4, RZ ;  /* 0x0000000400007827 */ /* 0x000fc600078e02ff */
[----:B------:R-:W-:-:S04]  /*1f660*/  IADD3 R2, P0, P1, R3, c[0x0][0x180], R2 ;  /* 0x0000600003027a10 */ /* 0x000fc8000791e002 */
[----:B------:R-:W-:-:S05]  /*1f670*/  IADD3.X R3, R5, c[0x0][0x184], R0, P0, P1 ;  /* 0x0000610005037a10 */ /* 0x000fca00007e2400 */
[----:B0-----:R-:W-:Y:S01]  /*1f680*/  STG.E [R2.64], R7 ;  /* 0x0000000702007986 */ /* 0x001fe2000c101904 */
[----:B------:R-:W-:Y:S05]  /*1f690*/  EXIT ;  /* 0x000000000000794d */ /* 0x000fea0003800000 */
.L_x_2:
[----:B------:R-:W-:-:S00]  /*1f6a0*/  BRA `(.L_x_2) ;  /* 0xfffffff000007947 */ /* 0x000fc0000383ffff */
[----:B------:R-:W-:-:S00]  /*1f6b0*/  NOP ;  /* 0x0000000000007918 */ /* 0x000fc00000000000 */
        /* <DEDUP_REMOVED lines=12> */
.L_x_3:


//--------------------- .nv.global.init           --------------------------
	.section	.nv.global.init,"aw",@progbits
.nv.global.init:
	.type		_$_str,@object
	.size		_$_str,(.L_0 - _$_str)
_$_str:
        /*0000*/ 	.byte	0x5f, 0x5f, 0x43, 0x55, 0x44, 0x41, 0x5f, 0x46, 0x54, 0x5a, 0x00
.L_0:


//--------------------- .nv.shared.attn_fwd       --------------------------
	.section	.nv.shared.attn_fwd,"aw",@nobits
	.sectionflags	@""
	.align	16
